//
// Generated by NVIDIA NVVM Compiler
//
// Compiler Build ID: CL-36424714
// Cuda compilation tools, release 13.0, V13.0.88
// Based on NVVM 20.0.0
//

.version 9.0
.target sm_100
.address_size 64

	// .globl	taylor_forward_2nd
.global .align 4 .b8 __cudart_i2opi_f[24] = {65, 144, 67, 60, 153, 149, 98, 219, 192, 221, 52, 245, 209, 87, 39, 252, 41, 21, 68, 78, 110, 131, 249, 162};

.visible .entry taylor_forward_2nd(
	.param .u64 .ptr .align 1 taylor_forward_2nd_param_0,
	.param .u64 .ptr .align 1 taylor_forward_2nd_param_1,
	.param .u64 .ptr .align 1 taylor_forward_2nd_param_2,
	.param .u64 .ptr .align 1 taylor_forward_2nd_param_3,
	.param .u64 .ptr .align 1 taylor_forward_2nd_param_4,
	.param .u64 .ptr .align 1 taylor_forward_2nd_param_5,
	.param .u64 .ptr .align 1 taylor_forward_2nd_param_6,
	.param .u64 .ptr .align 1 taylor_forward_2nd_param_7,
	.param .u64 .ptr .align 1 taylor_forward_2nd_param_8,
	.param .u32 taylor_forward_2nd_param_9,
	.param .u32 taylor_forward_2nd_param_10,
	.param .u32 taylor_forward_2nd_param_11,
	.param .u32 taylor_forward_2nd_param_12,
	.param .u32 taylor_forward_2nd_param_13
)
{
	.local .align 4 .b8 	__local_depot0[28];
	.reg .b64 	%SP;
	.reg .b64 	%SPL;
	.reg .pred 	%p<238>;
	.reg .b32 	%r<499>;
	.reg .b32 	%f<1236>;
	.reg .b64 	%rd<442>;
	.reg .b64 	%fd<7>;

	mov.u64 	%SPL, __local_depot0;
	ld.param.u64 	%rd34, [taylor_forward_2nd_param_1];
	ld.param.u64 	%rd35, [taylor_forward_2nd_param_2];
	ld.param.u64 	%rd36, [taylor_forward_2nd_param_3];
	ld.param.u64 	%rd37, [taylor_forward_2nd_param_4];
	ld.param.u64 	%rd38, [taylor_forward_2nd_param_5];
	ld.param.u64 	%rd39, [taylor_forward_2nd_param_6];
	ld.param.u64 	%rd40, [taylor_forward_2nd_param_7];
	ld.param.u64 	%rd41, [taylor_forward_2nd_param_8];
	ld.param.u32 	%r97, [taylor_forward_2nd_param_9];
	ld.param.u32 	%r480, [taylor_forward_2nd_param_10];
	ld.param.u32 	%r99, [taylor_forward_2nd_param_11];
	ld.param.u32 	%r100, [taylor_forward_2nd_param_12];
	ld.param.u32 	%r101, [taylor_forward_2nd_param_13];
	cvta.to.global.u64 	%rd1, %rd36;
	cvta.to.global.u64 	%rd2, %rd38;
	cvta.to.global.u64 	%rd3, %rd37;
	cvta.to.global.u64 	%rd4, %rd40;
	cvta.to.global.u64 	%rd5, %rd39;
	cvta.to.global.u64 	%rd6, %rd41;
	add.u64 	%rd7, %SPL, 0;
	add.u64 	%rd8, %SPL, 0;
	add.u64 	%rd9, %SPL, 0;
	mov.u32 	%r102, %ctaid.x;
	mov.u32 	%r103, %ntid.x;
	mov.u32 	%r104, %tid.x;
	mad.lo.s32 	%r1, %r102, %r103, %r104;
	setp.ge.u32 	%p1, %r1, %r101;
	@%p1 bra 	$L__BB0_197;
	mul.lo.s32 	%r105, %r1, %r99;
	mul.lo.s32 	%r2, %r105, 3;
	mul.lo.s32 	%r3, %r480, %r1;
	setp.eq.s32 	%p2, %r99, 0;
	@%p2 bra 	$L__BB0_13;
	and.b32  	%r4, %r99, 7;
	setp.lt.u32 	%p3, %r99, 8;
	mov.b32 	%r472, 0;
	@%p3 bra 	$L__BB0_5;
	and.b32  	%r472, %r99, -8;
	mov.b32 	%r475, 0;
$L__BB0_4:
	.pragma "nounroll";
	mad.lo.s32 	%r108, %r475, 3, %r2;
	mul.wide.u32 	%rd45, %r475, 4;
	add.s64 	%rd46, %rd1, %rd45;
	ld.global.nc.f32 	%f180, [%rd46];
	mul.wide.u32 	%rd47, %r108, 4;
	add.s64 	%rd48, %rd5, %rd47;
	st.global.f32 	[%rd48], %f180;
	add.s32 	%r109, %r108, 1;
	mul.wide.u32 	%rd49, %r109, 4;
	add.s64 	%rd50, %rd5, %rd49;
	mov.b32 	%r110, 0;
	st.global.u32 	[%rd50], %r110;
	add.s32 	%r111, %r108, 2;
	mul.wide.u32 	%rd51, %r111, 4;
	add.s64 	%rd52, %rd5, %rd51;
	st.global.u32 	[%rd52], %r110;
	add.s32 	%r112, %r108, 3;
	ld.global.nc.f32 	%f181, [%rd46+4];
	mul.wide.u32 	%rd53, %r112, 4;
	add.s64 	%rd54, %rd5, %rd53;
	st.global.f32 	[%rd54], %f181;
	add.s32 	%r113, %r108, 4;
	mul.wide.u32 	%rd55, %r113, 4;
	add.s64 	%rd56, %rd5, %rd55;
	st.global.u32 	[%rd56], %r110;
	add.s32 	%r114, %r108, 5;
	mul.wide.u32 	%rd57, %r114, 4;
	add.s64 	%rd58, %rd5, %rd57;
	st.global.u32 	[%rd58], %r110;
	add.s32 	%r115, %r108, 6;
	ld.global.nc.f32 	%f182, [%rd46+8];
	mul.wide.u32 	%rd59, %r115, 4;
	add.s64 	%rd60, %rd5, %rd59;
	st.global.f32 	[%rd60], %f182;
	add.s32 	%r116, %r108, 7;
	mul.wide.u32 	%rd61, %r116, 4;
	add.s64 	%rd62, %rd5, %rd61;
	st.global.u32 	[%rd62], %r110;
	add.s32 	%r117, %r108, 8;
	mul.wide.u32 	%rd63, %r117, 4;
	add.s64 	%rd64, %rd5, %rd63;
	st.global.u32 	[%rd64], %r110;
	add.s32 	%r118, %r108, 9;
	ld.global.nc.f32 	%f183, [%rd46+12];
	mul.wide.u32 	%rd65, %r118, 4;
	add.s64 	%rd66, %rd5, %rd65;
	st.global.f32 	[%rd66], %f183;
	add.s32 	%r119, %r108, 10;
	mul.wide.u32 	%rd67, %r119, 4;
	add.s64 	%rd68, %rd5, %rd67;
	st.global.u32 	[%rd68], %r110;
	add.s32 	%r120, %r108, 11;
	mul.wide.u32 	%rd69, %r120, 4;
	add.s64 	%rd70, %rd5, %rd69;
	st.global.u32 	[%rd70], %r110;
	add.s32 	%r121, %r108, 12;
	ld.global.nc.f32 	%f184, [%rd46+16];
	mul.wide.u32 	%rd71, %r121, 4;
	add.s64 	%rd72, %rd5, %rd71;
	st.global.f32 	[%rd72], %f184;
	add.s32 	%r122, %r108, 13;
	mul.wide.u32 	%rd73, %r122, 4;
	add.s64 	%rd74, %rd5, %rd73;
	st.global.u32 	[%rd74], %r110;
	add.s32 	%r123, %r108, 14;
	mul.wide.u32 	%rd75, %r123, 4;
	add.s64 	%rd76, %rd5, %rd75;
	st.global.u32 	[%rd76], %r110;
	add.s32 	%r124, %r108, 15;
	ld.global.nc.f32 	%f185, [%rd46+20];
	mul.wide.u32 	%rd77, %r124, 4;
	add.s64 	%rd78, %rd5, %rd77;
	st.global.f32 	[%rd78], %f185;
	add.s32 	%r125, %r108, 16;
	mul.wide.u32 	%rd79, %r125, 4;
	add.s64 	%rd80, %rd5, %rd79;
	st.global.u32 	[%rd80], %r110;
	add.s32 	%r126, %r108, 17;
	mul.wide.u32 	%rd81, %r126, 4;
	add.s64 	%rd82, %rd5, %rd81;
	st.global.u32 	[%rd82], %r110;
	add.s32 	%r127, %r108, 18;
	ld.global.nc.f32 	%f186, [%rd46+24];
	mul.wide.u32 	%rd83, %r127, 4;
	add.s64 	%rd84, %rd5, %rd83;
	st.global.f32 	[%rd84], %f186;
	add.s32 	%r128, %r108, 19;
	mul.wide.u32 	%rd85, %r128, 4;
	add.s64 	%rd86, %rd5, %rd85;
	st.global.u32 	[%rd86], %r110;
	add.s32 	%r129, %r108, 20;
	mul.wide.u32 	%rd87, %r129, 4;
	add.s64 	%rd88, %rd5, %rd87;
	st.global.u32 	[%rd88], %r110;
	add.s32 	%r130, %r108, 21;
	ld.global.nc.f32 	%f187, [%rd46+28];
	mul.wide.u32 	%rd89, %r130, 4;
	add.s64 	%rd90, %rd5, %rd89;
	st.global.f32 	[%rd90], %f187;
	add.s32 	%r131, %r108, 22;
	mul.wide.u32 	%rd91, %r131, 4;
	add.s64 	%rd92, %rd5, %rd91;
	st.global.u32 	[%rd92], %r110;
	add.s32 	%r132, %r108, 23;
	mul.wide.u32 	%rd93, %r132, 4;
	add.s64 	%rd94, %rd5, %rd93;
	st.global.u32 	[%rd94], %r110;
	add.s32 	%r475, %r475, 8;
	setp.eq.s32 	%p4, %r475, %r472;
	@%p4 bra 	$L__BB0_5;
	bra.uni 	$L__BB0_4;
$L__BB0_5:
	setp.eq.s32 	%p5, %r4, 0;
	@%p5 bra 	$L__BB0_13;
	and.b32  	%r7, %r99, 3;
	setp.lt.u32 	%p6, %r4, 4;
	@%p6 bra 	$L__BB0_8;
	mad.lo.s32 	%r133, %r472, 3, %r2;
	mul.wide.u32 	%rd95, %r472, 4;
	add.s64 	%rd96, %rd1, %rd95;
	ld.global.nc.f32 	%f188, [%rd96];
	mul.wide.u32 	%rd97, %r133, 4;
	add.s64 	%rd98, %rd5, %rd97;
	st.global.f32 	[%rd98], %f188;
	add.s32 	%r134, %r133, 1;
	mul.wide.u32 	%rd99, %r134, 4;
	add.s64 	%rd100, %rd5, %rd99;
	mov.b32 	%r135, 0;
	st.global.u32 	[%rd100], %r135;
	add.s32 	%r136, %r133, 2;
	mul.wide.u32 	%rd101, %r136, 4;
	add.s64 	%rd102, %rd5, %rd101;
	st.global.u32 	[%rd102], %r135;
	add.s32 	%r137, %r133, 3;
	ld.global.nc.f32 	%f189, [%rd96+4];
	mul.wide.u32 	%rd103, %r137, 4;
	add.s64 	%rd104, %rd5, %rd103;
	st.global.f32 	[%rd104], %f189;
	add.s32 	%r138, %r133, 4;
	mul.wide.u32 	%rd105, %r138, 4;
	add.s64 	%rd106, %rd5, %rd105;
	st.global.u32 	[%rd106], %r135;
	add.s32 	%r139, %r133, 5;
	mul.wide.u32 	%rd107, %r139, 4;
	add.s64 	%rd108, %rd5, %rd107;
	st.global.u32 	[%rd108], %r135;
	add.s32 	%r140, %r133, 6;
	ld.global.nc.f32 	%f190, [%rd96+8];
	mul.wide.u32 	%rd109, %r140, 4;
	add.s64 	%rd110, %rd5, %rd109;
	st.global.f32 	[%rd110], %f190;
	add.s32 	%r141, %r133, 7;
	mul.wide.u32 	%rd111, %r141, 4;
	add.s64 	%rd112, %rd5, %rd111;
	st.global.u32 	[%rd112], %r135;
	add.s32 	%r142, %r133, 8;
	mul.wide.u32 	%rd113, %r142, 4;
	add.s64 	%rd114, %rd5, %rd113;
	st.global.u32 	[%rd114], %r135;
	add.s32 	%r143, %r133, 9;
	ld.global.nc.f32 	%f191, [%rd96+12];
	mul.wide.u32 	%rd115, %r143, 4;
	add.s64 	%rd116, %rd5, %rd115;
	st.global.f32 	[%rd116], %f191;
	add.s32 	%r144, %r133, 10;
	mul.wide.u32 	%rd117, %r144, 4;
	add.s64 	%rd118, %rd5, %rd117;
	st.global.u32 	[%rd118], %r135;
	add.s32 	%r145, %r133, 11;
	mul.wide.u32 	%rd119, %r145, 4;
	add.s64 	%rd120, %rd5, %rd119;
	st.global.u32 	[%rd120], %r135;
	add.s32 	%r472, %r472, 4;
$L__BB0_8:
	setp.eq.s32 	%p7, %r7, 0;
	@%p7 bra 	$L__BB0_13;
	setp.eq.s32 	%p8, %r7, 1;
	@%p8 bra 	$L__BB0_11;
	mad.lo.s32 	%r146, %r472, 3, %r2;
	mul.wide.u32 	%rd121, %r472, 4;
	add.s64 	%rd122, %rd1, %rd121;
	ld.global.nc.f32 	%f192, [%rd122];
	mul.wide.u32 	%rd123, %r146, 4;
	add.s64 	%rd124, %rd5, %rd123;
	st.global.f32 	[%rd124], %f192;
	add.s32 	%r147, %r146, 1;
	mul.wide.u32 	%rd125, %r147, 4;
	add.s64 	%rd126, %rd5, %rd125;
	mov.b32 	%r148, 0;
	st.global.u32 	[%rd126], %r148;
	add.s32 	%r149, %r146, 2;
	mul.wide.u32 	%rd127, %r149, 4;
	add.s64 	%rd128, %rd5, %rd127;
	st.global.u32 	[%rd128], %r148;
	add.s32 	%r150, %r146, 3;
	ld.global.nc.f32 	%f193, [%rd122+4];
	mul.wide.u32 	%rd129, %r150, 4;
	add.s64 	%rd130, %rd5, %rd129;
	st.global.f32 	[%rd130], %f193;
	add.s32 	%r151, %r146, 4;
	mul.wide.u32 	%rd131, %r151, 4;
	add.s64 	%rd132, %rd5, %rd131;
	st.global.u32 	[%rd132], %r148;
	add.s32 	%r152, %r146, 5;
	mul.wide.u32 	%rd133, %r152, 4;
	add.s64 	%rd134, %rd5, %rd133;
	st.global.u32 	[%rd134], %r148;
	add.s32 	%r472, %r472, 2;
$L__BB0_11:
	and.b32  	%r153, %r99, 1;
	setp.eq.b32 	%p9, %r153, 1;
	not.pred 	%p10, %p9;
	@%p10 bra 	$L__BB0_13;
	mad.lo.s32 	%r154, %r472, 3, %r2;
	mul.wide.u32 	%rd135, %r472, 4;
	add.s64 	%rd136, %rd1, %rd135;
	ld.global.nc.f32 	%f194, [%rd136];
	mul.wide.u32 	%rd137, %r154, 4;
	add.s64 	%rd138, %rd5, %rd137;
	st.global.f32 	[%rd138], %f194;
	add.s32 	%r155, %r154, 1;
	mul.wide.u32 	%rd139, %r155, 4;
	add.s64 	%rd140, %rd5, %rd139;
	mov.b32 	%r156, 0;
	st.global.u32 	[%rd140], %r156;
	add.s32 	%r157, %r154, 2;
	mul.wide.u32 	%rd141, %r157, 4;
	add.s64 	%rd142, %rd5, %rd141;
	st.global.u32 	[%rd142], %r156;
$L__BB0_13:
	setp.eq.s32 	%p11, %r480, 0;
	@%p11 bra 	$L__BB0_25;
	and.b32  	%r12, %r480, 7;
	setp.lt.u32 	%p12, %r480, 8;
	mov.b32 	%r476, 0;
	@%p12 bra 	$L__BB0_17;
	and.b32  	%r476, %r480, -8;
	mov.b32 	%r479, 0;
$L__BB0_16:
	.pragma "nounroll";
	mad.lo.s32 	%r160, %r479, 3, %r2;
	add.s32 	%r161, %r479, %r3;
	mul.wide.u32 	%rd143, %r161, 4;
	add.s64 	%rd144, %rd3, %rd143;
	ld.global.nc.f32 	%f195, [%rd144];
	mul.wide.u32 	%rd145, %r160, 4;
	add.s64 	%rd146, %rd5, %rd145;
	st.global.f32 	[%rd146], %f195;
	add.s64 	%rd147, %rd2, %rd143;
	ld.global.nc.f32 	%f196, [%rd147];
	add.s32 	%r162, %r160, 1;
	mul.wide.u32 	%rd148, %r162, 4;
	add.s64 	%rd149, %rd5, %rd148;
	st.global.f32 	[%rd149], %f196;
	add.s32 	%r163, %r160, 3;
	add.s32 	%r164, %r161, 1;
	mul.wide.u32 	%rd150, %r164, 4;
	add.s64 	%rd151, %rd3, %rd150;
	ld.global.nc.f32 	%f197, [%rd151];
	mul.wide.u32 	%rd152, %r163, 4;
	add.s64 	%rd153, %rd5, %rd152;
	st.global.f32 	[%rd153], %f197;
	add.s64 	%rd154, %rd2, %rd150;
	ld.global.nc.f32 	%f198, [%rd154];
	add.s32 	%r165, %r160, 4;
	mul.wide.u32 	%rd155, %r165, 4;
	add.s64 	%rd156, %rd5, %rd155;
	st.global.f32 	[%rd156], %f198;
	add.s32 	%r166, %r160, 6;
	add.s32 	%r167, %r161, 2;
	mul.wide.u32 	%rd157, %r167, 4;
	add.s64 	%rd158, %rd3, %rd157;
	ld.global.nc.f32 	%f199, [%rd158];
	mul.wide.u32 	%rd159, %r166, 4;
	add.s64 	%rd160, %rd5, %rd159;
	st.global.f32 	[%rd160], %f199;
	add.s64 	%rd161, %rd2, %rd157;
	ld.global.nc.f32 	%f200, [%rd161];
	add.s32 	%r168, %r160, 7;
	mul.wide.u32 	%rd162, %r168, 4;
	add.s64 	%rd163, %rd5, %rd162;
	st.global.f32 	[%rd163], %f200;
	add.s32 	%r169, %r160, 9;
	add.s32 	%r170, %r161, 3;
	mul.wide.u32 	%rd164, %r170, 4;
	add.s64 	%rd165, %rd3, %rd164;
	ld.global.nc.f32 	%f201, [%rd165];
	mul.wide.u32 	%rd166, %r169, 4;
	add.s64 	%rd167, %rd5, %rd166;
	st.global.f32 	[%rd167], %f201;
	add.s64 	%rd168, %rd2, %rd164;
	ld.global.nc.f32 	%f202, [%rd168];
	add.s32 	%r171, %r160, 10;
	mul.wide.u32 	%rd169, %r171, 4;
	add.s64 	%rd170, %rd5, %rd169;
	st.global.f32 	[%rd170], %f202;
	add.s32 	%r172, %r160, 12;
	add.s32 	%r173, %r161, 4;
	mul.wide.u32 	%rd171, %r173, 4;
	add.s64 	%rd172, %rd3, %rd171;
	ld.global.nc.f32 	%f203, [%rd172];
	mul.wide.u32 	%rd173, %r172, 4;
	add.s64 	%rd174, %rd5, %rd173;
	st.global.f32 	[%rd174], %f203;
	add.s64 	%rd175, %rd2, %rd171;
	ld.global.nc.f32 	%f204, [%rd175];
	add.s32 	%r174, %r160, 13;
	mul.wide.u32 	%rd176, %r174, 4;
	add.s64 	%rd177, %rd5, %rd176;
	st.global.f32 	[%rd177], %f204;
	add.s32 	%r175, %r160, 15;
	add.s32 	%r176, %r161, 5;
	mul.wide.u32 	%rd178, %r176, 4;
	add.s64 	%rd179, %rd3, %rd178;
	ld.global.nc.f32 	%f205, [%rd179];
	mul.wide.u32 	%rd180, %r175, 4;
	add.s64 	%rd181, %rd5, %rd180;
	st.global.f32 	[%rd181], %f205;
	add.s64 	%rd182, %rd2, %rd178;
	ld.global.nc.f32 	%f206, [%rd182];
	add.s32 	%r177, %r160, 16;
	mul.wide.u32 	%rd183, %r177, 4;
	add.s64 	%rd184, %rd5, %rd183;
	st.global.f32 	[%rd184], %f206;
	add.s32 	%r178, %r160, 18;
	add.s32 	%r179, %r161, 6;
	mul.wide.u32 	%rd185, %r179, 4;
	add.s64 	%rd186, %rd3, %rd185;
	ld.global.nc.f32 	%f207, [%rd186];
	mul.wide.u32 	%rd187, %r178, 4;
	add.s64 	%rd188, %rd5, %rd187;
	st.global.f32 	[%rd188], %f207;
	add.s64 	%rd189, %rd2, %rd185;
	ld.global.nc.f32 	%f208, [%rd189];
	add.s32 	%r180, %r160, 19;
	mul.wide.u32 	%rd190, %r180, 4;
	add.s64 	%rd191, %rd5, %rd190;
	st.global.f32 	[%rd191], %f208;
	add.s32 	%r181, %r160, 21;
	add.s32 	%r182, %r161, 7;
	mul.wide.u32 	%rd192, %r182, 4;
	add.s64 	%rd193, %rd3, %rd192;
	ld.global.nc.f32 	%f209, [%rd193];
	mul.wide.u32 	%rd194, %r181, 4;
	add.s64 	%rd195, %rd5, %rd194;
	st.global.f32 	[%rd195], %f209;
	add.s64 	%rd196, %rd2, %rd192;
	ld.global.nc.f32 	%f210, [%rd196];
	add.s32 	%r183, %r160, 22;
	mul.wide.u32 	%rd197, %r183, 4;
	add.s64 	%rd198, %rd5, %rd197;
	st.global.f32 	[%rd198], %f210;
	add.s32 	%r479, %r479, 8;
	setp.eq.s32 	%p13, %r479, %r476;
	@%p13 bra 	$L__BB0_17;
	bra.uni 	$L__BB0_16;
$L__BB0_17:
	setp.eq.s32 	%p14, %r12, 0;
	@%p14 bra 	$L__BB0_25;
	and.b32  	%r17, %r480, 3;
	setp.lt.u32 	%p15, %r12, 4;
	@%p15 bra 	$L__BB0_20;
	mad.lo.s32 	%r184, %r476, 3, %r2;
	add.s32 	%r185, %r476, %r3;
	mul.wide.u32 	%rd199, %r185, 4;
	add.s64 	%rd200, %rd3, %rd199;
	ld.global.nc.f32 	%f211, [%rd200];
	mul.wide.u32 	%rd201, %r184, 4;
	add.s64 	%rd202, %rd5, %rd201;
	st.global.f32 	[%rd202], %f211;
	add.s64 	%rd203, %rd2, %rd199;
	ld.global.nc.f32 	%f212, [%rd203];
	add.s32 	%r186, %r184, 1;
	mul.wide.u32 	%rd204, %r186, 4;
	add.s64 	%rd205, %rd5, %rd204;
	st.global.f32 	[%rd205], %f212;
	add.s32 	%r187, %r184, 3;
	add.s32 	%r188, %r185, 1;
	mul.wide.u32 	%rd206, %r188, 4;
	add.s64 	%rd207, %rd3, %rd206;
	ld.global.nc.f32 	%f213, [%rd207];
	mul.wide.u32 	%rd208, %r187, 4;
	add.s64 	%rd209, %rd5, %rd208;
	st.global.f32 	[%rd209], %f213;
	add.s64 	%rd210, %rd2, %rd206;
	ld.global.nc.f32 	%f214, [%rd210];
	add.s32 	%r189, %r184, 4;
	mul.wide.u32 	%rd211, %r189, 4;
	add.s64 	%rd212, %rd5, %rd211;
	st.global.f32 	[%rd212], %f214;
	add.s32 	%r190, %r184, 6;
	add.s32 	%r191, %r185, 2;
	mul.wide.u32 	%rd213, %r191, 4;
	add.s64 	%rd214, %rd3, %rd213;
	ld.global.nc.f32 	%f215, [%rd214];
	mul.wide.u32 	%rd215, %r190, 4;
	add.s64 	%rd216, %rd5, %rd215;
	st.global.f32 	[%rd216], %f215;
	add.s64 	%rd217, %rd2, %rd213;
	ld.global.nc.f32 	%f216, [%rd217];
	add.s32 	%r192, %r184, 7;
	mul.wide.u32 	%rd218, %r192, 4;
	add.s64 	%rd219, %rd5, %rd218;
	st.global.f32 	[%rd219], %f216;
	add.s32 	%r193, %r184, 9;
	add.s32 	%r194, %r185, 3;
	mul.wide.u32 	%rd220, %r194, 4;
	add.s64 	%rd221, %rd3, %rd220;
	ld.global.nc.f32 	%f217, [%rd221];
	mul.wide.u32 	%rd222, %r193, 4;
	add.s64 	%rd223, %rd5, %rd222;
	st.global.f32 	[%rd223], %f217;
	add.s64 	%rd224, %rd2, %rd220;
	ld.global.nc.f32 	%f218, [%rd224];
	add.s32 	%r195, %r184, 10;
	mul.wide.u32 	%rd225, %r195, 4;
	add.s64 	%rd226, %rd5, %rd225;
	st.global.f32 	[%rd226], %f218;
	add.s32 	%r476, %r476, 4;
$L__BB0_20:
	setp.eq.s32 	%p16, %r17, 0;
	@%p16 bra 	$L__BB0_25;
	setp.eq.s32 	%p17, %r17, 1;
	@%p17 bra 	$L__BB0_23;
	mad.lo.s32 	%r196, %r476, 3, %r2;
	add.s32 	%r197, %r476, %r3;
	mul.wide.u32 	%rd227, %r197, 4;
	add.s64 	%rd228, %rd3, %rd227;
	ld.global.nc.f32 	%f219, [%rd228];
	mul.wide.u32 	%rd229, %r196, 4;
	add.s64 	%rd230, %rd5, %rd229;
	st.global.f32 	[%rd230], %f219;
	add.s64 	%rd231, %rd2, %rd227;
	ld.global.nc.f32 	%f220, [%rd231];
	add.s32 	%r198, %r196, 1;
	mul.wide.u32 	%rd232, %r198, 4;
	add.s64 	%rd233, %rd5, %rd232;
	st.global.f32 	[%rd233], %f220;
	add.s32 	%r199, %r196, 3;
	add.s32 	%r200, %r197, 1;
	mul.wide.u32 	%rd234, %r200, 4;
	add.s64 	%rd235, %rd3, %rd234;
	ld.global.nc.f32 	%f221, [%rd235];
	mul.wide.u32 	%rd236, %r199, 4;
	add.s64 	%rd237, %rd5, %rd236;
	st.global.f32 	[%rd237], %f221;
	add.s64 	%rd238, %rd2, %rd234;
	ld.global.nc.f32 	%f222, [%rd238];
	add.s32 	%r201, %r196, 4;
	mul.wide.u32 	%rd239, %r201, 4;
	add.s64 	%rd240, %rd5, %rd239;
	st.global.f32 	[%rd240], %f222;
	add.s32 	%r476, %r476, 2;
$L__BB0_23:
	and.b32  	%r202, %r480, 1;
	setp.eq.b32 	%p18, %r202, 1;
	not.pred 	%p19, %p18;
	@%p19 bra 	$L__BB0_25;
	mad.lo.s32 	%r203, %r476, 3, %r2;
	add.s32 	%r204, %r476, %r3;
	mul.wide.u32 	%rd241, %r204, 4;
	add.s64 	%rd242, %rd3, %rd241;
	ld.global.nc.f32 	%f223, [%rd242];
	mul.wide.u32 	%rd243, %r203, 4;
	add.s64 	%rd244, %rd5, %rd243;
	st.global.f32 	[%rd244], %f223;
	add.s64 	%rd245, %rd2, %rd241;
	ld.global.nc.f32 	%f224, [%rd245];
	add.s32 	%r205, %r203, 1;
	mul.wide.u32 	%rd246, %r205, 4;
	add.s64 	%rd247, %rd5, %rd246;
	st.global.f32 	[%rd247], %f224;
$L__BB0_25:
	setp.ge.u32 	%p20, %r480, %r97;
	@%p20 bra 	$L__BB0_188;
	ld.param.u64 	%rd435, [taylor_forward_2nd_param_0];
	cvta.to.global.u64 	%rd10, %rd435;
	cvta.to.global.u64 	%rd11, %rd34;
	cvta.to.global.u64 	%rd12, %rd35;
	mov.u64 	%rd280, __cudart_i2opi_f;
$L__BB0_27:
	mul.wide.u32 	%rd248, %r480, 4;
	add.s64 	%rd249, %rd10, %rd248;
	ld.global.nc.u32 	%r25, [%rd249];
	setp.eq.s32 	%p21, %r25, 1;
	mov.f32 	%f1234, 0f00000000;
	mov.f32 	%f1235, 0f00000000;
	@%p21 bra 	$L__BB0_187;
	mul.wide.u32 	%rd250, %r480, 4;
	add.s64 	%rd251, %rd11, %rd250;
	ld.global.nc.u32 	%r206, [%rd251];
	add.s64 	%rd252, %rd12, %rd250;
	ld.global.nc.u32 	%r26, [%rd252];
	mad.lo.s32 	%r207, %r206, 3, %r2;
	mul.wide.u32 	%rd253, %r207, 4;
	add.s64 	%rd254, %rd5, %rd253;
	ld.global.f32 	%f1, [%rd254];
	add.s32 	%r208, %r207, 1;
	mul.wide.u32 	%rd255, %r208, 4;
	add.s64 	%rd256, %rd5, %rd255;
	ld.global.f32 	%f2, [%rd256];
	add.s32 	%r209, %r207, 2;
	mul.wide.u32 	%rd257, %r209, 4;
	add.s64 	%rd258, %rd5, %rd257;
	ld.global.f32 	%f3, [%rd258];
	mov.f32 	%f1233, 0f00000000;
	setp.gt.s32 	%p22, %r25, 21;
	@%p22 bra 	$L__BB0_69;
	setp.gt.s32 	%p51, %r25, 11;
	@%p51 bra 	$L__BB0_52;
	setp.gt.s32 	%p65, %r25, 6;
	@%p65 bra 	$L__BB0_43;
	setp.gt.s32 	%p72, %r25, 3;
	@%p72 bra 	$L__BB0_35;
	setp.eq.s32 	%p76, %r25, 2;
	@%p76 bra 	$L__BB0_110;
	setp.eq.s32 	%p77, %r25, 3;
	@%p77 bra 	$L__BB0_34;
	bra.uni 	$L__BB0_186;
$L__BB0_34:
	mad.lo.s32 	%r411, %r26, 3, %r2;
	mul.wide.u32 	%rd329, %r411, 4;
	add.s64 	%rd330, %rd5, %rd329;
	ld.global.f32 	%f1195, [%rd330];
	add.s32 	%r412, %r411, 1;
	mul.wide.u32 	%rd331, %r412, 4;
	add.s64 	%rd332, %rd5, %rd331;
	ld.global.f32 	%f1196, [%rd332];
	add.s32 	%r413, %r411, 2;
	mul.wide.u32 	%rd333, %r413, 4;
	add.s64 	%rd334, %rd5, %rd333;
	ld.global.f32 	%f1197, [%rd334];
	sub.f32 	%f1233, %f1, %f1195;
	sub.f32 	%f1234, %f2, %f1196;
	sub.f32 	%f1235, %f3, %f1197;
	bra.uni 	$L__BB0_186;
$L__BB0_35:
	setp.eq.s32 	%p73, %r25, 4;
	@%p73 bra 	$L__BB0_111;
	setp.eq.s32 	%p74, %r25, 5;
	@%p74 bra 	$L__BB0_112;
	setp.eq.s32 	%p75, %r25, 6;
	@%p75 bra 	$L__BB0_38;
	bra.uni 	$L__BB0_186;
$L__BB0_38:
	mad.lo.s32 	%r396, %r26, 3, %r2;
	mul.wide.u32 	%rd315, %r396, 4;
	add.s64 	%rd316, %rd5, %rd315;
	ld.global.f32 	%f1155, [%rd316];
	abs.f32 	%f16, %f1155;
	abs.f32 	%f1226, %f1;
	setp.lt.f32 	%p216, %f1226, %f16;
	@%p216 bra 	$L__BB0_120;
	mul.f32 	%f18, %f16, 0f4B000000;
	setp.gtu.f32 	%p217, %f1226, %f18;
	@%p217 bra 	$L__BB0_116;
	div.approx.f32 	%f1156, %f1226, %f16;
	cvt.rzi.f32.f32 	%f1224, %f1156;
	neg.f32 	%f20, %f16;
	fma.rn.f32 	%f21, %f20, %f1224, %f1226;
	mov.b32 	%r27, %f21;
	mov.b32 	%r397, %f16;
	setp.lt.u32 	%p218, %r27, %r397;
	@%p218 bra 	$L__BB0_115;
	setp.lt.u32 	%p219, %r27, -2147483647;
	@%p219 bra 	$L__BB0_113;
	add.f32 	%f1161, %f1224, 0fBF800000;
	setp.lt.f32 	%p222, %f21, %f20;
	add.f32 	%f1162, %f1161, 0fBF800000;
	selp.f32 	%f1224, %f1162, %f1161, %p222;
	bra.uni 	$L__BB0_115;
$L__BB0_43:
	setp.gt.s32 	%p66, %r25, 8;
	@%p66 bra 	$L__BB0_47;
	setp.eq.s32 	%p70, %r25, 7;
	@%p70 bra 	$L__BB0_121;
	setp.eq.s32 	%p71, %r25, 8;
	@%p71 bra 	$L__BB0_46;
	bra.uni 	$L__BB0_186;
$L__BB0_46:
	mad.lo.s32 	%r369, %r26, 3, %r2;
	mul.wide.u32 	%rd303, %r369, 4;
	add.s64 	%rd304, %rd5, %rd303;
	ld.global.f32 	%f989, [%rd304];
	add.s32 	%r370, %r369, 1;
	mul.wide.u32 	%rd305, %r370, 4;
	add.s64 	%rd306, %rd5, %rd305;
	ld.global.f32 	%f990, [%rd306];
	add.s32 	%r371, %r369, 2;
	mul.wide.u32 	%rd307, %r371, 4;
	add.s64 	%rd308, %rd5, %rd307;
	ld.global.f32 	%f991, [%rd308];
	rcp.rn.f32 	%f992, %f989;
	mul.f32 	%f993, %f1, %f992;
	mul.f32 	%f994, %f990, %f993;
	sub.f32 	%f995, %f2, %f994;
	mul.f32 	%f996, %f992, %f995;
	mul.f32 	%f997, %f990, %f996;
	sub.f32 	%f998, %f3, %f997;
	mul.f32 	%f999, %f991, %f993;
	sub.f32 	%f1000, %f998, %f999;
	mul.f32 	%f1001, %f992, %f1000;
	mul.f32 	%f1002, %f993, %f996;
	fma.rn.f32 	%f1003, %f993, %f996, %f1002;
	fma.rn.f32 	%f1004, %f993, %f993, 0f3F800000;
	rcp.rn.f32 	%f1005, %f1004;
	mul.f32 	%f1006, %f1003, %f1005;
	mul.f32 	%f1007, %f1005, %f1006;
	mul.f32 	%f1234, %f996, %f1005;
	mul.f32 	%f1008, %f996, %f1007;
	fma.rn.f32 	%f1009, %f992, %f1000, %f1001;
	mul.f32 	%f1010, %f1005, %f1009;
	sub.f32 	%f1011, %f1010, %f1008;
	mul.f32 	%f1235, %f1011, 0f3F000000;
	abs.f32 	%f1012, %f989;
	abs.f32 	%f1013, %f1;
	setp.gt.f32 	%p187, %f1013, %f1012;
	selp.f32 	%f1014, %f1013, %f1012, %p187;
	selp.f32 	%f1015, %f1012, %f1013, %p187;
	div.rn.f32 	%f1016, %f1015, %f1014;
	mul.f32 	%f1017, %f1016, %f1016;
	fma.rn.f32 	%f1018, %f1017, 0f3B33710B, 0fBC807748;
	fma.rn.f32 	%f1019, %f1018, %f1017, 0f3D2CDAB2;
	fma.rn.f32 	%f1020, %f1019, %f1017, 0fBD992D10;
	fma.rn.f32 	%f1021, %f1020, %f1017, 0f3DD9EA6C;
	fma.rn.f32 	%f1022, %f1021, %f1017, 0fBE117CB1;
	fma.rn.f32 	%f1023, %f1022, %f1017, 0f3E4CBCE0;
	fma.rn.f32 	%f1024, %f1023, %f1017, 0fBEAAAA7D;
	mul.f32 	%f1025, %f1017, %f1024;
	fma.rn.f32 	%f1026, %f1025, %f1016, %f1016;
	neg.f32 	%f1027, %f1026;
	fma.rn.f32 	%f1028, 0f3F6EE581, 0f3FD774EB, %f1027;
	selp.f32 	%f1029, %f1028, %f1026, %p187;
	selp.f32 	%f1030, 0f3F6EE581, 0f3FEEE581, %p187;
	selp.f32 	%f1031, %f1026, %f1027, %p187;
	mov.b32 	%r372, %f989;
	fma.rn.f32 	%f1032, %f1030, 0f3FD774EB, %f1031;
	setp.lt.s32 	%p188, %r372, 0;
	selp.f32 	%f1033, %f1032, %f1029, %p188;
	add.f32 	%f1034, %f1013, %f1012;
	setp.eq.f32 	%p189, %f1014, 0f00000000;
	selp.f32 	%f1035, 0f40490FDB, 0f00000000, %p188;
	setp.eq.f32 	%p190, %f1012, %f1013;
	selp.f32 	%f1036, 0f4016CBE4, 0f3F490FDB, %p188;
	selp.f32 	%f1037, %f1036, %f1033, %p190;
	selp.f32 	%f1038, %f1035, %f1037, %p189;
	abs.f32 	%f1039, %f1034;
	setp.nan.f32 	%p191, %f1039, %f1039;
	copysign.f32 	%f1040, %f1, %f1038;
	selp.f32 	%f1233, %f1034, %f1040, %p191;
	bra.uni 	$L__BB0_186;
$L__BB0_47:
	setp.eq.s32 	%p67, %r25, 9;
	@%p67 bra 	$L__BB0_129;
	setp.eq.s32 	%p68, %r25, 10;
	@%p68 bra 	$L__BB0_130;
	setp.eq.s32 	%p69, %r25, 11;
	@%p69 bra 	$L__BB0_50;
	bra.uni 	$L__BB0_186;
$L__BB0_50:
	mad.lo.s32 	%r353, %r26, 3, %r2;
	mul.wide.u32 	%rd289, %r353, 4;
	add.s64 	%rd290, %rd5, %rd289;
	ld.global.f32 	%f54, [%rd290];
	add.s32 	%r354, %r353, 1;
	mul.wide.u32 	%rd291, %r354, 4;
	add.s64 	%rd15, %rd5, %rd291;
	add.s32 	%r355, %r353, 2;
	mul.wide.u32 	%rd292, %r355, 4;
	add.s64 	%rd16, %rd5, %rd292;
	setp.le.f32 	%p183, %f1, %f54;
	mov.f32 	%f1233, %f1;
	mov.f32 	%f1234, %f2;
	mov.f32 	%f1235, %f3;
	@%p183 bra 	$L__BB0_186;
	ld.global.f32 	%f1235, [%rd16];
	ld.global.f32 	%f1234, [%rd15];
	mov.f32 	%f1233, %f54;
	bra.uni 	$L__BB0_186;
$L__BB0_52:
	setp.gt.s32 	%p52, %r25, 16;
	@%p52 bra 	$L__BB0_61;
	setp.gt.s32 	%p59, %r25, 13;
	@%p59 bra 	$L__BB0_57;
	setp.eq.s32 	%p63, %r25, 12;
	@%p63 bra 	$L__BB0_132;
	setp.eq.s32 	%p64, %r25, 13;
	@%p64 bra 	$L__BB0_56;
	bra.uni 	$L__BB0_186;
$L__BB0_56:
	rcp.rn.f32 	%f1233, %f1;
	neg.f32 	%f949, %f1233;
	mul.f32 	%f950, %f2, %f949;
	mul.f32 	%f1234, %f1233, %f950;
	mul.f32 	%f951, %f2, %f1234;
	fma.rn.f32 	%f952, %f1233, %f3, %f951;
	neg.f32 	%f953, %f952;
	mul.f32 	%f1235, %f1233, %f953;
	bra.uni 	$L__BB0_186;
$L__BB0_57:
	setp.eq.s32 	%p60, %r25, 14;
	@%p60 bra 	$L__BB0_133;
	setp.eq.s32 	%p61, %r25, 15;
	@%p61 bra 	$L__BB0_134;
	setp.eq.s32 	%p62, %r25, 16;
	@%p62 bra 	$L__BB0_60;
	bra.uni 	$L__BB0_186;
$L__BB0_60:
	mov.f32 	%f787, 0f3F800000;
	setp.eq.s32 	%p155, %r26, 0;
	mov.f32 	%f1233, %f787;
	@%p155 bra 	$L__BB0_186;
	bra.uni 	$L__BB0_135;
$L__BB0_61:
	setp.gt.s32 	%p53, %r25, 18;
	@%p53 bra 	$L__BB0_65;
	setp.eq.s32 	%p57, %r25, 17;
	@%p57 bra 	$L__BB0_144;
	setp.eq.s32 	%p58, %r25, 18;
	@%p58 bra 	$L__BB0_64;
	bra.uni 	$L__BB0_186;
$L__BB0_64:
	mul.f32 	%f755, %f1, 0f3F317218;
	mul.f32 	%f756, %f2, 0f3F317218;
	mul.f32 	%f757, %f3, 0f3F317218;
	fma.rn.f32 	%f758, %f755, 0f3BBB989D, 0f3F000000;
	cvt.sat.f32.f32 	%f759, %f758;
	mov.f32 	%f760, 0f4B400001;
	mov.f32 	%f761, 0f437C0000;
	fma.rm.f32 	%f762, %f759, %f761, %f760;
	add.f32 	%f763, %f762, 0fCB40007F;
	neg.f32 	%f764, %f763;
	fma.rn.f32 	%f765, %f755, 0f3FB8AA3B, %f764;
	fma.rn.f32 	%f766, %f755, 0f32A57060, %f765;
	mov.b32 	%r320, %f762;
	shl.b32 	%r321, %r320, 23;
	mov.b32 	%f767, %r321;
	ex2.approx.ftz.f32 	%f768, %f766;
	mul.f32 	%f769, %f768, %f767;
	mul.f32 	%f1234, %f756, %f769;
	mul.f32 	%f770, %f756, %f1234;
	fma.rn.f32 	%f771, %f3, 0f3F317218, %f757;
	fma.rn.f32 	%f772, %f771, %f769, %f770;
	mul.f32 	%f1235, %f772, 0f3F000000;
	ex2.approx.f32 	%f1233, %f1;
	bra.uni 	$L__BB0_186;
$L__BB0_65:
	setp.eq.s32 	%p54, %r25, 19;
	@%p54 bra 	$L__BB0_145;
	setp.eq.s32 	%p55, %r25, 20;
	@%p55 bra 	$L__BB0_146;
	setp.eq.s32 	%p56, %r25, 21;
	@%p56 bra 	$L__BB0_68;
	bra.uni 	$L__BB0_186;
$L__BB0_68:
	rcp.rn.f32 	%f669, %f1;
	mul.f32 	%f670, %f2, %f669;
	mul.f32 	%f671, %f670, 0fBF000000;
	fma.rn.f32 	%f672, %f2, %f671, %f3;
	mul.f32 	%f673, %f669, %f672;
	setp.lt.f32 	%p144, %f1, 0f00800000;
	mul.f32 	%f674, %f1, 0f4B000000;
	selp.f32 	%f675, %f674, %f1, %p144;
	selp.f32 	%f676, 0fC1B80000, 0f00000000, %p144;
	mov.b32 	%r310, %f675;
	add.s32 	%r311, %r310, -1060439283;
	and.b32  	%r312, %r311, -8388608;
	sub.s32 	%r313, %r310, %r312;
	mov.b32 	%f677, %r313;
	cvt.rn.f32.s32 	%f678, %r312;
	fma.rn.f32 	%f679, %f678, 0f34000000, %f676;
	add.f32 	%f680, %f677, 0fBF800000;
	fma.rn.f32 	%f681, %f680, 0f3DC6B27F, 0fBE2C7F30;
	fma.rn.f32 	%f682, %f681, %f680, 0f3E2FCF2A;
	fma.rn.f32 	%f683, %f682, %f680, 0fBE374E43;
	fma.rn.f32 	%f684, %f683, %f680, 0f3E520BF4;
	fma.rn.f32 	%f685, %f684, %f680, 0fBE763C8B;
	fma.rn.f32 	%f686, %f685, %f680, 0f3E93BF99;
	fma.rn.f32 	%f687, %f686, %f680, 0fBEB8AA49;
	fma.rn.f32 	%f688, %f687, %f680, 0f3EF6384A;
	fma.rn.f32 	%f689, %f688, %f680, 0fBF38AA3B;
	mul.f32 	%f690, %f680, %f689;
	mul.f32 	%f691, %f680, %f690;
	fma.rn.f32 	%f692, %f680, 0f3FB8AA3B, %f691;
	add.f32 	%f693, %f679, %f692;
	setp.gt.u32 	%p145, %r310, 2139095039;
	fma.rn.f32 	%f694, %f675, 0f7F800000, 0f7F800000;
	selp.f32 	%f695, %f694, %f693, %p145;
	setp.eq.f32 	%p146, %f675, 0f00000000;
	selp.f32 	%f1233, 0fFF800000, %f695, %p146;
	mul.f32 	%f1234, %f670, 0f3FB8AA3B;
	mul.f32 	%f1235, %f673, 0f3FB8AA3B;
	bra.uni 	$L__BB0_186;
$L__BB0_69:
	setp.gt.s32 	%p23, %r25, 31;
	@%p23 bra 	$L__BB0_90;
	setp.gt.s32 	%p38, %r25, 26;
	@%p38 bra 	$L__BB0_82;
	setp.gt.s32 	%p45, %r25, 23;
	@%p45 bra 	$L__BB0_76;
	setp.eq.s32 	%p49, %r25, 22;
	@%p49 bra 	$L__BB0_147;
	setp.eq.s32 	%p50, %r25, 23;
	@%p50 bra 	$L__BB0_74;
	bra.uni 	$L__BB0_186;
$L__BB0_74:
	add.f32 	%f619, %f1, 0f3F800000;
	rcp.rn.f32 	%f620, %f619;
	mul.f32 	%f1234, %f2, %f620;
	mul.f32 	%f621, %f1234, 0fBF000000;
	fma.rn.f32 	%f622, %f2, %f621, %f3;
	mul.f32 	%f1235, %f620, %f622;
	mov.f32 	%f623, 0f3F800000;
	add.rz.f32 	%f624, %f1, %f623;
	mov.b32 	%r301, %f624;
	add.s32 	%r302, %r301, -1061158912;
	and.b32  	%r303, %r302, -8388608;
	mov.b32 	%r37, %f1;
	sub.s32 	%r304, %r37, %r303;
	mov.b32 	%f625, %r304;
	sub.s32 	%r305, 1082130432, %r303;
	mov.b32 	%f626, %r305;
	fma.rn.f32 	%f627, %f626, 0f3E800000, 0fBF800000;
	add.f32 	%f628, %f627, %f625;
	cvt.rn.f32.s32 	%f629, %r303;
	mul.f32 	%f630, %f629, 0f34000000;
	fma.rn.f32 	%f631, %f628, 0fBD39BF78, 0f3DD80012;
	fma.rn.f32 	%f632, %f631, %f628, 0fBE0778E0;
	fma.rn.f32 	%f633, %f632, %f628, 0f3E146475;
	fma.rn.f32 	%f634, %f633, %f628, 0fBE2A68DD;
	fma.rn.f32 	%f635, %f634, %f628, 0f3E4CAF9E;
	fma.rn.f32 	%f636, %f635, %f628, 0fBE800042;
	fma.rn.f32 	%f637, %f636, %f628, 0f3EAAAAE6;
	fma.rn.f32 	%f638, %f637, %f628, 0fBF000000;
	mul.f32 	%f639, %f628, %f638;
	fma.rn.f32 	%f640, %f639, %f628, %f628;
	fma.rn.f32 	%f1233, %f630, 0f3F317218, %f640;
	setp.lt.u32 	%p138, %r37, 2139095040;
	@%p138 bra 	$L__BB0_186;
	setp.gt.s32 	%p139, %r37, -1082130432;
	fma.rn.f32 	%f641, %f1, 0f7F800000, 0f7F800000;
	selp.f32 	%f642, %f641, %f1233, %p139;
	setp.eq.f32 	%p140, %f1, 0f00000000;
	selp.f32 	%f1233, 0f80000000, %f642, %p140;
	bra.uni 	$L__BB0_186;
$L__BB0_76:
	setp.eq.s32 	%p46, %r25, 24;
	@%p46 bra 	$L__BB0_148;
	setp.eq.s32 	%p47, %r25, 25;
	@%p47 bra 	$L__BB0_157;
	setp.eq.s32 	%p48, %r25, 26;
	@%p48 bra 	$L__BB0_79;
	bra.uni 	$L__BB0_186;
$L__BB0_79:
	mul.f32 	%f542, %f1, 0f3F22F983;
	cvt.rni.s32.f32 	%r494, %f542;
	cvt.rn.f32.s32 	%f543, %r494;
	fma.rn.f32 	%f544, %f543, 0fBFC90FDA, %f1;
	fma.rn.f32 	%f545, %f543, 0fB3A22168, %f544;
	fma.rn.f32 	%f1229, %f543, 0fA7C234C5, %f545;
	abs.f32 	%f118, %f1;
	setp.ltu.f32 	%p112, %f118, 0f47CE4780;
	@%p112 bra 	$L__BB0_171;
	setp.neu.f32 	%p113, %f118, 0f7F800000;
	@%p113 bra 	$L__BB0_166;
	mov.f32 	%f548, 0f00000000;
	mul.rn.f32 	%f1229, %f1, %f548;
	mov.b32 	%r494, 0;
	bra.uni 	$L__BB0_171;
$L__BB0_82:
	setp.gt.s32 	%p39, %r25, 28;
	@%p39 bra 	$L__BB0_86;
	setp.eq.s32 	%p43, %r25, 27;
	@%p43 bra 	$L__BB0_172;
	setp.eq.s32 	%p44, %r25, 28;
	@%p44 bra 	$L__BB0_85;
	bra.uni 	$L__BB0_186;
$L__BB0_85:
	mul.f32 	%f468, %f1, %f1;
	mul.f32 	%f469, %f1, %f2;
	fma.rn.f32 	%f470, %f1, %f2, %f469;
	mov.f32 	%f471, 0f3F800000;
	sub.f32 	%f472, %f471, %f468;
	sqrt.rn.f32 	%f473, %f472;
	mov.f32 	%f474, 0f3F000000;
	div.rn.f32 	%f475, %f474, %f473;
	mul.f32 	%f476, %f475, %f470;
	rcp.rn.f32 	%f477, %f473;
	neg.f32 	%f478, %f477;
	mul.f32 	%f479, %f476, %f477;
	mul.f32 	%f480, %f477, %f479;
	mul.f32 	%f481, %f2, %f480;
	add.f32 	%f482, %f3, %f3;
	fma.rn.f32 	%f483, %f482, %f477, %f481;
	abs.f32 	%f484, %f1;
	fma.rn.f32 	%f485, %f484, 0fBF000000, 0f3F000000;
	rsqrt.approx.ftz.f32 	%f486, %f485;
	mul.f32 	%f487, %f485, %f486;
	mul.f32 	%f488, %f486, 0fBF000000;
	fma.rn.f32 	%f489, %f487, %f488, 0f3F000000;
	fma.rn.f32 	%f490, %f487, %f489, %f487;
	setp.eq.f32 	%p106, %f484, 0f3F800000;
	selp.f32 	%f491, 0f00000000, %f490, %p106;
	setp.gt.f32 	%p107, %f484, 0f3F0F5C29;
	selp.f32 	%f492, %f491, %f484, %p107;
	copysign.f32 	%f493, %f1, %f492;
	mul.f32 	%f494, %f493, %f493;
	fma.rn.f32 	%f495, %f494, 0f3D10ECEF, 0f3C8B1ABB;
	fma.rn.f32 	%f496, %f495, %f494, 0f3CFC028C;
	fma.rn.f32 	%f497, %f496, %f494, 0f3D372139;
	fma.rn.f32 	%f498, %f497, %f494, 0f3D9993DB;
	fma.rn.f32 	%f499, %f498, %f494, 0f3E2AAAC6;
	mul.f32 	%f500, %f494, %f499;
	fma.rn.f32 	%f501, %f500, %f493, %f493;
	neg.f32 	%f502, %f501;
	selp.f32 	%f503, %f501, %f502, %p107;
	fma.rn.f32 	%f504, 0f3F6EE581, 0f3FD774EB, %f503;
	setp.gt.f32 	%p108, %f1, 0f3F0F5C29;
	selp.f32 	%f505, %f501, %f504, %p108;
	add.f32 	%f506, %f505, %f505;
	selp.f32 	%f1233, %f506, %f505, %p107;
	mul.f32 	%f1234, %f2, %f478;
	mul.f32 	%f1235, %f483, 0fBF000000;
	bra.uni 	$L__BB0_186;
$L__BB0_86:
	setp.eq.s32 	%p40, %r25, 29;
	@%p40 bra 	$L__BB0_173;
	setp.eq.s32 	%p41, %r25, 30;
	@%p41 bra 	$L__BB0_174;
	setp.eq.s32 	%p42, %r25, 31;
	@%p42 bra 	$L__BB0_89;
	bra.uni 	$L__BB0_186;
$L__BB0_89:
	abs.f32 	%f377, %f1;
	mov.f32 	%f378, 0f3FB8AA3B;
	mul.rn.f32 	%f379, %f377, %f378;
	cvt.rzi.f32.f32 	%f380, %f379;
	abs.f32 	%f381, %f380;
	setp.gt.f32 	%p100, %f381, 0f42FC0000;
	mov.f32 	%f382, 0f42FC0000;
	copysign.f32 	%f383, %f380, %f382;
	selp.f32 	%f384, %f383, %f380, %p100;
	fma.rn.f32 	%f385, %f384, 0fBF317218, %f377;
	fma.rn.f32 	%f386, %f384, 0f3102E308, %f385;
	mul.f32 	%f387, %f386, 0f3FB8AA3B;
	add.f32 	%f388, %f384, 0f4B40007D;
	mov.b32 	%r231, %f388;
	shl.b32 	%r232, %r231, 23;
	mov.b32 	%f389, %r232;
	ex2.approx.ftz.f32 	%f390, %f387;
	mul.f32 	%f391, %f390, %f389;
	mov.f32 	%f392, 0fBE000000;
	div.approx.ftz.f32 	%f393, %f392, %f391;
	fma.rn.f32 	%f394, %f391, 0f40000000, %f393;
	mul.f32 	%f395, %f1, %f1;
	fma.rn.f32 	%f396, %f395, 0f363D0ADA, 0f394FFF49;
	fma.rn.f32 	%f397, %f396, %f395, 0f3C08889A;
	fma.rn.f32 	%f398, %f397, %f395, 0f3E2AAAAB;
	mul.f32 	%f399, %f395, %f398;
	fma.rn.f32 	%f400, %f399, %f1, %f1;
	setp.ge.f32 	%p101, %f377, 0f3F800000;
	copysign.f32 	%f401, %f1, %f394;
	selp.f32 	%f402, %f401, %f400, %p101;
	mov.f32 	%f403, 0f3E000000;
	div.approx.ftz.f32 	%f404, %f403, %f391;
	fma.rn.f32 	%f1233, %f391, 0f40000000, %f404;
	mul.f32 	%f405, %f2, %f1233;
	mul.f32 	%f1234, %f2, %f402;
	mul.f32 	%f406, %f2, %f405;
	add.f32 	%f407, %f3, %f3;
	fma.rn.f32 	%f408, %f407, %f402, %f406;
	mul.f32 	%f1235, %f408, 0f3F000000;
	bra.uni 	$L__BB0_186;
$L__BB0_90:
	setp.gt.s32 	%p24, %r25, 36;
	@%p24 bra 	$L__BB0_101;
	setp.gt.s32 	%p32, %r25, 33;
	@%p32 bra 	$L__BB0_97;
	setp.eq.s32 	%p36, %r25, 32;
	@%p36 bra 	$L__BB0_175;
	setp.eq.s32 	%p37, %r25, 33;
	@%p37 bra 	$L__BB0_94;
	bra.uni 	$L__BB0_186;
$L__BB0_94:
	mul.f32 	%f314, %f1, %f2;
	fma.rn.f32 	%f315, %f1, %f2, %f314;
	fma.rn.f32 	%f316, %f1, %f1, 0f3F800000;
	sqrt.rn.f32 	%f317, %f316;
	mov.f32 	%f318, 0fBF000000;
	div.rn.f32 	%f319, %f318, %f317;
	mul.f32 	%f320, %f315, %f319;
	rcp.rn.f32 	%f321, %f317;
	mul.f32 	%f322, %f320, %f321;
	mul.f32 	%f323, %f321, %f322;
	mul.f32 	%f1234, %f2, %f321;
	mul.f32 	%f324, %f2, %f323;
	add.f32 	%f325, %f3, %f3;
	fma.rn.f32 	%f144, %f325, %f321, %f324;
	abs.f32 	%f145, %f1;
	rsqrt.approx.ftz.f32 	%f326, %f316;
	fma.rn.f32 	%f327, %f316, %f326, 0f3F800000;
	rcp.approx.ftz.f32 	%f328, %f327;
	mul.f32 	%f329, %f145, %f328;
	fma.rn.f32 	%f330, %f145, %f329, %f145;
	setp.gt.f32 	%p92, %f145, 0f4B000000;
	selp.f32 	%f146, %f145, %f330, %p92;
	mov.f32 	%f331, 0f3F800000;
	add.rz.f32 	%f332, %f146, %f331;
	mov.b32 	%r226, %f332;
	add.s32 	%r227, %r226, -1061158912;
	and.b32  	%r228, %r227, -8388608;
	mov.b32 	%r80, %f146;
	sub.s32 	%r229, %r80, %r228;
	mov.b32 	%f333, %r229;
	sub.s32 	%r230, 1082130432, %r228;
	mov.b32 	%f334, %r230;
	fma.rn.f32 	%f335, %f334, 0f3E800000, 0fBF800000;
	add.f32 	%f336, %f335, %f333;
	cvt.rn.f32.s32 	%f337, %r228;
	mul.f32 	%f338, %f337, 0f34000000;
	fma.rn.f32 	%f339, %f336, 0fBD39BF78, 0f3DD80012;
	fma.rn.f32 	%f340, %f339, %f336, 0fBE0778E0;
	fma.rn.f32 	%f341, %f340, %f336, 0f3E146475;
	fma.rn.f32 	%f342, %f341, %f336, 0fBE2A68DD;
	fma.rn.f32 	%f343, %f342, %f336, 0f3E4CAF9E;
	fma.rn.f32 	%f344, %f343, %f336, 0fBE800042;
	fma.rn.f32 	%f345, %f344, %f336, 0f3EAAAAE6;
	fma.rn.f32 	%f346, %f345, %f336, 0fBF000000;
	mul.f32 	%f347, %f336, %f346;
	fma.rn.f32 	%f348, %f347, %f336, %f336;
	fma.rn.f32 	%f1230, %f338, 0f3F317218, %f348;
	setp.lt.u32 	%p93, %r80, 2139095040;
	@%p93 bra 	$L__BB0_96;
	setp.gt.s32 	%p94, %r80, -1082130432;
	fma.rn.f32 	%f349, %f146, 0f7F800000, 0f7F800000;
	selp.f32 	%f350, %f349, %f1230, %p94;
	setp.eq.f32 	%p95, %f146, 0f00000000;
	selp.f32 	%f1230, 0f80000000, %f350, %p95;
$L__BB0_96:
	add.f32 	%f351, %f1230, 0f3F317218;
	selp.f32 	%f352, %f351, %f1230, %p92;
	setp.num.f32 	%p97, %f145, %f145;
	copysign.f32 	%f353, %f1, %f352;
	selp.f32 	%f1233, %f353, %f352, %p97;
	mul.f32 	%f1235, %f144, 0f3F000000;
	bra.uni 	$L__BB0_186;
$L__BB0_97:
	setp.eq.s32 	%p33, %r25, 34;
	@%p33 bra 	$L__BB0_176;
	setp.eq.s32 	%p34, %r25, 35;
	@%p34 bra 	$L__BB0_179;
	setp.eq.s32 	%p35, %r25, 36;
	@%p35 bra 	$L__BB0_100;
	bra.uni 	$L__BB0_186;
$L__BB0_100:
	setp.gt.f32 	%p80, %f1, 0f00000000;
	selp.u32 	%r213, 1, 0, %p80;
	setp.lt.f32 	%p81, %f1, 0f00000000;
	selp.s32 	%r214, -1, 0, %p81;
	add.s32 	%r215, %r214, %r213;
	cvt.rn.f32.s32 	%f235, %r215;
	abs.f32 	%f1233, %f1;
	mul.f32 	%f1234, %f2, %f235;
	mul.f32 	%f1235, %f3, %f235;
	bra.uni 	$L__BB0_186;
$L__BB0_101:
	setp.gt.s32 	%p25, %r25, 39;
	@%p25 bra 	$L__BB0_106;
	setp.eq.s32 	%p29, %r25, 37;
	@%p29 bra 	$L__BB0_182;
	setp.eq.s32 	%p30, %r25, 38;
	@%p30 bra 	$L__BB0_183;
	setp.eq.s32 	%p31, %r25, 39;
	@%p31 bra 	$L__BB0_105;
	bra.uni 	$L__BB0_186;
$L__BB0_105:
	cvt.rpi.f32.f32 	%f1233, %f1;
	bra.uni 	$L__BB0_186;
$L__BB0_106:
	setp.eq.s32 	%p26, %r25, 40;
	@%p26 bra 	$L__BB0_184;
	setp.eq.s32 	%p27, %r25, 41;
	@%p27 bra 	$L__BB0_185;
	setp.eq.s32 	%p28, %r25, 42;
	@%p28 bra 	$L__BB0_109;
	bra.uni 	$L__BB0_186;
$L__BB0_109:
	cvt.rmi.f32.f32 	%f226, %f1;
	sub.f32 	%f1233, %f1, %f226;
	mov.f32 	%f1234, %f2;
	mov.f32 	%f1235, %f3;
	bra.uni 	$L__BB0_186;
$L__BB0_110:
	mad.lo.s32 	%r414, %r26, 3, %r2;
	mul.wide.u32 	%rd335, %r414, 4;
	add.s64 	%rd336, %rd5, %rd335;
	ld.global.f32 	%f1198, [%rd336];
	add.s32 	%r415, %r414, 1;
	mul.wide.u32 	%rd337, %r415, 4;
	add.s64 	%rd338, %rd5, %rd337;
	ld.global.f32 	%f1199, [%rd338];
	add.s32 	%r416, %r414, 2;
	mul.wide.u32 	%rd339, %r416, 4;
	add.s64 	%rd340, %rd5, %rd339;
	ld.global.f32 	%f1200, [%rd340];
	add.f32 	%f1233, %f1, %f1198;
	add.f32 	%f1234, %f2, %f1199;
	add.f32 	%f1235, %f3, %f1200;
	bra.uni 	$L__BB0_186;
$L__BB0_111:
	mad.lo.s32 	%r408, %r26, 3, %r2;
	mul.wide.u32 	%rd323, %r408, 4;
	add.s64 	%rd324, %rd5, %rd323;
	ld.global.f32 	%f1189, [%rd324];
	add.s32 	%r409, %r408, 1;
	mul.wide.u32 	%rd325, %r409, 4;
	add.s64 	%rd326, %rd5, %rd325;
	ld.global.f32 	%f1190, [%rd326];
	add.s32 	%r410, %r408, 2;
	mul.wide.u32 	%rd327, %r410, 4;
	add.s64 	%rd328, %rd5, %rd327;
	ld.global.f32 	%f1191, [%rd328];
	mul.f32 	%f1233, %f1, %f1189;
	mul.f32 	%f1192, %f1, %f1190;
	fma.rn.f32 	%f1234, %f2, %f1189, %f1192;
	mul.f32 	%f1193, %f1, %f1191;
	fma.rn.f32 	%f1194, %f2, %f1190, %f1193;
	fma.rn.f32 	%f1235, %f3, %f1189, %f1194;
	bra.uni 	$L__BB0_186;
$L__BB0_112:
	mad.lo.s32 	%r405, %r26, 3, %r2;
	mul.wide.u32 	%rd317, %r405, 4;
	add.s64 	%rd318, %rd5, %rd317;
	ld.global.f32 	%f1179, [%rd318];
	add.s32 	%r406, %r405, 1;
	mul.wide.u32 	%rd319, %r406, 4;
	add.s64 	%rd320, %rd5, %rd319;
	ld.global.f32 	%f1180, [%rd320];
	add.s32 	%r407, %r405, 2;
	mul.wide.u32 	%rd321, %r407, 4;
	add.s64 	%rd322, %rd5, %rd321;
	ld.global.f32 	%f1181, [%rd322];
	rcp.rn.f32 	%f1182, %f1179;
	mul.f32 	%f1233, %f1, %f1182;
	mul.f32 	%f1183, %f1180, %f1233;
	sub.f32 	%f1184, %f2, %f1183;
	mul.f32 	%f1234, %f1182, %f1184;
	mul.f32 	%f1185, %f1180, %f1234;
	sub.f32 	%f1186, %f3, %f1185;
	mul.f32 	%f1187, %f1181, %f1233;
	sub.f32 	%f1188, %f1186, %f1187;
	mul.f32 	%f1235, %f1182, %f1188;
	bra.uni 	$L__BB0_186;
$L__BB0_113:
	add.f32 	%f1224, %f1224, 0f3F800000;
	add.f32 	%f1157, %f16, %f16;
	setp.ltu.f32 	%p220, %f21, %f1157;
	@%p220 bra 	$L__BB0_115;
	add.f32 	%f1158, %f1224, 0f3F800000;
	fma.rn.f32 	%f1159, %f16, 0fC0400000, %f21;
	setp.ge.f32 	%p221, %f1159, 0f00000000;
	add.f32 	%f1160, %f1158, 0f3F800000;
	selp.f32 	%f1224, %f1160, %f1158, %p221;
$L__BB0_115:
	fma.rn.f32 	%f1226, %f20, %f1224, %f1226;
	bra.uni 	$L__BB0_120;
$L__BB0_116:
	mov.b32 	%r28, %f1226;
	mov.b32 	%r398, %f18;
	and.b32  	%r29, %r398, -8388608;
	and.b32  	%r399, %r28, 8388607;
	or.b32  	%r481, %r399, 1065353216;
	and.b32  	%r400, %r398, 8388607;
	or.b32  	%r31, %r400, 1065353216;
	mov.b32 	%f1225, %r481;
	sub.s32 	%r401, %r28, %r29;
	add.s32 	%r402, %r401, 192937984;
	and.b32  	%r482, %r402, -8388608;
	setp.eq.s32 	%p223, %r482, 0;
	@%p223 bra 	$L__BB0_119;
	mov.b32 	%f1163, %r31;
	rcp.approx.ftz.f32 	%f28, %f1163;
	neg.f32 	%f29, %f1163;
$L__BB0_118:
	min.u32 	%r403, %r482, 192937984;
	add.s32 	%r404, %r481, %r403;
	mov.b32 	%f1164, %r404;
	mul.f32 	%f1165, %f28, %f1164;
	fma.rn.f32 	%f1166, %f29, %f1165, %f1164;
	fma.rn.f32 	%f1167, %f1166, %f28, %f1165;
	fma.rn.f32 	%f1168, %f29, %f1167, %f1164;
	fma.rz.f32 	%f1169, %f1168, %f28, %f1167;
	cvt.rzi.f32.f32 	%f1170, %f1169;
	fma.rn.f32 	%f1225, %f29, %f1170, %f1164;
	sub.s32 	%r482, %r482, %r403;
	mov.b32 	%r481, %f1225;
	setp.ne.s32 	%p224, %r482, 0;
	setp.ne.s32 	%p225, %r481, 0;
	and.pred  	%p226, %p224, %p225;
	@%p226 bra 	$L__BB0_118;
$L__BB0_119:
	mov.b32 	%f1172, %r29;
	setp.leu.f32 	%p227, %f16, 0f00000000;
	setp.gt.u32 	%p228, %r28, 2139095039;
	selp.f32 	%f1173, 0f7FFFFFFF, %f1172, %p227;
	selp.f32 	%f1174, 0f7FFFFFFF, %f1173, %p228;
	mul.f32 	%f1175, %f1225, 0f34000000;
	mul.f32 	%f1226, %f1174, %f1175;
$L__BB0_120:
	abs.f32 	%f1177, %f1226;
	setp.nan.f32 	%p229, %f1177, %f1177;
	copysign.f32 	%f1178, %f1, %f1226;
	selp.f32 	%f1233, %f1226, %f1178, %p229;
	bra.uni 	$L__BB0_186;
$L__BB0_121:
	mad.lo.s32 	%r373, %r26, 3, %r2;
	mul.wide.u32 	%rd309, %r373, 4;
	add.s64 	%rd310, %rd5, %rd309;
	ld.global.f32 	%f1042, [%rd310];
	add.s32 	%r374, %r373, 1;
	mul.wide.u32 	%rd311, %r374, 4;
	add.s64 	%rd312, %rd5, %rd311;
	ld.global.f32 	%f1043, [%rd312];
	add.s32 	%r375, %r373, 2;
	mul.wide.u32 	%rd313, %r375, 4;
	add.s64 	%rd314, %rd5, %rd313;
	ld.global.f32 	%f1044, [%rd314];
	rcp.rn.f32 	%f1045, %f1;
	setp.lt.f32 	%p192, %f1, 0f00800000;
	mul.f32 	%f1046, %f1, 0f4B000000;
	selp.f32 	%f1047, %f1046, %f1, %p192;
	selp.f32 	%f1048, 0fC1B80000, 0f00000000, %p192;
	mov.b32 	%r376, %f1047;
	add.s32 	%r377, %r376, -1059760811;
	and.b32  	%r378, %r377, -8388608;
	sub.s32 	%r379, %r376, %r378;
	mov.b32 	%f1049, %r379;
	cvt.rn.f32.s32 	%f1050, %r378;
	fma.rn.f32 	%f1051, %f1050, 0f34000000, %f1048;
	add.f32 	%f1052, %f1049, 0fBF800000;
	fma.rn.f32 	%f1053, %f1052, 0fBE055027, 0f3E1039F6;
	fma.rn.f32 	%f1054, %f1053, %f1052, 0fBDF8CDCC;
	fma.rn.f32 	%f1055, %f1054, %f1052, 0f3E0F2955;
	fma.rn.f32 	%f1056, %f1055, %f1052, 0fBE2AD8B9;
	fma.rn.f32 	%f1057, %f1056, %f1052, 0f3E4CED0B;
	fma.rn.f32 	%f1058, %f1057, %f1052, 0fBE7FFF22;
	fma.rn.f32 	%f1059, %f1058, %f1052, 0f3EAAAA78;
	fma.rn.f32 	%f1060, %f1059, %f1052, 0fBF000000;
	mul.f32 	%f1061, %f1052, %f1060;
	fma.rn.f32 	%f1062, %f1061, %f1052, %f1052;
	fma.rn.f32 	%f1063, %f1051, 0f3F317218, %f1062;
	setp.gt.u32 	%p193, %r376, 2139095039;
	fma.rn.f32 	%f1064, %f1047, 0f7F800000, 0f7F800000;
	selp.f32 	%f1065, %f1064, %f1063, %p193;
	setp.eq.f32 	%p194, %f1047, 0f00000000;
	selp.f32 	%f1066, 0fFF800000, %f1065, %p194;
	mul.f32 	%f1067, %f2, %f1045;
	mul.f32 	%f1068, %f1067, 0fBF000000;
	fma.rn.f32 	%f1069, %f2, %f1068, %f3;
	mul.f32 	%f1070, %f1045, %f1069;
	mul.f32 	%f1071, %f1066, %f1042;
	mul.f32 	%f1072, %f1066, %f1043;
	fma.rn.f32 	%f1073, %f1067, %f1042, %f1072;
	mul.f32 	%f1074, %f1067, %f1043;
	fma.rn.f32 	%f1075, %f1070, %f1042, %f1074;
	fma.rn.f32 	%f1076, %f1066, %f1044, %f1075;
	fma.rn.f32 	%f1077, %f1071, 0f3BBB989D, 0f3F000000;
	cvt.sat.f32.f32 	%f1078, %f1077;
	mov.f32 	%f1079, 0f4B400001;
	mov.f32 	%f1080, 0f437C0000;
	fma.rm.f32 	%f1081, %f1078, %f1080, %f1079;
	add.f32 	%f1082, %f1081, 0fCB40007F;
	neg.f32 	%f1083, %f1082;
	fma.rn.f32 	%f1084, %f1071, 0f3FB8AA3B, %f1083;
	fma.rn.f32 	%f1085, %f1071, 0f32A57060, %f1084;
	mov.b32 	%r380, %f1081;
	shl.b32 	%r381, %r380, 23;
	mov.b32 	%f1086, %r381;
	ex2.approx.ftz.f32 	%f1087, %f1085;
	mul.f32 	%f1088, %f1087, %f1086;
	mul.f32 	%f1234, %f1073, %f1088;
	mul.f32 	%f1089, %f1073, %f1234;
	add.f32 	%f1090, %f1076, %f1076;
	fma.rn.f32 	%f1091, %f1090, %f1088, %f1089;
	mul.f32 	%f1235, %f1091, 0f3F000000;
	mul.f32 	%f1092, %f1042, 0f3F000000;
	cvt.rzi.f32.f32 	%f1093, %f1092;
	add.f32 	%f1094, %f1093, %f1093;
	sub.f32 	%f1095, %f1042, %f1094;
	abs.f32 	%f38, %f1095;
	abs.f32 	%f39, %f1;
	setp.lt.f32 	%p195, %f39, 0f00800000;
	mul.f32 	%f1096, %f39, 0f4B800000;
	selp.f32 	%f1097, %f1096, %f39, %p195;
	selp.f32 	%f1098, 0fC1C00000, 0f00000000, %p195;
	mov.b32 	%r382, %f1097;
	add.s32 	%r383, %r382, -1060439283;
	and.b32  	%r384, %r383, -8388608;
	sub.s32 	%r385, %r382, %r384;
	mov.b32 	%f1099, %r385;
	cvt.rn.f32.s32 	%f1100, %r384;
	fma.rn.f32 	%f1101, %f1100, 0f34000000, %f1098;
	add.f32 	%f1102, %f1099, 0fBF800000;
	add.f32 	%f1103, %f1099, 0f3F800000;
	rcp.approx.ftz.f32 	%f1104, %f1103;
	add.f32 	%f1105, %f1102, %f1102;
	mul.f32 	%f1106, %f1105, %f1104;
	mul.f32 	%f1107, %f1106, %f1106;
	sub.f32 	%f1108, %f1102, %f1106;
	add.f32 	%f1109, %f1108, %f1108;
	neg.f32 	%f1110, %f1106;
	fma.rn.f32 	%f1111, %f1110, %f1102, %f1109;
	mul.rn.f32 	%f1112, %f1104, %f1111;
	fma.rn.f32 	%f1113, %f1107, 0f3A2C32E4, 0f3B52E7DB;
	fma.rn.f32 	%f1114, %f1113, %f1107, 0f3C93BB73;
	fma.rn.f32 	%f1115, %f1114, %f1107, 0f3DF6384F;
	mul.rn.f32 	%f1116, %f1115, %f1107;
	fma.rn.f32 	%f1117, %f1106, 0f3FB8AA3B, %f1101;
	sub.f32 	%f1118, %f1101, %f1117;
	fma.rn.f32 	%f1119, %f1106, 0f3FB8AA3B, %f1118;
	fma.rn.f32 	%f1120, %f1112, 0f3FB8AA3B, %f1119;
	fma.rn.f32 	%f1121, %f1106, 0f32A55E34, %f1120;
	mul.f32 	%f1122, %f1116, 0f40400000;
	fma.rn.f32 	%f1123, %f1122, %f1112, %f1121;
	fma.rn.f32 	%f1124, %f1116, %f1106, %f1123;
	add.rn.f32 	%f1125, %f1117, %f1124;
	neg.f32 	%f1126, %f1117;
	add.rn.f32 	%f1127, %f1125, %f1126;
	neg.f32 	%f1128, %f1127;
	add.rn.f32 	%f1129, %f1124, %f1128;
	mul.rn.f32 	%f1130, %f1125, %f1042;
	neg.f32 	%f1131, %f1130;
	fma.rn.f32 	%f1132, %f1125, %f1042, %f1131;
	fma.rn.f32 	%f1133, %f1129, %f1042, %f1132;
	cvt.rni.f32.f32 	%f1134, %f1130;
	sub.f32 	%f1135, %f1130, %f1134;
	add.f32 	%f1136, %f1135, %f1133;
	fma.rn.f32 	%f1137, %f1136, 0f391FCB8E, 0f3AAF85ED;
	fma.rn.f32 	%f1138, %f1137, %f1136, 0f3C1D9856;
	fma.rn.f32 	%f1139, %f1138, %f1136, 0f3D6357BB;
	fma.rn.f32 	%f1140, %f1139, %f1136, 0f3E75FDEC;
	fma.rn.f32 	%f1141, %f1140, %f1136, 0f3F317218;
	fma.rn.f32 	%f1142, %f1141, %f1136, 0f3F800000;
	cvt.rzi.s32.f32 	%r386, %f1134;
	setp.gt.f32 	%p196, %f1134, 0f00000000;
	selp.b32 	%r387, 0, -2097152000, %p196;
	add.s32 	%r388, %r387, 2130706432;
	mov.b32 	%f1143, %r388;
	mul.f32 	%f1144, %f1142, %f1143;
	shl.b32 	%r389, %r386, 23;
	sub.s32 	%r390, %r389, %r387;
	mov.b32 	%f1145, %r390;
	mul.f32 	%f1146, %f1144, %f1145;
	abs.f32 	%f1147, %f1130;
	setp.gt.f32 	%p197, %f1147, 0f43180000;
	setp.lt.f32 	%p198, %f1130, 0f00000000;
	selp.f32 	%f1148, 0f00000000, 0f7F800000, %p198;
	selp.f32 	%f40, %f1148, %f1146, %p197;
	setp.eq.f32 	%p199, %f1, 0f3F800000;
	setp.eq.f32 	%p200, %f1042, 0f00000000;
	or.pred  	%p201, %p199, %p200;
	mov.f32 	%f1233, 0f3F800000;
	@%p201 bra 	$L__BB0_186;
	setp.num.f32 	%p202, %f39, %f39;
	abs.f32 	%f1149, %f1042;
	setp.num.f32 	%p203, %f1149, %f1149;
	and.pred  	%p204, %p202, %p203;
	@%p204 bra 	$L__BB0_124;
	add.rn.f32 	%f1233, %f1, %f1042;
	bra.uni 	$L__BB0_186;
$L__BB0_124:
	setp.neu.f32 	%p205, %f1, 0f00000000;
	setp.neu.f32 	%p206, %f39, 0f7F800000;
	and.pred  	%p207, %p205, %p206;
	@%p207 bra 	$L__BB0_126;
	setp.neu.f32 	%p214, %f38, 0f3F800000;
	add.f32 	%f1154, %f1, %f1;
	mov.b32 	%r391, %f1154;
	setp.lt.f32 	%p215, %f1042, 0f00000000;
	xor.b32  	%r392, %r391, 2139095040;
	selp.b32 	%r393, %r392, %r391, %p215;
	and.b32  	%r394, %r393, 2147483647;
	selp.b32 	%r395, %r394, %r393, %p214;
	mov.b32 	%f1233, %r395;
	bra.uni 	$L__BB0_186;
$L__BB0_126:
	setp.eq.f32 	%p208, %f1, 0fBF800000;
	setp.eq.f32 	%p209, %f1149, 0f7F800000;
	and.pred  	%p210, %p208, %p209;
	@%p210 bra 	$L__BB0_186;
	setp.geu.f32 	%p211, %f1, 0f00000000;
	mov.f32 	%f1233, %f40;
	@%p211 bra 	$L__BB0_186;
	setp.neu.f32 	%p212, %f38, 0f3F800000;
	neg.f32 	%f1151, %f40;
	selp.f32 	%f1152, %f40, %f1151, %p212;
	cvt.rmi.f32.f32 	%f1153, %f1042;
	setp.neu.f32 	%p213, %f1042, %f1153;
	selp.f32 	%f1233, 0f7FFFFFFF, %f1152, %p213;
	bra.uni 	$L__BB0_186;
$L__BB0_129:
	mad.lo.s32 	%r359, %r26, 3, %r2;
	mul.wide.u32 	%rd297, %r359, 4;
	add.s64 	%rd298, %rd5, %rd297;
	ld.global.f32 	%f954, [%rd298];
	add.s32 	%r360, %r359, 1;
	mul.wide.u32 	%rd299, %r360, 4;
	add.s64 	%rd300, %rd5, %rd299;
	ld.global.f32 	%f955, [%rd300];
	add.s32 	%r361, %r359, 2;
	mul.wide.u32 	%rd301, %r361, 4;
	add.s64 	%rd302, %rd5, %rd301;
	ld.global.f32 	%f956, [%rd302];
	mul.f32 	%f957, %f1, %f2;
	fma.rn.f32 	%f958, %f1, %f2, %f957;
	mul.f32 	%f959, %f1, %f3;
	fma.rn.f32 	%f960, %f2, %f2, %f959;
	fma.rn.f32 	%f961, %f1, %f3, %f960;
	mul.f32 	%f962, %f954, %f954;
	mul.f32 	%f963, %f954, %f955;
	fma.rn.f32 	%f964, %f954, %f955, %f963;
	mul.f32 	%f965, %f954, %f956;
	fma.rn.f32 	%f966, %f955, %f955, %f965;
	fma.rn.f32 	%f967, %f954, %f956, %f966;
	fma.rn.f32 	%f968, %f1, %f1, %f962;
	add.f32 	%f969, %f958, %f964;
	add.f32 	%f970, %f961, %f967;
	sqrt.rn.f32 	%f971, %f968;
	mov.f32 	%f972, 0f3F000000;
	div.rn.f32 	%f973, %f972, %f971;
	mul.f32 	%f1234, %f969, %f973;
	mul.f32 	%f974, %f1234, %f1234;
	sub.f32 	%f975, %f970, %f974;
	mul.f32 	%f1235, %f973, %f975;
	abs.f32 	%f976, %f1;
	abs.f32 	%f977, %f954;
	mov.b32 	%r362, %f977;
	mov.b32 	%r363, %f976;
	min.s32 	%r364, %r362, %r363;
	mov.b32 	%f978, %r364;
	max.s32 	%r365, %r363, %r362;
	mov.b32 	%f979, %r365;
	and.b32  	%r366, %r365, -33554432;
	xor.b32  	%r367, %r366, 2122317824;
	mov.b32 	%f980, %r367;
	mul.f32 	%f981, %f978, %f980;
	mul.f32 	%f982, %f979, %f980;
	mul.f32 	%f983, %f981, %f981;
	fma.rn.f32 	%f984, %f982, %f982, %f983;
	sqrt.rn.f32 	%f985, %f984;
	or.b32  	%r368, %r366, 8388608;
	mov.b32 	%f986, %r368;
	mul.f32 	%f987, %f985, %f986;
	setp.eq.f32 	%p185, %f978, 0f00000000;
	selp.f32 	%f988, %f979, %f987, %p185;
	setp.eq.f32 	%p186, %f978, 0f7F800000;
	selp.f32 	%f1233, 0f7F800000, %f988, %p186;
	bra.uni 	$L__BB0_186;
$L__BB0_130:
	mad.lo.s32 	%r356, %r26, 3, %r2;
	mul.wide.u32 	%rd293, %r356, 4;
	add.s64 	%rd294, %rd5, %rd293;
	ld.global.f32 	%f51, [%rd294];
	add.s32 	%r357, %r356, 1;
	mul.wide.u32 	%rd295, %r357, 4;
	add.s64 	%rd13, %rd5, %rd295;
	add.s32 	%r358, %r356, 2;
	mul.wide.u32 	%rd296, %r358, 4;
	add.s64 	%rd14, %rd5, %rd296;
	setp.ge.f32 	%p184, %f1, %f51;
	mov.f32 	%f1233, %f1;
	mov.f32 	%f1234, %f2;
	mov.f32 	%f1235, %f3;
	@%p184 bra 	$L__BB0_186;
	ld.global.f32 	%f1235, [%rd14];
	ld.global.f32 	%f1234, [%rd13];
	mov.f32 	%f1233, %f51;
	bra.uni 	$L__BB0_186;
$L__BB0_132:
	neg.f32 	%f1233, %f1;
	neg.f32 	%f1234, %f2;
	neg.f32 	%f1235, %f3;
	bra.uni 	$L__BB0_186;
$L__BB0_133:
	sqrt.rn.f32 	%f1233, %f1;
	mov.f32 	%f945, 0f3F000000;
	div.rn.f32 	%f946, %f945, %f1233;
	mul.f32 	%f1234, %f2, %f946;
	mul.f32 	%f947, %f1234, %f1234;
	sub.f32 	%f948, %f3, %f947;
	mul.f32 	%f1235, %f946, %f948;
	bra.uni 	$L__BB0_186;
$L__BB0_134:
	setp.gt.f32 	%p178, %f1, 0f00000000;
	selp.u32 	%r344, 1, 0, %p178;
	setp.lt.f32 	%p179, %f1, 0f00000000;
	selp.s32 	%r345, -1, 0, %p179;
	add.s32 	%r346, %r345, %r344;
	cvt.rn.f32.s32 	%f895, %r346;
	abs.f32 	%f896, %f1;
	mul.f32 	%f897, %f2, %f895;
	rcp.rn.f32 	%f898, %f896;
	setp.lt.f32 	%p180, %f896, 0f00800000;
	mul.f32 	%f899, %f896, 0f4B000000;
	selp.f32 	%f900, %f899, %f896, %p180;
	selp.f32 	%f901, 0fC1B80000, 0f00000000, %p180;
	mov.b32 	%r347, %f900;
	add.s32 	%r348, %r347, -1059760811;
	and.b32  	%r349, %r348, -8388608;
	sub.s32 	%r350, %r347, %r349;
	mov.b32 	%f902, %r350;
	cvt.rn.f32.s32 	%f903, %r349;
	fma.rn.f32 	%f904, %f903, 0f34000000, %f901;
	add.f32 	%f905, %f902, 0fBF800000;
	fma.rn.f32 	%f906, %f905, 0fBE055027, 0f3E1039F6;
	fma.rn.f32 	%f907, %f906, %f905, 0fBDF8CDCC;
	fma.rn.f32 	%f908, %f907, %f905, 0f3E0F2955;
	fma.rn.f32 	%f909, %f908, %f905, 0fBE2AD8B9;
	fma.rn.f32 	%f910, %f909, %f905, 0f3E4CED0B;
	fma.rn.f32 	%f911, %f910, %f905, 0fBE7FFF22;
	fma.rn.f32 	%f912, %f911, %f905, 0f3EAAAA78;
	fma.rn.f32 	%f913, %f912, %f905, 0fBF000000;
	mul.f32 	%f914, %f905, %f913;
	fma.rn.f32 	%f915, %f914, %f905, %f905;
	fma.rn.f32 	%f916, %f904, 0f3F317218, %f915;
	setp.gt.u32 	%p181, %r347, 2139095039;
	fma.rn.f32 	%f917, %f900, 0f7F800000, 0f7F800000;
	selp.f32 	%f918, %f917, %f916, %p181;
	setp.eq.f32 	%p182, %f900, 0f00000000;
	mul.f32 	%f919, %f898, %f897;
	mul.f32 	%f920, %f919, 0fBF000000;
	mul.f32 	%f921, %f897, %f920;
	fma.rn.f32 	%f922, %f3, %f895, %f921;
	mul.f32 	%f923, %f898, %f922;
	mul.f32 	%f924, %f918, 0f3EAAAAAB;
	selp.f32 	%f925, 0fFF800000, %f924, %p182;
	mul.f32 	%f926, %f919, 0f3EAAAAAB;
	mul.f32 	%f927, %f923, 0f3EAAAAAB;
	fma.rn.f32 	%f928, %f925, 0f3BBB989D, 0f3F000000;
	cvt.sat.f32.f32 	%f929, %f928;
	mov.f32 	%f930, 0f4B400001;
	mov.f32 	%f931, 0f437C0000;
	fma.rm.f32 	%f932, %f929, %f931, %f930;
	add.f32 	%f933, %f932, 0fCB40007F;
	neg.f32 	%f934, %f933;
	fma.rn.f32 	%f935, %f925, 0f3FB8AA3B, %f934;
	fma.rn.f32 	%f936, %f925, 0f32A57060, %f935;
	mov.b32 	%r351, %f932;
	shl.b32 	%r352, %r351, 23;
	mov.b32 	%f937, %r352;
	ex2.approx.ftz.f32 	%f938, %f936;
	mul.f32 	%f939, %f938, %f937;
	mul.f32 	%f940, %f926, %f939;
	mul.f32 	%f941, %f926, %f940;
	fma.rn.f32 	%f942, %f923, 0f3EAAAAAB, %f927;
	fma.rn.f32 	%f943, %f942, %f939, %f941;
	mul.f32 	%f944, %f943, 0f3F000000;
	mul.f32 	%f1233, %f939, %f895;
	mul.f32 	%f1234, %f940, %f895;
	mul.f32 	%f1235, %f944, %f895;
	bra.uni 	$L__BB0_186;
$L__BB0_135:
	setp.ne.s32 	%p156, %r26, 1;
	mov.f32 	%f1233, %f1;
	mov.f32 	%f1234, %f2;
	mov.f32 	%f1235, %f3;
	@%p156 bra 	$L__BB0_136;
	bra.uni 	$L__BB0_186;
$L__BB0_136:
	cvt.rn.f32.s32 	%f69, %r26;
	rcp.rn.f32 	%f790, %f1;
	setp.lt.f32 	%p157, %f1, 0f00800000;
	mul.f32 	%f791, %f1, 0f4B000000;
	selp.f32 	%f792, %f791, %f1, %p157;
	selp.f32 	%f793, 0fC1B80000, 0f00000000, %p157;
	mov.b32 	%r324, %f792;
	add.s32 	%r325, %r324, -1059760811;
	and.b32  	%r326, %r325, -8388608;
	sub.s32 	%r327, %r324, %r326;
	mov.b32 	%f794, %r327;
	cvt.rn.f32.s32 	%f795, %r326;
	fma.rn.f32 	%f796, %f795, 0f34000000, %f793;
	add.f32 	%f797, %f794, 0fBF800000;
	fma.rn.f32 	%f798, %f797, 0fBE055027, 0f3E1039F6;
	fma.rn.f32 	%f799, %f798, %f797, 0fBDF8CDCC;
	fma.rn.f32 	%f800, %f799, %f797, 0f3E0F2955;
	fma.rn.f32 	%f801, %f800, %f797, 0fBE2AD8B9;
	fma.rn.f32 	%f802, %f801, %f797, 0f3E4CED0B;
	fma.rn.f32 	%f803, %f802, %f797, 0fBE7FFF22;
	fma.rn.f32 	%f804, %f803, %f797, 0f3EAAAA78;
	fma.rn.f32 	%f805, %f804, %f797, 0fBF000000;
	mul.f32 	%f806, %f797, %f805;
	fma.rn.f32 	%f807, %f806, %f797, %f797;
	fma.rn.f32 	%f808, %f796, 0f3F317218, %f807;
	setp.gt.u32 	%p158, %r324, 2139095039;
	fma.rn.f32 	%f809, %f792, 0f7F800000, 0f7F800000;
	selp.f32 	%f810, %f809, %f808, %p158;
	setp.eq.f32 	%p159, %f792, 0f00000000;
	selp.f32 	%f811, 0fFF800000, %f810, %p159;
	mul.f32 	%f812, %f2, %f790;
	mul.f32 	%f813, %f812, 0fBF000000;
	fma.rn.f32 	%f814, %f2, %f813, %f3;
	mul.f32 	%f815, %f790, %f814;
	mul.f32 	%f816, %f811, %f69;
	mul.f32 	%f817, %f812, %f69;
	mul.f32 	%f818, %f815, %f69;
	fma.rn.f32 	%f819, %f816, 0f3BBB989D, 0f3F000000;
	cvt.sat.f32.f32 	%f820, %f819;
	mov.f32 	%f821, 0f4B400001;
	mov.f32 	%f822, 0f437C0000;
	fma.rm.f32 	%f823, %f820, %f822, %f821;
	add.f32 	%f824, %f823, 0fCB40007F;
	neg.f32 	%f825, %f824;
	fma.rn.f32 	%f826, %f816, 0f3FB8AA3B, %f825;
	fma.rn.f32 	%f827, %f816, 0f32A57060, %f826;
	mov.b32 	%r328, %f823;
	shl.b32 	%r329, %r328, 23;
	mov.b32 	%f828, %r329;
	ex2.approx.ftz.f32 	%f829, %f827;
	mul.f32 	%f830, %f829, %f828;
	mul.f32 	%f1234, %f817, %f830;
	mul.f32 	%f831, %f817, %f1234;
	fma.rn.f32 	%f832, %f815, %f69, %f818;
	fma.rn.f32 	%f833, %f832, %f830, %f831;
	mul.f32 	%f1235, %f833, 0f3F000000;
	mul.f32 	%f834, %f69, 0f3F000000;
	cvt.rzi.f32.f32 	%f835, %f834;
	add.f32 	%f836, %f835, %f835;
	sub.f32 	%f837, %f69, %f836;
	abs.f32 	%f72, %f837;
	abs.f32 	%f73, %f1;
	setp.lt.f32 	%p160, %f73, 0f00800000;
	mul.f32 	%f838, %f73, 0f4B800000;
	selp.f32 	%f839, %f838, %f73, %p160;
	selp.f32 	%f840, 0fC1C00000, 0f00000000, %p160;
	mov.b32 	%r330, %f839;
	add.s32 	%r331, %r330, -1060439283;
	and.b32  	%r332, %r331, -8388608;
	sub.s32 	%r333, %r330, %r332;
	mov.b32 	%f841, %r333;
	cvt.rn.f32.s32 	%f842, %r332;
	fma.rn.f32 	%f843, %f842, 0f34000000, %f840;
	add.f32 	%f844, %f841, 0fBF800000;
	add.f32 	%f845, %f841, 0f3F800000;
	rcp.approx.ftz.f32 	%f846, %f845;
	add.f32 	%f847, %f844, %f844;
	mul.f32 	%f848, %f847, %f846;
	mul.f32 	%f849, %f848, %f848;
	sub.f32 	%f850, %f844, %f848;
	add.f32 	%f851, %f850, %f850;
	neg.f32 	%f852, %f848;
	fma.rn.f32 	%f853, %f852, %f844, %f851;
	mul.rn.f32 	%f854, %f846, %f853;
	fma.rn.f32 	%f855, %f849, 0f3A2C32E4, 0f3B52E7DB;
	fma.rn.f32 	%f856, %f855, %f849, 0f3C93BB73;
	fma.rn.f32 	%f857, %f856, %f849, 0f3DF6384F;
	mul.rn.f32 	%f858, %f857, %f849;
	fma.rn.f32 	%f859, %f848, 0f3FB8AA3B, %f843;
	sub.f32 	%f860, %f843, %f859;
	fma.rn.f32 	%f861, %f848, 0f3FB8AA3B, %f860;
	fma.rn.f32 	%f862, %f854, 0f3FB8AA3B, %f861;
	fma.rn.f32 	%f863, %f848, 0f32A55E34, %f862;
	mul.f32 	%f864, %f858, 0f40400000;
	fma.rn.f32 	%f865, %f864, %f854, %f863;
	fma.rn.f32 	%f866, %f858, %f848, %f865;
	add.rn.f32 	%f867, %f859, %f866;
	neg.f32 	%f868, %f859;
	add.rn.f32 	%f869, %f867, %f868;
	neg.f32 	%f870, %f869;
	add.rn.f32 	%f871, %f866, %f870;
	mul.rn.f32 	%f872, %f867, %f69;
	neg.f32 	%f873, %f872;
	fma.rn.f32 	%f874, %f867, %f69, %f873;
	fma.rn.f32 	%f875, %f871, %f69, %f874;
	cvt.rni.f32.f32 	%f876, %f872;
	sub.f32 	%f877, %f872, %f876;
	add.f32 	%f878, %f877, %f875;
	fma.rn.f32 	%f879, %f878, 0f391FCB8E, 0f3AAF85ED;
	fma.rn.f32 	%f880, %f879, %f878, 0f3C1D9856;
	fma.rn.f32 	%f881, %f880, %f878, 0f3D6357BB;
	fma.rn.f32 	%f882, %f881, %f878, 0f3E75FDEC;
	fma.rn.f32 	%f883, %f882, %f878, 0f3F317218;
	fma.rn.f32 	%f884, %f883, %f878, 0f3F800000;
	cvt.rzi.s32.f32 	%r334, %f876;
	setp.gt.f32 	%p161, %f876, 0f00000000;
	selp.b32 	%r335, 0, -2097152000, %p161;
	add.s32 	%r336, %r335, 2130706432;
	mov.b32 	%f885, %r336;
	mul.f32 	%f886, %f884, %f885;
	shl.b32 	%r337, %r334, 23;
	sub.s32 	%r338, %r337, %r335;
	mov.b32 	%f887, %r338;
	mul.f32 	%f888, %f886, %f887;
	abs.f32 	%f889, %f872;
	setp.gt.f32 	%p162, %f889, 0f43180000;
	setp.lt.f32 	%p163, %f872, 0f00000000;
	selp.f32 	%f890, 0f00000000, 0f7F800000, %p163;
	selp.f32 	%f74, %f890, %f888, %p162;
	setp.eq.f32 	%p164, %f1, 0f3F800000;
	mov.f32 	%f1233, %f787;
	@%p164 bra 	$L__BB0_186;
	setp.num.f32 	%p165, %f73, %f73;
	abs.f32 	%f891, %f69;
	setp.num.f32 	%p166, %f891, %f891;
	and.pred  	%p167, %p165, %p166;
	@%p167 bra 	$L__BB0_139;
	add.rn.f32 	%f1233, %f1, %f69;
	bra.uni 	$L__BB0_186;
$L__BB0_139:
	setp.neu.f32 	%p168, %f1, 0f00000000;
	setp.neu.f32 	%p169, %f73, 0f7F800000;
	and.pred  	%p170, %p168, %p169;
	@%p170 bra 	$L__BB0_141;
	setp.neu.f32 	%p176, %f72, 0f3F800000;
	add.f32 	%f894, %f1, %f1;
	mov.b32 	%r339, %f894;
	setp.lt.s32 	%p177, %r26, 0;
	xor.b32  	%r340, %r339, 2139095040;
	selp.b32 	%r341, %r340, %r339, %p177;
	and.b32  	%r342, %r341, 2147483647;
	selp.b32 	%r343, %r342, %r341, %p176;
	mov.b32 	%f1233, %r343;
	bra.uni 	$L__BB0_186;
$L__BB0_141:
	setp.eq.f32 	%p171, %f1, 0fBF800000;
	setp.eq.f32 	%p172, %f891, 0f7F800000;
	and.pred  	%p173, %p171, %p172;
	mov.f32 	%f1233, %f787;
	@%p173 bra 	$L__BB0_186;
	setp.geu.f32 	%p174, %f1, 0f00000000;
	mov.f32 	%f1233, %f74;
	@%p174 bra 	$L__BB0_186;
	setp.neu.f32 	%p175, %f72, 0f3F800000;
	neg.f32 	%f893, %f74;
	selp.f32 	%f1233, %f74, %f893, %p175;
	bra.uni 	$L__BB0_186;
$L__BB0_144:
	fma.rn.f32 	%f773, %f1, 0f3BBB989D, 0f3F000000;
	cvt.sat.f32.f32 	%f774, %f773;
	mov.f32 	%f775, 0f4B400001;
	mov.f32 	%f776, 0f437C0000;
	fma.rm.f32 	%f777, %f774, %f776, %f775;
	add.f32 	%f778, %f777, 0fCB40007F;
	neg.f32 	%f779, %f778;
	fma.rn.f32 	%f780, %f1, 0f3FB8AA3B, %f779;
	fma.rn.f32 	%f781, %f1, 0f32A57060, %f780;
	mov.b32 	%r322, %f777;
	shl.b32 	%r323, %r322, 23;
	mov.b32 	%f782, %r323;
	ex2.approx.ftz.f32 	%f783, %f781;
	mul.f32 	%f1233, %f783, %f782;
	mul.f32 	%f1234, %f2, %f1233;
	mul.f32 	%f784, %f2, %f1234;
	add.f32 	%f785, %f3, %f3;
	fma.rn.f32 	%f786, %f785, %f1233, %f784;
	mul.f32 	%f1235, %f786, 0f3F000000;
	bra.uni 	$L__BB0_186;
$L__BB0_145:
	fma.rn.f32 	%f719, %f1, 0f3BBB989D, 0f3F000000;
	cvt.sat.f32.f32 	%f720, %f719;
	mov.f32 	%f721, 0f4B400001;
	mov.f32 	%f722, 0f437C0000;
	fma.rm.f32 	%f723, %f720, %f722, %f721;
	add.f32 	%f724, %f723, 0fCB40007F;
	neg.f32 	%f725, %f724;
	fma.rn.f32 	%f726, %f1, 0f3FB8AA3B, %f725;
	fma.rn.f32 	%f727, %f1, 0f32A57060, %f726;
	mov.b32 	%r318, %f723;
	shl.b32 	%r319, %r318, 23;
	mov.b32 	%f728, %r319;
	ex2.approx.ftz.f32 	%f729, %f727;
	mul.f32 	%f730, %f729, %f728;
	mul.f32 	%f1234, %f2, %f730;
	mul.f32 	%f731, %f2, %f1234;
	add.f32 	%f732, %f3, %f3;
	fma.rn.f32 	%f733, %f732, %f730, %f731;
	mul.f32 	%f1235, %f733, 0f3F000000;
	mul.f32 	%f734, %f1, 0f3FB8AA3B;
	cvt.rni.f32.f32 	%f735, %f734;
	abs.f32 	%f736, %f1;
	setp.lt.f32 	%p150, %f736, 0f3ED1EB85;
	selp.f32 	%f737, 0f00000000, %f735, %p150;
	fma.rn.f32 	%f738, %f737, 0fBF317200, %f1;
	fma.rn.f32 	%f739, %f737, 0fB5BFBE8E, %f738;
	setp.eq.f32 	%p151, %f737, 0f43000000;
	selp.f32 	%f740, 0f42FE0000, %f737, %p151;
	fma.rn.f32 	%f741, %f739, 0f3AB5EBE6, 0f3C095663;
	fma.rn.f32 	%f742, %f741, %f739, 0f3D2AABE3;
	fma.rn.f32 	%f743, %f742, %f739, 0f3E2AA9F6;
	fma.rn.f32 	%f744, %f743, %f739, 0f3EFFFFFE;
	mul.f32 	%f745, %f739, %f744;
	fma.rn.f32 	%f746, %f745, %f739, %f739;
	ex2.approx.f32 	%f747, %f740;
	add.f32 	%f748, %f747, 0fBF800000;
	fma.rn.f32 	%f749, %f746, %f747, %f748;
	add.f32 	%f750, %f749, %f749;
	selp.f32 	%f751, %f750, %f749, %p151;
	setp.gt.f32 	%p152, %f740, 0f43000000;
	selp.f32 	%f752, 0f7F800000, %f751, %p152;
	setp.lt.f32 	%p153, %f740, 0fC1C80000;
	selp.f32 	%f753, 0fBF800000, %f752, %p153;
	setp.eq.f32 	%p154, %f1, 0f00000000;
	add.f32 	%f754, %f1, %f1;
	selp.f32 	%f1233, %f754, %f753, %p154;
	bra.uni 	$L__BB0_186;
$L__BB0_146:
	rcp.rn.f32 	%f696, %f1;
	setp.lt.f32 	%p147, %f1, 0f00800000;
	mul.f32 	%f697, %f1, 0f4B000000;
	selp.f32 	%f698, %f697, %f1, %p147;
	selp.f32 	%f699, 0fC1B80000, 0f00000000, %p147;
	mov.b32 	%r314, %f698;
	add.s32 	%r315, %r314, -1059760811;
	and.b32  	%r316, %r315, -8388608;
	sub.s32 	%r317, %r314, %r316;
	mov.b32 	%f700, %r317;
	cvt.rn.f32.s32 	%f701, %r316;
	fma.rn.f32 	%f702, %f701, 0f34000000, %f699;
	add.f32 	%f703, %f700, 0fBF800000;
	fma.rn.f32 	%f704, %f703, 0fBE055027, 0f3E1039F6;
	fma.rn.f32 	%f705, %f704, %f703, 0fBDF8CDCC;
	fma.rn.f32 	%f706, %f705, %f703, 0f3E0F2955;
	fma.rn.f32 	%f707, %f706, %f703, 0fBE2AD8B9;
	fma.rn.f32 	%f708, %f707, %f703, 0f3E4CED0B;
	fma.rn.f32 	%f709, %f708, %f703, 0fBE7FFF22;
	fma.rn.f32 	%f710, %f709, %f703, 0f3EAAAA78;
	fma.rn.f32 	%f711, %f710, %f703, 0fBF000000;
	mul.f32 	%f712, %f703, %f711;
	fma.rn.f32 	%f713, %f712, %f703, %f703;
	fma.rn.f32 	%f714, %f702, 0f3F317218, %f713;
	setp.gt.u32 	%p148, %r314, 2139095039;
	fma.rn.f32 	%f715, %f698, 0f7F800000, 0f7F800000;
	selp.f32 	%f716, %f715, %f714, %p148;
	setp.eq.f32 	%p149, %f698, 0f00000000;
	selp.f32 	%f1233, 0fFF800000, %f716, %p149;
	mul.f32 	%f1234, %f2, %f696;
	mul.f32 	%f717, %f1234, 0fBF000000;
	fma.rn.f32 	%f718, %f2, %f717, %f3;
	mul.f32 	%f1235, %f696, %f718;
	bra.uni 	$L__BB0_186;
$L__BB0_147:
	rcp.rn.f32 	%f643, %f1;
	mul.f32 	%f644, %f2, %f643;
	mul.f32 	%f645, %f644, 0fBF000000;
	fma.rn.f32 	%f646, %f2, %f645, %f3;
	mul.f32 	%f647, %f643, %f646;
	setp.lt.f32 	%p141, %f1, 0f00800000;
	mul.f32 	%f648, %f1, 0f4B000000;
	selp.f32 	%f649, %f648, %f1, %p141;
	selp.f32 	%f650, 0fC1B80000, 0f00000000, %p141;
	mov.b32 	%r306, %f649;
	add.s32 	%r307, %r306, -1059760811;
	and.b32  	%r308, %r307, -8388608;
	sub.s32 	%r309, %r306, %r308;
	mov.b32 	%f651, %r309;
	cvt.rn.f32.s32 	%f652, %r308;
	fma.rn.f32 	%f653, %f652, 0f34000000, %f650;
	add.f32 	%f654, %f651, 0fBF800000;
	fma.rn.f32 	%f655, %f654, 0fBE055027, 0f3E1039F6;
	fma.rn.f32 	%f656, %f655, %f654, 0fBDF8CDCC;
	fma.rn.f32 	%f657, %f656, %f654, 0f3E0F2955;
	fma.rn.f32 	%f658, %f657, %f654, 0fBE2AD8B9;
	fma.rn.f32 	%f659, %f658, %f654, 0f3E4CED0B;
	fma.rn.f32 	%f660, %f659, %f654, 0fBE7FFF22;
	fma.rn.f32 	%f661, %f660, %f654, 0f3EAAAA78;
	fma.rn.f32 	%f662, %f661, %f654, 0fBF000000;
	mul.f32 	%f663, %f654, %f662;
	fma.rn.f32 	%f664, %f663, %f654, %f654;
	fma.rn.f32 	%f665, %f653, 0f3F317218, %f664;
	setp.gt.u32 	%p142, %r306, 2139095039;
	fma.rn.f32 	%f666, %f649, 0f7F800000, 0f7F800000;
	selp.f32 	%f667, %f666, %f665, %p142;
	setp.eq.f32 	%p143, %f649, 0f00000000;
	mul.f32 	%f668, %f667, 0f3EDE5BD9;
	selp.f32 	%f1233, 0fFF800000, %f668, %p143;
	mul.f32 	%f1234, %f644, 0f3EDE5BD8;
	mul.f32 	%f1235, %f647, 0f3EDE5BD8;
	bra.uni 	$L__BB0_186;
$L__BB0_148:
	mul.f32 	%f593, %f1, 0f3F22F983;
	cvt.rni.s32.f32 	%r486, %f593;
	cvt.rn.f32.s32 	%f594, %r486;
	fma.rn.f32 	%f595, %f594, 0fBFC90FDA, %f1;
	fma.rn.f32 	%f596, %f594, 0fB3A22168, %f595;
	fma.rn.f32 	%f1227, %f594, 0fA7C234C5, %f596;
	abs.f32 	%f102, %f1;
	setp.ltu.f32 	%p129, %f102, 0f47CE4780;
	@%p129 bra 	$L__BB0_156;
	setp.neu.f32 	%p130, %f102, 0f7F800000;
	@%p130 bra 	$L__BB0_151;
	mov.f32 	%f599, 0f00000000;
	mul.rn.f32 	%f1227, %f1, %f599;
	mov.b32 	%r486, 0;
	bra.uni 	$L__BB0_156;
$L__BB0_151:
	mov.b32 	%r39, %f1;
	shl.b32 	%r279, %r39, 8;
	or.b32  	%r40, %r279, -2147483648;
	mov.b64 	%rd436, 0;
	mov.b32 	%r483, 0;
$L__BB0_152:
	.pragma "nounroll";
	mul.wide.u32 	%rd279, %r483, 4;
	add.s64 	%rd281, %rd280, %rd279;
	ld.global.nc.u32 	%r280, [%rd281];
	mad.wide.u32 	%rd282, %r280, %r40, %rd436;
	shr.u64 	%rd436, %rd282, 32;
	add.s64 	%rd283, %rd9, %rd279;
	st.local.u32 	[%rd283], %rd282;
	add.s32 	%r483, %r483, 1;
	setp.ne.s32 	%p131, %r483, 6;
	@%p131 bra 	$L__BB0_152;
	shr.u32 	%r281, %r39, 23;
	st.local.u32 	[%rd9+24], %rd436;
	and.b32  	%r43, %r281, 31;
	and.b32  	%r282, %r281, 224;
	add.s32 	%r283, %r282, -128;
	shr.u32 	%r284, %r283, 5;
	mul.wide.u32 	%rd284, %r284, 4;
	sub.s64 	%rd19, %rd9, %rd284;
	ld.local.u32 	%r484, [%rd19+24];
	ld.local.u32 	%r485, [%rd19+20];
	setp.eq.s32 	%p132, %r43, 0;
	@%p132 bra 	$L__BB0_155;
	shf.l.wrap.b32 	%r484, %r485, %r484, %r43;
	ld.local.u32 	%r285, [%rd19+16];
	shf.l.wrap.b32 	%r485, %r285, %r485, %r43;
$L__BB0_155:
	shr.u32 	%r286, %r484, 30;
	shf.l.wrap.b32 	%r287, %r485, %r484, 2;
	shl.b32 	%r288, %r485, 2;
	shr.u32 	%r289, %r287, 31;
	add.s32 	%r290, %r289, %r286;
	neg.s32 	%r291, %r290;
	setp.lt.s32 	%p133, %r39, 0;
	selp.b32 	%r486, %r291, %r290, %p133;
	xor.b32  	%r292, %r287, %r39;
	shr.s32 	%r293, %r287, 31;
	xor.b32  	%r294, %r293, %r287;
	xor.b32  	%r295, %r293, %r288;
	cvt.u64.u32 	%rd285, %r294;
	shl.b64 	%rd286, %rd285, 32;
	cvt.u64.u32 	%rd287, %r295;
	or.b64  	%rd288, %rd286, %rd287;
	cvt.rn.f64.s64 	%fd5, %rd288;
	mul.f64 	%fd6, %fd5, 0d3BF921FB54442D19;
	cvt.rn.f32.f64 	%f597, %fd6;
	neg.f32 	%f598, %f597;
	setp.lt.s32 	%p134, %r292, 0;
	selp.f32 	%f1227, %f598, %f597, %p134;
$L__BB0_156:
	mul.f32 	%f600, %f1227, %f1227;
	fma.rn.f32 	%f601, %f600, 0f37CBAC00, 0fBAB607ED;
	fma.rn.f32 	%f602, %f601, %f600, 0f3D2AAABB;
	fma.rn.f32 	%f603, %f602, %f600, 0fBEFFFFFF;
	fma.rn.f32 	%f604, %f603, %f600, 0f3F800000;
	fma.rn.f32 	%f605, %f600, %f1227, 0f00000000;
	fma.rn.f32 	%f606, %f600, 0fB94D4153, 0f3C0885E4;
	fma.rn.f32 	%f607, %f606, %f600, 0fBE2AAAA8;
	fma.rn.f32 	%f608, %f607, %f605, %f1227;
	and.b32  	%r297, %r486, 1;
	setp.eq.b32 	%p135, %r297, 1;
	selp.f32 	%f609, %f604, %f608, %p135;
	selp.f32 	%f610, %f608, %f604, %p135;
	and.b32  	%r298, %r486, 2;
	setp.eq.s32 	%p136, %r298, 0;
	neg.f32 	%f611, %f609;
	selp.f32 	%f1233, %f609, %f611, %p136;
	add.s32 	%r299, %r486, 1;
	and.b32  	%r300, %r299, 2;
	setp.eq.s32 	%p137, %r300, 0;
	neg.f32 	%f612, %f610;
	selp.f32 	%f613, %f610, %f612, %p137;
	mul.f32 	%f1234, %f2, %f613;
	mul.f32 	%f614, %f1233, %f2;
	mul.f32 	%f615, %f2, %f614;
	add.f32 	%f616, %f3, %f3;
	mul.f32 	%f617, %f616, %f613;
	sub.f32 	%f618, %f617, %f615;
	mul.f32 	%f1235, %f618, 0f3F000000;
	bra.uni 	$L__BB0_186;
$L__BB0_157:
	mul.f32 	%f567, %f1, 0f3F22F983;
	cvt.rni.s32.f32 	%r490, %f567;
	cvt.rn.f32.s32 	%f568, %r490;
	fma.rn.f32 	%f569, %f568, 0fBFC90FDA, %f1;
	fma.rn.f32 	%f570, %f568, 0fB3A22168, %f569;
	fma.rn.f32 	%f1228, %f568, 0fA7C234C5, %f570;
	abs.f32 	%f110, %f1;
	setp.ltu.f32 	%p120, %f110, 0f47CE4780;
	@%p120 bra 	$L__BB0_165;
	setp.neu.f32 	%p121, %f110, 0f7F800000;
	@%p121 bra 	$L__BB0_160;
	mov.f32 	%f573, 0f00000000;
	mul.rn.f32 	%f1228, %f1, %f573;
	mov.b32 	%r490, 0;
	bra.uni 	$L__BB0_165;
$L__BB0_160:
	mov.b32 	%r53, %f1;
	shl.b32 	%r256, %r53, 8;
	or.b32  	%r54, %r256, -2147483648;
	mov.b64 	%rd437, 0;
	mov.b32 	%r487, 0;
$L__BB0_161:
	.pragma "nounroll";
	mul.wide.u32 	%rd268, %r487, 4;
	mov.u64 	%rd269, __cudart_i2opi_f;
	add.s64 	%rd270, %rd269, %rd268;
	ld.global.nc.u32 	%r257, [%rd270];
	mad.wide.u32 	%rd271, %r257, %r54, %rd437;
	shr.u64 	%rd437, %rd271, 32;
	add.s64 	%rd272, %rd8, %rd268;
	st.local.u32 	[%rd272], %rd271;
	add.s32 	%r487, %r487, 1;
	setp.ne.s32 	%p122, %r487, 6;
	@%p122 bra 	$L__BB0_161;
	shr.u32 	%r258, %r53, 23;
	st.local.u32 	[%rd8+24], %rd437;
	and.b32  	%r57, %r258, 31;
	and.b32  	%r259, %r258, 224;
	add.s32 	%r260, %r259, -128;
	shr.u32 	%r261, %r260, 5;
	mul.wide.u32 	%rd273, %r261, 4;
	sub.s64 	%rd22, %rd8, %rd273;
	ld.local.u32 	%r488, [%rd22+24];
	ld.local.u32 	%r489, [%rd22+20];
	setp.eq.s32 	%p123, %r57, 0;
	@%p123 bra 	$L__BB0_164;
	shf.l.wrap.b32 	%r488, %r489, %r488, %r57;
	ld.local.u32 	%r262, [%rd22+16];
	shf.l.wrap.b32 	%r489, %r262, %r489, %r57;
$L__BB0_164:
	shr.u32 	%r263, %r488, 30;
	shf.l.wrap.b32 	%r264, %r489, %r488, 2;
	shl.b32 	%r265, %r489, 2;
	shr.u32 	%r266, %r264, 31;
	add.s32 	%r267, %r266, %r263;
	neg.s32 	%r268, %r267;
	setp.lt.s32 	%p124, %r53, 0;
	selp.b32 	%r490, %r268, %r267, %p124;
	xor.b32  	%r269, %r264, %r53;
	shr.s32 	%r270, %r264, 31;
	xor.b32  	%r271, %r270, %r264;
	xor.b32  	%r272, %r270, %r265;
	cvt.u64.u32 	%rd274, %r271;
	shl.b64 	%rd275, %rd274, 32;
	cvt.u64.u32 	%rd276, %r272;
	or.b64  	%rd277, %rd275, %rd276;
	cvt.rn.f64.s64 	%fd3, %rd277;
	mul.f64 	%fd4, %fd3, 0d3BF921FB54442D19;
	cvt.rn.f32.f64 	%f571, %fd4;
	neg.f32 	%f572, %f571;
	setp.lt.s32 	%p125, %r269, 0;
	selp.f32 	%f1228, %f572, %f571, %p125;
$L__BB0_165:
	mul.f32 	%f574, %f1228, %f1228;
	fma.rn.f32 	%f575, %f574, 0f37CBAC00, 0fBAB607ED;
	fma.rn.f32 	%f576, %f575, %f574, 0f3D2AAABB;
	fma.rn.f32 	%f577, %f576, %f574, 0fBEFFFFFF;
	fma.rn.f32 	%f578, %f577, %f574, 0f3F800000;
	fma.rn.f32 	%f579, %f574, %f1228, 0f00000000;
	fma.rn.f32 	%f580, %f574, 0fB94D4153, 0f3C0885E4;
	fma.rn.f32 	%f581, %f580, %f574, 0fBE2AAAA8;
	fma.rn.f32 	%f582, %f581, %f579, %f1228;
	and.b32  	%r274, %r490, 1;
	setp.eq.b32 	%p126, %r274, 1;
	selp.f32 	%f583, %f578, %f582, %p126;
	selp.f32 	%f584, %f582, %f578, %p126;
	and.b32  	%r275, %r490, 2;
	setp.eq.s32 	%p127, %r275, 0;
	neg.f32 	%f585, %f583;
	selp.f32 	%f586, %f583, %f585, %p127;
	add.s32 	%r276, %r490, 1;
	and.b32  	%r277, %r276, 2;
	setp.eq.s32 	%p128, %r277, 0;
	neg.f32 	%f587, %f584;
	selp.f32 	%f1233, %f584, %f587, %p128;
	mul.f32 	%f588, %f2, %f1233;
	neg.f32 	%f589, %f2;
	mul.f32 	%f1234, %f586, %f589;
	mul.f32 	%f590, %f2, %f588;
	add.f32 	%f591, %f3, %f3;
	fma.rn.f32 	%f592, %f591, %f586, %f590;
	mul.f32 	%f1235, %f592, 0fBF000000;
	bra.uni 	$L__BB0_186;
$L__BB0_166:
	mov.b32 	%r67, %f1;
	shl.b32 	%r236, %r67, 8;
	or.b32  	%r68, %r236, -2147483648;
	mov.b64 	%rd440, 0;
	mov.b32 	%r491, 0;
	mov.u64 	%rd438, __cudart_i2opi_f;
	mov.u64 	%rd439, %rd7;
$L__BB0_167:
	.pragma "nounroll";
	ld.global.nc.u32 	%r237, [%rd438];
	mad.wide.u32 	%rd261, %r237, %r68, %rd440;
	shr.u64 	%rd440, %rd261, 32;
	st.local.u32 	[%rd439], %rd261;
	add.s32 	%r491, %r491, 1;
	add.s64 	%rd439, %rd439, 4;
	add.s64 	%rd438, %rd438, 4;
	setp.ne.s32 	%p114, %r491, 6;
	@%p114 bra 	$L__BB0_167;
	shr.u32 	%r238, %r67, 23;
	st.local.u32 	[%rd7+24], %rd440;
	and.b32  	%r71, %r238, 31;
	and.b32  	%r239, %r238, 224;
	add.s32 	%r240, %r239, -128;
	shr.u32 	%r241, %r240, 5;
	mul.wide.u32 	%rd262, %r241, 4;
	sub.s64 	%rd29, %rd7, %rd262;
	ld.local.u32 	%r492, [%rd29+24];
	ld.local.u32 	%r493, [%rd29+20];
	setp.eq.s32 	%p115, %r71, 0;
	@%p115 bra 	$L__BB0_170;
	shf.l.wrap.b32 	%r492, %r493, %r492, %r71;
	ld.local.u32 	%r242, [%rd29+16];
	shf.l.wrap.b32 	%r493, %r242, %r493, %r71;
$L__BB0_170:
	shr.u32 	%r243, %r492, 30;
	shf.l.wrap.b32 	%r244, %r493, %r492, 2;
	shl.b32 	%r245, %r493, 2;
	shr.u32 	%r246, %r244, 31;
	add.s32 	%r247, %r246, %r243;
	neg.s32 	%r248, %r247;
	setp.lt.s32 	%p116, %r67, 0;
	selp.b32 	%r494, %r248, %r247, %p116;
	xor.b32  	%r249, %r244, %r67;
	shr.s32 	%r250, %r244, 31;
	xor.b32  	%r251, %r250, %r244;
	xor.b32  	%r252, %r250, %r245;
	cvt.u64.u32 	%rd263, %r251;
	shl.b64 	%rd264, %rd263, 32;
	cvt.u64.u32 	%rd265, %r252;
	or.b64  	%rd266, %rd264, %rd265;
	cvt.rn.f64.s64 	%fd1, %rd266;
	mul.f64 	%fd2, %fd1, 0d3BF921FB54442D19;
	cvt.rn.f32.f64 	%f546, %fd2;
	neg.f32 	%f547, %f546;
	setp.lt.s32 	%p117, %r249, 0;
	selp.f32 	%f1229, %f547, %f546, %p117;
$L__BB0_171:
	mul.f32 	%f549, %f1229, %f1229;
	fma.rn.f32 	%f550, %f549, 0f3C190000, 0f3B560000;
	fma.rn.f32 	%f551, %f550, %f549, 0f3CC70000;
	fma.rn.f32 	%f552, %f551, %f549, 0f3D5B0000;
	fma.rn.f32 	%f553, %f552, %f549, 0f3E089438;
	fma.rn.f32 	%f554, %f553, %f549, 0f3EAAAA88;
	mul.rn.f32 	%f555, %f549, %f1229;
	fma.rn.f32 	%f556, %f554, %f555, %f1229;
	abs.f32 	%f557, %f1229;
	setp.eq.f32 	%p118, %f557, 0f3A00B43C;
	selp.f32 	%f558, %f1229, %f556, %p118;
	and.b32  	%r254, %r494, 1;
	setp.eq.b32 	%p119, %r254, 1;
	neg.f32 	%f559, %f558;
	rcp.approx.ftz.f32 	%f560, %f559;
	selp.f32 	%f1233, %f560, %f558, %p119;
	fma.rn.f32 	%f561, %f1233, %f1233, 0f3F800000;
	mul.f32 	%f1234, %f2, %f561;
	add.f32 	%f562, %f1233, %f1233;
	mul.f32 	%f563, %f562, %f1234;
	mul.f32 	%f564, %f2, %f563;
	add.f32 	%f565, %f3, %f3;
	fma.rn.f32 	%f566, %f565, %f561, %f564;
	mul.f32 	%f1235, %f566, 0f3F000000;
	bra.uni 	$L__BB0_186;
$L__BB0_172:
	mul.f32 	%f507, %f1, %f1;
	mul.f32 	%f508, %f1, %f2;
	fma.rn.f32 	%f509, %f1, %f2, %f508;
	mov.f32 	%f510, 0f3F800000;
	sub.f32 	%f511, %f510, %f507;
	sqrt.rn.f32 	%f512, %f511;
	mov.f32 	%f513, 0f3F000000;
	div.rn.f32 	%f514, %f513, %f512;
	mul.f32 	%f515, %f514, %f509;
	rcp.rn.f32 	%f516, %f512;
	mul.f32 	%f517, %f515, %f516;
	mul.f32 	%f518, %f516, %f517;
	mul.f32 	%f1234, %f2, %f516;
	mul.f32 	%f519, %f2, %f518;
	add.f32 	%f520, %f3, %f3;
	fma.rn.f32 	%f521, %f520, %f516, %f519;
	mul.f32 	%f1235, %f521, 0f3F000000;
	abs.f32 	%f522, %f1;
	fma.rn.f32 	%f523, %f522, 0fBF000000, 0f3F000000;
	rsqrt.approx.ftz.f32 	%f524, %f523;
	mul.f32 	%f525, %f523, %f524;
	mul.f32 	%f526, %f524, 0fBF000000;
	fma.rn.f32 	%f527, %f525, %f526, 0f3F000000;
	fma.rn.f32 	%f528, %f525, %f527, %f525;
	setp.eq.f32 	%p109, %f522, 0f3F800000;
	selp.f32 	%f529, 0f00000000, %f528, %p109;
	setp.gt.f32 	%p110, %f522, 0f3F0F5C29;
	selp.f32 	%f530, %f529, %f522, %p110;
	mul.f32 	%f531, %f530, %f530;
	fma.rn.f32 	%f532, %f531, 0f3D4DD2F7, 0f3C99CA97;
	fma.rn.f32 	%f533, %f532, %f531, 0f3D3F90E8;
	fma.rn.f32 	%f534, %f533, %f531, 0f3D993CCF;
	fma.rn.f32 	%f535, %f534, %f531, 0f3E2AAC04;
	mul.f32 	%f536, %f531, %f535;
	fma.rn.f32 	%f537, %f536, %f530, %f530;
	mul.f32 	%f538, %f537, 0fC0000000;
	fma.rn.f32 	%f539, 0f3F6EE581, 0f3FD774EB, %f538;
	selp.f32 	%f540, %f539, %f537, %p110;
	setp.num.f32 	%p111, %f540, %f540;
	copysign.f32 	%f541, %f1, %f540;
	selp.f32 	%f1233, %f541, %f540, %p111;
	bra.uni 	$L__BB0_186;
$L__BB0_173:
	mul.f32 	%f441, %f1, %f2;
	fma.rn.f32 	%f442, %f1, %f2, %f441;
	fma.rn.f32 	%f443, %f1, %f1, 0f3F800000;
	rcp.rn.f32 	%f444, %f443;
	mul.f32 	%f445, %f442, %f444;
	mul.f32 	%f446, %f444, %f445;
	mul.f32 	%f1234, %f2, %f444;
	mul.f32 	%f447, %f2, %f446;
	add.f32 	%f448, %f3, %f3;
	mul.f32 	%f449, %f448, %f444;
	sub.f32 	%f450, %f449, %f447;
	mul.f32 	%f1235, %f450, 0f3F000000;
	abs.f32 	%f451, %f1;
	setp.gt.f32 	%p104, %f451, 0f3F800000;
	rcp.approx.ftz.f32 	%f452, %f451;
	selp.f32 	%f453, %f452, %f451, %p104;
	mul.f32 	%f454, %f453, %f453;
	fma.rn.f32 	%f455, %f454, 0f3B2090AA, 0fBC6BE14F;
	fma.rn.f32 	%f456, %f455, %f454, 0f3D23397E;
	fma.rn.f32 	%f457, %f456, %f454, 0fBD948A7A;
	fma.rn.f32 	%f458, %f457, %f454, 0f3DD76B21;
	fma.rn.f32 	%f459, %f458, %f454, 0fBE111E88;
	fma.rn.f32 	%f460, %f459, %f454, 0f3E4CAF60;
	fma.rn.f32 	%f461, %f460, %f454, 0fBEAAAA27;
	mul.f32 	%f462, %f454, %f461;
	fma.rn.f32 	%f463, %f462, %f453, %f453;
	neg.f32 	%f464, %f463;
	fma.rn.f32 	%f465, 0f3F6EE581, 0f3FD774EB, %f464;
	selp.f32 	%f466, %f465, %f463, %p104;
	setp.num.f32 	%p105, %f451, %f451;
	copysign.f32 	%f467, %f1, %f466;
	selp.f32 	%f1233, %f467, %f466, %p105;
	bra.uni 	$L__BB0_186;
$L__BB0_174:
	abs.f32 	%f409, %f1;
	mov.f32 	%f410, 0f3FB8AA3B;
	mul.rn.f32 	%f411, %f409, %f410;
	cvt.rzi.f32.f32 	%f412, %f411;
	abs.f32 	%f413, %f412;
	setp.gt.f32 	%p102, %f413, 0f42FC0000;
	mov.f32 	%f414, 0f42FC0000;
	copysign.f32 	%f415, %f412, %f414;
	selp.f32 	%f416, %f415, %f412, %p102;
	fma.rn.f32 	%f417, %f416, 0fBF317218, %f409;
	fma.rn.f32 	%f418, %f416, 0f3102E308, %f417;
	mul.f32 	%f419, %f418, 0f3FB8AA3B;
	add.f32 	%f420, %f416, 0f4B40007D;
	mov.b32 	%r233, %f420;
	shl.b32 	%r234, %r233, 23;
	mov.b32 	%f421, %r234;
	ex2.approx.ftz.f32 	%f422, %f419;
	mul.f32 	%f423, %f422, %f421;
	mov.f32 	%f424, 0fBE000000;
	div.approx.ftz.f32 	%f425, %f424, %f423;
	fma.rn.f32 	%f426, %f423, 0f40000000, %f425;
	mul.f32 	%f427, %f1, %f1;
	fma.rn.f32 	%f428, %f427, 0f363D0ADA, 0f394FFF49;
	fma.rn.f32 	%f429, %f428, %f427, 0f3C08889A;
	fma.rn.f32 	%f430, %f429, %f427, 0f3E2AAAAB;
	mul.f32 	%f431, %f427, %f430;
	fma.rn.f32 	%f432, %f431, %f1, %f1;
	setp.ge.f32 	%p103, %f409, 0f3F800000;
	copysign.f32 	%f433, %f1, %f426;
	selp.f32 	%f1233, %f433, %f432, %p103;
	mov.f32 	%f434, 0f3E000000;
	div.approx.ftz.f32 	%f435, %f434, %f423;
	fma.rn.f32 	%f436, %f423, 0f40000000, %f435;
	mul.f32 	%f1234, %f2, %f436;
	mul.f32 	%f437, %f2, %f1233;
	mul.f32 	%f438, %f2, %f437;
	add.f32 	%f439, %f3, %f3;
	fma.rn.f32 	%f440, %f439, %f436, %f438;
	mul.f32 	%f1235, %f440, 0f3F000000;
	bra.uni 	$L__BB0_186;
$L__BB0_175:
	abs.f32 	%f354, %f1;
	mul.f32 	%f355, %f354, 0f4038AA3B;
	ex2.approx.ftz.f32 	%f356, %f355;
	add.f32 	%f357, %f356, 0f3F800000;
	rcp.approx.ftz.f32 	%f358, %f357;
	fma.rn.f32 	%f359, %f358, 0fC0000000, 0f3F800000;
	setp.ge.f32 	%p98, %f354, 0f41102CB4;
	selp.f32 	%f360, 0f3F800000, %f359, %p98;
	copysign.f32 	%f361, %f1, %f360;
	mul.f32 	%f362, %f1, %f1;
	fma.rn.f32 	%f363, %f362, 0f3C80F082, 0fBD563CAE;
	fma.rn.f32 	%f364, %f363, %f362, 0f3E085941;
	fma.rn.f32 	%f365, %f364, %f362, 0fBEAAA9ED;
	fma.rn.f32 	%f366, %f365, %f362, 0f00000000;
	fma.rn.f32 	%f367, %f366, %f1, %f1;
	setp.ge.f32 	%p99, %f354, 0f3F19999A;
	selp.f32 	%f1233, %f361, %f367, %p99;
	mul.f32 	%f368, %f1233, %f1233;
	mov.f32 	%f369, 0f3F800000;
	sub.f32 	%f370, %f369, %f368;
	mul.f32 	%f1234, %f2, %f370;
	add.f32 	%f371, %f1233, %f1233;
	mul.f32 	%f372, %f371, %f1234;
	mul.f32 	%f373, %f2, %f372;
	add.f32 	%f374, %f3, %f3;
	mul.f32 	%f375, %f374, %f370;
	sub.f32 	%f376, %f375, %f373;
	mul.f32 	%f1235, %f376, 0f3F000000;
	bra.uni 	$L__BB0_186;
$L__BB0_176:
	mul.f32 	%f272, %f1, %f2;
	fma.rn.f32 	%f273, %f1, %f2, %f272;
	fma.rn.f32 	%f274, %f1, %f1, 0fBF800000;
	sqrt.rn.f32 	%f275, %f274;
	mov.f32 	%f276, 0fBF000000;
	div.rn.f32 	%f277, %f276, %f275;
	mul.f32 	%f278, %f273, %f277;
	rcp.rn.f32 	%f279, %f275;
	mul.f32 	%f280, %f278, %f279;
	mul.f32 	%f281, %f279, %f280;
	mul.f32 	%f1234, %f2, %f279;
	mul.f32 	%f282, %f2, %f281;
	add.f32 	%f283, %f3, %f3;
	fma.rn.f32 	%f153, %f283, %f279, %f282;
	mov.f32 	%f284, 0f3F800000;
	sub.rn.f32 	%f285, %f1, %f284;
	mov.b32 	%r81, %f285;
	setp.gt.u32 	%p86, %r81, 1258291200;
	rsqrt.approx.ftz.f32 	%f286, %f274;
	mul.f32 	%f287, %f274, %f286;
	mul.f32 	%f288, %f286, 0f3F000000;
	neg.f32 	%f289, %f287;
	fma.rn.f32 	%f290, %f289, %f287, %f274;
	fma.rn.f32 	%f291, %f290, %f288, %f287;
	setp.eq.f32 	%p87, %f274, 0f00000000;
	selp.f32 	%f292, 0f00000000, %f291, %p87;
	selp.f32 	%f293, 0fBF800001, %f292, %p86;
	add.f32 	%f154, %f285, %f293;
	add.rz.f32 	%f294, %f154, %f284;
	mov.b32 	%r221, %f294;
	add.s32 	%r222, %r221, -1061158912;
	and.b32  	%r223, %r222, -8388608;
	mov.b32 	%r82, %f154;
	sub.s32 	%r224, %r82, %r223;
	mov.b32 	%f295, %r224;
	sub.s32 	%r225, 1082130432, %r223;
	mov.b32 	%f296, %r225;
	fma.rn.f32 	%f297, %f296, 0f3E800000, 0fBF800000;
	add.f32 	%f298, %f297, %f295;
	cvt.rn.f32.s32 	%f299, %r223;
	mul.f32 	%f300, %f299, 0f34000000;
	fma.rn.f32 	%f301, %f298, 0fBD39BF78, 0f3DD80012;
	fma.rn.f32 	%f302, %f301, %f298, 0fBE0778E0;
	fma.rn.f32 	%f303, %f302, %f298, 0f3E146475;
	fma.rn.f32 	%f304, %f303, %f298, 0fBE2A68DD;
	fma.rn.f32 	%f305, %f304, %f298, 0f3E4CAF9E;
	fma.rn.f32 	%f306, %f305, %f298, 0fBE800042;
	fma.rn.f32 	%f307, %f306, %f298, 0f3EAAAAE6;
	fma.rn.f32 	%f308, %f307, %f298, 0fBF000000;
	mul.f32 	%f309, %f298, %f308;
	fma.rn.f32 	%f310, %f309, %f298, %f298;
	fma.rn.f32 	%f1231, %f300, 0f3F317218, %f310;
	setp.lt.u32 	%p88, %r82, 2139095040;
	@%p88 bra 	$L__BB0_178;
	setp.gt.s32 	%p89, %r82, -1082130432;
	fma.rn.f32 	%f311, %f154, 0f7F800000, 0f7F800000;
	selp.f32 	%f312, %f311, %f1231, %p89;
	setp.eq.f32 	%p90, %f154, 0f00000000;
	selp.f32 	%f1231, 0f80000000, %f312, %p90;
$L__BB0_178:
	add.f32 	%f313, %f1231, 0f3F317218;
	selp.f32 	%f1233, %f313, %f1231, %p86;
	mul.f32 	%f1235, %f153, 0f3F000000;
	bra.uni 	$L__BB0_186;
$L__BB0_179:
	mul.f32 	%f236, %f1, %f1;
	mul.f32 	%f237, %f1, %f2;
	fma.rn.f32 	%f238, %f1, %f2, %f237;
	mov.f32 	%f239, 0f3F800000;
	sub.f32 	%f240, %f239, %f236;
	rcp.rn.f32 	%f241, %f240;
	mul.f32 	%f242, %f238, %f241;
	mul.f32 	%f243, %f241, %f242;
	mul.f32 	%f1234, %f2, %f241;
	mul.f32 	%f244, %f2, %f243;
	add.f32 	%f245, %f3, %f3;
	fma.rn.f32 	%f161, %f245, %f241, %f244;
	abs.f32 	%f246, %f1;
	sub.f32 	%f247, %f239, %f246;
	rcp.approx.ftz.f32 	%f248, %f247;
	add.f32 	%f249, %f248, %f248;
	mul.f32 	%f250, %f246, %f249;
	setp.gt.f32 	%p82, %f246, 0f7E800000;
	selp.f32 	%f162, 0fC0000000, %f250, %p82;
	add.rz.f32 	%f251, %f162, %f239;
	mov.b32 	%r216, %f251;
	add.s32 	%r217, %r216, -1061158912;
	and.b32  	%r218, %r217, -8388608;
	mov.b32 	%r83, %f162;
	sub.s32 	%r219, %r83, %r218;
	mov.b32 	%f252, %r219;
	sub.s32 	%r220, 1082130432, %r218;
	mov.b32 	%f253, %r220;
	fma.rn.f32 	%f254, %f253, 0f3E800000, 0fBF800000;
	add.f32 	%f255, %f254, %f252;
	cvt.rn.f32.s32 	%f256, %r218;
	mul.f32 	%f257, %f256, 0f34000000;
	fma.rn.f32 	%f258, %f255, 0fBD39BF78, 0f3DD80012;
	fma.rn.f32 	%f259, %f258, %f255, 0fBE0778E0;
	fma.rn.f32 	%f260, %f259, %f255, 0f3E146475;
	fma.rn.f32 	%f261, %f260, %f255, 0fBE2A68DD;
	fma.rn.f32 	%f262, %f261, %f255, 0f3E4CAF9E;
	fma.rn.f32 	%f263, %f262, %f255, 0fBE800042;
	fma.rn.f32 	%f264, %f263, %f255, 0f3EAAAAE6;
	fma.rn.f32 	%f265, %f264, %f255, 0fBF000000;
	mul.f32 	%f266, %f255, %f265;
	fma.rn.f32 	%f267, %f266, %f255, %f255;
	fma.rn.f32 	%f1232, %f257, 0f3F317218, %f267;
	setp.lt.u32 	%p83, %r83, 2139095040;
	@%p83 bra 	$L__BB0_181;
	setp.gt.s32 	%p84, %r83, -1082130432;
	fma.rn.f32 	%f268, %f162, 0f7F800000, 0f7F800000;
	selp.f32 	%f269, %f268, %f1232, %p84;
	setp.eq.f32 	%p85, %f162, 0f00000000;
	selp.f32 	%f1232, 0f80000000, %f269, %p85;
$L__BB0_181:
	mov.f32 	%f270, 0f3F000000;
	copysign.f32 	%f271, %f1, %f270;
	mul.f32 	%f1233, %f271, %f1232;
	mul.f32 	%f1235, %f161, 0f3F000000;
	bra.uni 	$L__BB0_186;
$L__BB0_182:
	setp.gt.f32 	%p78, %f1, 0f00000000;
	selp.u32 	%r210, 1, 0, %p78;
	setp.lt.f32 	%p79, %f1, 0f00000000;
	selp.s32 	%r211, -1, 0, %p79;
	add.s32 	%r212, %r211, %r210;
	cvt.rn.f32.s32 	%f1233, %r212;
	bra.uni 	$L__BB0_186;
$L__BB0_183:
	cvt.rmi.f32.f32 	%f1233, %f1;
	bra.uni 	$L__BB0_186;
$L__BB0_184:
	mov.f32 	%f229, 0f3F000000;
	copysign.f32 	%f230, %f1, %f229;
	add.rz.f32 	%f231, %f1, %f230;
	cvt.rzi.f32.f32 	%f1233, %f231;
	bra.uni 	$L__BB0_186;
$L__BB0_185:
	cvt.rzi.f32.f32 	%f1233, %f1;
$L__BB0_186:
	mad.lo.s32 	%r417, %r480, 3, %r2;
	mul.wide.u32 	%rd341, %r417, 4;
	add.s64 	%rd342, %rd5, %rd341;
	st.global.f32 	[%rd342], %f1233;
	add.s32 	%r418, %r417, 1;
	mul.wide.u32 	%rd343, %r418, 4;
	add.s64 	%rd344, %rd5, %rd343;
	st.global.f32 	[%rd344], %f1234;
	add.s32 	%r419, %r417, 2;
	mul.wide.u32 	%rd345, %r419, 4;
	add.s64 	%rd346, %rd5, %rd345;
	st.global.f32 	[%rd346], %f1235;
$L__BB0_187:
	add.s32 	%r480, %r480, 1;
	setp.ne.s32 	%p230, %r480, %r97;
	@%p230 bra 	$L__BB0_27;
$L__BB0_188:
	mul.lo.s32 	%r85, %r100, %r1;
	setp.eq.s32 	%p231, %r100, 0;
	@%p231 bra 	$L__BB0_197;
	and.b32  	%r86, %r100, 3;
	setp.lt.u32 	%p232, %r100, 4;
	mov.b32 	%r498, 0;
	@%p232 bra 	$L__BB0_192;
	and.b32  	%r498, %r100, -4;
	neg.s32 	%r496, %r498;
	add.s64 	%rd441, %rd6, 8;
	mad.lo.s32 	%r495, %r85, 3, 5;
$L__BB0_191:
	.pragma "nounroll";
	ld.global.nc.u32 	%r421, [%rd441+-8];
	mad.lo.s32 	%r422, %r421, 3, %r2;
	add.s32 	%r423, %r495, -5;
	mul.wide.u32 	%rd347, %r422, 4;
	add.s64 	%rd348, %rd5, %rd347;
	ld.global.f32 	%f1201, [%rd348];
	mul.wide.u32 	%rd349, %r423, 4;
	add.s64 	%rd350, %rd4, %rd349;
	st.global.f32 	[%rd350], %f1201;
	add.s32 	%r424, %r422, 1;
	mul.wide.u32 	%rd351, %r424, 4;
	add.s64 	%rd352, %rd5, %rd351;
	ld.global.f32 	%f1202, [%rd352];
	add.s32 	%r425, %r495, -4;
	mul.wide.u32 	%rd353, %r425, 4;
	add.s64 	%rd354, %rd4, %rd353;
	st.global.f32 	[%rd354], %f1202;
	add.s32 	%r426, %r422, 2;
	mul.wide.u32 	%rd355, %r426, 4;
	add.s64 	%rd356, %rd5, %rd355;
	ld.global.f32 	%f1203, [%rd356];
	add.s32 	%r427, %r495, -3;
	mul.wide.u32 	%rd357, %r427, 4;
	add.s64 	%rd358, %rd4, %rd357;
	st.global.f32 	[%rd358], %f1203;
	ld.global.nc.u32 	%r428, [%rd441+-4];
	mad.lo.s32 	%r429, %r428, 3, %r2;
	add.s32 	%r430, %r495, -2;
	mul.wide.u32 	%rd359, %r429, 4;
	add.s64 	%rd360, %rd5, %rd359;
	ld.global.f32 	%f1204, [%rd360];
	mul.wide.u32 	%rd361, %r430, 4;
	add.s64 	%rd362, %rd4, %rd361;
	st.global.f32 	[%rd362], %f1204;
	add.s32 	%r431, %r429, 1;
	mul.wide.u32 	%rd363, %r431, 4;
	add.s64 	%rd364, %rd5, %rd363;
	ld.global.f32 	%f1205, [%rd364];
	add.s32 	%r432, %r495, -1;
	mul.wide.u32 	%rd365, %r432, 4;
	add.s64 	%rd366, %rd4, %rd365;
	st.global.f32 	[%rd366], %f1205;
	add.s32 	%r433, %r429, 2;
	mul.wide.u32 	%rd367, %r433, 4;
	add.s64 	%rd368, %rd5, %rd367;
	ld.global.f32 	%f1206, [%rd368];
	add.s32 	%r434, %r495, 6;
	mul.wide.u32 	%rd369, %r495, 4;
	add.s64 	%rd370, %rd4, %rd369;
	st.global.f32 	[%rd370], %f1206;
	ld.global.nc.u32 	%r435, [%rd441];
	mad.lo.s32 	%r436, %r435, 3, %r2;
	add.s32 	%r437, %r495, 1;
	mul.wide.u32 	%rd371, %r436, 4;
	add.s64 	%rd372, %rd5, %rd371;
	ld.global.f32 	%f1207, [%rd372];
	mul.wide.u32 	%rd373, %r437, 4;
	add.s64 	%rd374, %rd4, %rd373;
	st.global.f32 	[%rd374], %f1207;
	add.s32 	%r438, %r436, 1;
	mul.wide.u32 	%rd375, %r438, 4;
	add.s64 	%rd376, %rd5, %rd375;
	ld.global.f32 	%f1208, [%rd376];
	add.s32 	%r439, %r495, 2;
	mul.wide.u32 	%rd377, %r439, 4;
	add.s64 	%rd378, %rd4, %rd377;
	st.global.f32 	[%rd378], %f1208;
	add.s32 	%r440, %r436, 2;
	mul.wide.u32 	%rd379, %r440, 4;
	add.s64 	%rd380, %rd5, %rd379;
	ld.global.f32 	%f1209, [%rd380];
	add.s32 	%r441, %r495, 3;
	mul.wide.u32 	%rd381, %r441, 4;
	add.s64 	%rd382, %rd4, %rd381;
	st.global.f32 	[%rd382], %f1209;
	ld.global.nc.u32 	%r442, [%rd441+4];
	mad.lo.s32 	%r443, %r442, 3, %r2;
	add.s32 	%r444, %r495, 4;
	mul.wide.u32 	%rd383, %r443, 4;
	add.s64 	%rd384, %rd5, %rd383;
	ld.global.f32 	%f1210, [%rd384];
	mul.wide.u32 	%rd385, %r444, 4;
	add.s64 	%rd386, %rd4, %rd385;
	st.global.f32 	[%rd386], %f1210;
	add.s32 	%r445, %r443, 1;
	mul.wide.u32 	%rd387, %r445, 4;
	add.s64 	%rd388, %rd5, %rd387;
	ld.global.f32 	%f1211, [%rd388];
	add.s32 	%r446, %r495, 5;
	mul.wide.u32 	%rd389, %r446, 4;
	add.s64 	%rd390, %rd4, %rd389;
	st.global.f32 	[%rd390], %f1211;
	add.s32 	%r447, %r443, 2;
	mul.wide.u32 	%rd391, %r447, 4;
	add.s64 	%rd392, %rd5, %rd391;
	ld.global.f32 	%f1212, [%rd392];
	mul.wide.u32 	%rd393, %r434, 4;
	add.s64 	%rd394, %rd4, %rd393;
	st.global.f32 	[%rd394], %f1212;
	add.s32 	%r496, %r496, 4;
	add.s64 	%rd441, %rd441, 16;
	add.s32 	%r495, %r495, 12;
	setp.ne.s32 	%p233, %r496, 0;
	@%p233 bra 	$L__BB0_191;
$L__BB0_192:
	setp.eq.s32 	%p234, %r86, 0;
	@%p234 bra 	$L__BB0_197;
	setp.eq.s32 	%p235, %r86, 1;
	@%p235 bra 	$L__BB0_195;
	mul.wide.u32 	%rd395, %r498, 4;
	add.s64 	%rd396, %rd6, %rd395;
	ld.global.nc.u32 	%r448, [%rd396];
	mad.lo.s32 	%r449, %r448, 3, %r2;
	add.s32 	%r450, %r498, %r85;
	mul.lo.s32 	%r451, %r450, 3;
	mul.wide.u32 	%rd397, %r449, 4;
	add.s64 	%rd398, %rd5, %rd397;
	ld.global.f32 	%f1213, [%rd398];
	mul.wide.u32 	%rd399, %r451, 4;
	add.s64 	%rd400, %rd4, %rd399;
	st.global.f32 	[%rd400], %f1213;
	add.s32 	%r452, %r449, 1;
	mul.wide.u32 	%rd401, %r452, 4;
	add.s64 	%rd402, %rd5, %rd401;
	ld.global.f32 	%f1214, [%rd402];
	add.s32 	%r453, %r451, 1;
	mul.wide.u32 	%rd403, %r453, 4;
	add.s64 	%rd404, %rd4, %rd403;
	st.global.f32 	[%rd404], %f1214;
	add.s32 	%r454, %r449, 2;
	mul.wide.u32 	%rd405, %r454, 4;
	add.s64 	%rd406, %rd5, %rd405;
	ld.global.f32 	%f1215, [%rd406];
	add.s32 	%r455, %r451, 2;
	mul.wide.u32 	%rd407, %r455, 4;
	add.s64 	%rd408, %rd4, %rd407;
	st.global.f32 	[%rd408], %f1215;
	ld.global.nc.u32 	%r456, [%rd396+4];
	mad.lo.s32 	%r457, %r456, 3, %r2;
	add.s32 	%r458, %r451, 3;
	mul.wide.u32 	%rd409, %r457, 4;
	add.s64 	%rd410, %rd5, %rd409;
	ld.global.f32 	%f1216, [%rd410];
	mul.wide.u32 	%rd411, %r458, 4;
	add.s64 	%rd412, %rd4, %rd411;
	st.global.f32 	[%rd412], %f1216;
	add.s32 	%r459, %r457, 1;
	mul.wide.u32 	%rd413, %r459, 4;
	add.s64 	%rd414, %rd5, %rd413;
	ld.global.f32 	%f1217, [%rd414];
	add.s32 	%r460, %r451, 4;
	mul.wide.u32 	%rd415, %r460, 4;
	add.s64 	%rd416, %rd4, %rd415;
	st.global.f32 	[%rd416], %f1217;
	add.s32 	%r461, %r457, 2;
	mul.wide.u32 	%rd417, %r461, 4;
	add.s64 	%rd418, %rd5, %rd417;
	ld.global.f32 	%f1218, [%rd418];
	add.s32 	%r462, %r451, 5;
	mul.wide.u32 	%rd419, %r462, 4;
	add.s64 	%rd420, %rd4, %rd419;
	st.global.f32 	[%rd420], %f1218;
	add.s32 	%r498, %r498, 2;
$L__BB0_195:
	and.b32  	%r463, %r100, 1;
	setp.eq.b32 	%p236, %r463, 1;
	not.pred 	%p237, %p236;
	@%p237 bra 	$L__BB0_197;
	mul.wide.u32 	%rd421, %r498, 4;
	add.s64 	%rd422, %rd6, %rd421;
	ld.global.nc.u32 	%r464, [%rd422];
	mad.lo.s32 	%r465, %r464, 3, %r2;
	add.s32 	%r466, %r498, %r85;
	mul.lo.s32 	%r467, %r466, 3;
	mul.wide.u32 	%rd423, %r465, 4;
	add.s64 	%rd424, %rd5, %rd423;
	ld.global.f32 	%f1219, [%rd424];
	mul.wide.u32 	%rd425, %r467, 4;
	add.s64 	%rd426, %rd4, %rd425;
	st.global.f32 	[%rd426], %f1219;
	add.s32 	%r468, %r465, 1;
	mul.wide.u32 	%rd427, %r468, 4;
	add.s64 	%rd428, %rd5, %rd427;
	ld.global.f32 	%f1220, [%rd428];
	add.s32 	%r469, %r467, 1;
	mul.wide.u32 	%rd429, %r469, 4;
	add.s64 	%rd430, %rd4, %rd429;
	st.global.f32 	[%rd430], %f1220;
	add.s32 	%r470, %r465, 2;
	mul.wide.u32 	%rd431, %r470, 4;
	add.s64 	%rd432, %rd5, %rd431;
	ld.global.f32 	%f1221, [%rd432];
	add.s32 	%r471, %r467, 2;
	mul.wide.u32 	%rd433, %r471, 4;
	add.s64 	%rd434, %rd4, %rd433;
	st.global.f32 	[%rd434], %f1221;
$L__BB0_197:
	ret;

}


// ===== COMPILED SASS (sm_100) =====

	.target	sm_100

	.elftype	@"ET_EXEC"


//--------------------- .note.nv.tkinfo           --------------------------
	.section	.note.nv.tkinfo,"",@"SHT_NOTE"
	.sectionflags	@"SHF_NOTE_NV_TKINFO"
	.tkinfo
        /*0018*/ 	.word	0x00000002
        /*0030*/ 	.string	""
        /*0030*/ 	.string	"ptxas"
        /*0030*/ 	.string	"Cuda compilation tools, release 13.0, V13.0.88"
        /*0030*/ 	.string	"Build cuda_13.0.r13.0/compiler.36424714_0"
        /*0030*/ 	.string	"-arch sm_100 -m 64 "



//--------------------- .note.nv.cuinfo           --------------------------
	.section	.note.nv.cuinfo,"",@"SHT_NOTE"
	.sectionflags	@"SHF_NOTE_NV_CUINFO"
        /*0018*/ 	.short	0x0002
        /*001a*/ 	.short	0x0064
        /*001c*/ 	.short	0x0082
	.zero		2


//--------------------- .nv.info                  --------------------------
	.section	.nv.info,"",@"SHT_CUDA_INFO"
	.align	4


	//----- nvinfo : EIATTR_REGCOUNT
	.align		4
        /*0000*/ 	.byte	0x04, 0x2f
        /*0002*/ 	.short	(.L_2 - .L_1)
	.align		4
.L_1:
        /*0004*/ 	.word	index@(taylor_forward_2nd)
        /*0008*/ 	.word	0x00000020


	//----- nvinfo : EIATTR_FRAME_SIZE
	.align		4
.L_2:
        /*000c*/ 	.byte	0x04, 0x11
        /*000e*/ 	.short	(.L_4 - .L_3)
	.align		4
.L_3:
        /*0010*/ 	.word	index@($__internal_2_$__cuda_sm3x_div_rn_noftz_f32_slowpath)
        /*0014*/ 	.word	0x00000000


	//----- nvinfo : EIATTR_FRAME_SIZE
	.align		4
.L_4:
        /*0018*/ 	.byte	0x04, 0x11
        /*001a*/ 	.short	(.L_6 - .L_5)
	.align		4
.L_5:
        /*001c*/ 	.word	index@($__internal_1_$__cuda_sm20_sqrt_rn_f32_slowpath)
        /*0020*/ 	.word	0x00000000


	//----- nvinfo : EIATTR_FRAME_SIZE
	.align		4
.L_6:
        /*0024*/ 	.byte	0x04, 0x11
        /*0026*/ 	.short	(.L_8 - .L_7)
	.align		4
.L_7:
        /*0028*/ 	.word	index@($__internal_0_$__cuda_sm20_rcp_rn_f32_slowpath)
        /*002c*/ 	.word	0x00000000


	//----- nvinfo : EIATTR_FRAME_SIZE
	.align		4
.L_8:
        /*0030*/ 	.byte	0x04, 0x11
        /*0032*/ 	.short	(.L_10 - .L_9)
	.align		4
.L_9:
        /*0034*/ 	.word	index@(taylor_forward_2nd)
        /*0038*/ 	.word	0x00000000


	//----- nvinfo : EIATTR_MIN_STACK_SIZE
	.align		4
.L_10:
        /*003c*/ 	.byte	0x04, 0x12
        /*003e*/ 	.short	(.L_12 - .L_11)
	.align		4
.L_11:
        /*0040*/ 	.word	index@(taylor_forward_2nd)
        /*0044*/ 	.word	0x00000000
.L_12:


//--------------------- .nv.compat                --------------------------
	.section	.nv.compat,"",@"SHT_CUDA_COMPAT_INFO"
	.align	4
        /*0000*/ 	.byte	0x02, 0x09, 0x00, 0x00, 0x02, 0x02, 0x01, 0x00, 0x02, 0x05, 0x05, 0x00, 0x03, 0x07, 0x01, 0x01
        /*0010*/ 	.byte	0x02, 0x03, 0x00, 0x00, 0x02, 0x06, 0x01, 0x00, 0x04, 0x0b, 0x08, 0x00, 0x01, 0x00, 0x00, 0x00
        /*0020*/ 	.byte	0x00, 0x00, 0x00, 0x00


//--------------------- .nv.info.taylor_forward_2nd --------------------------
	.section	.nv.info.taylor_forward_2nd,"",@"SHT_CUDA_INFO"
	.sectionflags	@""
	.align	4


	//----- nvinfo : EIATTR_CUDA_API_VERSION
	.align		4
        /*0000*/ 	.byte	0x04, 0x37
        /*0002*/ 	.short	(.L_14 - .L_13)
.L_13:
        /*0004*/ 	.word	0x00000082


	//----- nvinfo : EIATTR_KPARAM_INFO
	.align		4
.L_14:
        /*0008*/ 	.byte	0x04, 0x17
        /*000a*/ 	.short	(.L_16 - .L_15)
.L_15:
        /*000c*/ 	.word	0x00000000
        /*0010*/ 	.short	0x000d
        /*0012*/ 	.short	0x0058
        /*0014*/ 	.byte	0x00, 0xf0, 0x11, 0x00


	//----- nvinfo : EIATTR_KPARAM_INFO
	.align		4
.L_16:
        /*0018*/ 	.byte	0x04, 0x17
        /*001a*/ 	.short	(.L_18 - .L_17)
.L_17:
        /*001c*/ 	.word	0x00000000
        /*0020*/ 	.short	0x000c
        /*0022*/ 	.short	0x0054
        /*0024*/ 	.byte	0x00, 0xf0, 0x11, 0x00


	//----- nvinfo : EIATTR_KPARAM_INFO
	.align		4
.L_18:
        /*0028*/ 	.byte	0x04, 0x17
        /*002a*/ 	.short	(.L_20 - .L_19)
.L_19:
        /*002c*/ 	.word	0x00000000
        /*0030*/ 	.short	0x000b
        /*0032*/ 	.short	0x0050
        /*0034*/ 	.byte	0x00, 0xf0, 0x11, 0x00


	//----- nvinfo : EIATTR_KPARAM_INFO
	.align		4
.L_20:
        /*0038*/ 	.byte	0x04, 0x17
        /*003a*/ 	.short	(.L_22 - .L_21)
.L_21:
        /*003c*/ 	.word	0x00000000
        /*0040*/ 	.short	0x000a
        /*0042*/ 	.short	0x004c
        /*0044*/ 	.byte	0x00, 0xf0, 0x11, 0x00


	//----- nvinfo : EIATTR_KPARAM_INFO
	.align		4
.L_22:
        /*0048*/ 	.byte	0x04, 0x17
        /*004a*/ 	.short	(.L_24 - .L_23)
.L_23:
        /*004c*/ 	.word	0x00000000
        /*0050*/ 	.short	0x0009
        /*0052*/ 	.short	0x0048
        /*0054*/ 	.byte	0x00, 0xf0, 0x11, 0x00


	//----- nvinfo : EIATTR_KPARAM_INFO
	.align		4
.L_24:
        /*0058*/ 	.byte	0x04, 0x17
        /*005a*/ 	.short	(.L_26 - .L_25)
.L_25:
        /*005c*/ 	.word	0x00000000
        /*0060*/ 	.short	0x0008
        /*0062*/ 	.short	0x0040
        /*0064*/ 	.byte	0x00, 0xf5, 0x21, 0x00


	//----- nvinfo : EIATTR_KPARAM_INFO
	.align		4
.L_26:
        /*0068*/ 	.byte	0x04, 0x17
        /*006a*/ 	.short	(.L_28 - .L_27)
.L_27:
        /*006c*/ 	.word	0x00000000
        /*0070*/ 	.short	0x0007
        /*0072*/ 	.short	0x0038
        /*0074*/ 	.byte	0x00, 0xf5, 0x21, 0x00


	//----- nvinfo : EIATTR_KPARAM_INFO
	.align		4
.L_28:
        /*0078*/ 	.byte	0x04, 0x17
        /*007a*/ 	.short	(.L_30 - .L_29)
.L_29:
        /*007c*/ 	.word	0x00000000
        /*0080*/ 	.short	0x0006
        /*0082*/ 	.short	0x0030
        /*0084*/ 	.byte	0x00, 0xf5, 0x21, 0x00


	//----- nvinfo : EIATTR_KPARAM_INFO
	.align		4
.L_30:
        /*0088*/ 	.byte	0x04, 0x17
        /*008a*/ 	.short	(.L_32 - .L_31)
.L_31:
        /*008c*/ 	.word	0x00000000
        /*0090*/ 	.short	0x0005
        /*0092*/ 	.short	0x0028
        /*0094*/ 	.byte	0x00, 0xf5, 0x21, 0x00


	//----- nvinfo : EIATTR_KPARAM_INFO
	.align		4
.L_32:
        /*0098*/ 	.byte	0x04, 0x17
        /*009a*/ 	.short	(.L_34 - .L_33)
.L_33:
        /*009c*/ 	.word	0x00000000
        /*00a0*/ 	.short	0x0004
        /*00a2*/ 	.short	0x0020
        /*00a4*/ 	.byte	0x00, 0xf5, 0x21, 0x00


	//----- nvinfo : EIATTR_KPARAM_INFO
	.align		4
.L_34:
        /*00a8*/ 	.byte	0x04, 0x17
        /*00aa*/ 	.short	(.L_36 - .L_35)
.L_35:
        /*00ac*/ 	.word	0x00000000
        /*00b0*/ 	.short	0x0003
        /*00b2*/ 	.short	0x0018
        /*00b4*/ 	.byte	0x00, 0xf5, 0x21, 0x00


	//----- nvinfo : EIATTR_KPARAM_INFO
	.align		4
.L_36:
        /*00b8*/ 	.byte	0x04, 0x17
        /*00ba*/ 	.short	(.L_38 - .L_37)
.L_37:
        /*00bc*/ 	.word	0x00000000
        /*00c0*/ 	.short	0x0002
        /*00c2*/ 	.short	0x0010
        /*00c4*/ 	.byte	0x00, 0xf5, 0x21, 0x00


	//----- nvinfo : EIATTR_KPARAM_INFO
	.align		4
.L_38:
        /*00c8*/ 	.byte	0x04, 0x17
        /*00ca*/ 	.short	(.L_40 - .L_39)
.L_39:
        /*00cc*/ 	.word	0x00000000
        /*00d0*/ 	.short	0x0001
        /*00d2*/ 	.short	0x0008
        /*00d4*/ 	.byte	0x00, 0xf5, 0x21, 0x00


	//----- nvinfo : EIATTR_KPARAM_INFO
	.align		4
.L_40:
        /*00d8*/ 	.byte	0x04, 0x17
        /*00da*/ 	.short	(.L_42 - .L_41)
.L_41:
        /*00dc*/ 	.word	0x00000000
        /*00e0*/ 	.short	0x0000
        /*00e2*/ 	.short	0x0000
        /*00e4*/ 	.byte	0x00, 0xf5, 0x21, 0x00


	//----- nvinfo : EIATTR_SPARSE_MMA_MASK
	.align		4
.L_42:
        /*00e8*/ 	.byte	0x03, 0x50
        /*00ea*/ 	.short	0x0000


	//----- nvinfo : EIATTR_MAXREG_COUNT
	.align		4
        /*00ec*/ 	.byte	0x03, 0x1b
        /*00ee*/ 	.short	0x00ff


	//----- nvinfo : EIATTR_MERCURY_ISA_VERSION
	.align		4
        /*00f0*/ 	.byte	0x03, 0x5f
        /*00f2*/ 	.short	0x0101


	//----- nvinfo : EIATTR_VRC_CTA_INIT_COUNT
	.align		4
        /*00f4*/ 	.byte	0x02, 0x4a
	.zero		1
	.zero		1


	//----- nvinfo : EIATTR_EXIT_INSTR_OFFSETS
	.align		4
        /*00f8*/ 	.byte	0x04, 0x1c
        /*00fa*/ 	.short	(.L_44 - .L_43)


	//   ....[0]....
.L_43:
        /*00fc*/ 	.word	0x00000090


	//   ....[1]....
        /*0100*/ 	.word	0x0000a660


	//   ....[2]....
        /*0104*/ 	.word	0x0000ac90


	//   ....[3]....
        /*0108*/ 	.word	0x0000afa0


	//   ....[4]....
        /*010c*/ 	.word	0x0000b130


	//----- nvinfo : EIATTR_INDIRECT_BRANCH_TARGETS
	.align		4
.L_44:
        /*0110*/ 	.byte	0x04, 0x34
        /*0112*/ 	.short	(.L_46 - .L_45)


	//   ....[0]....
.L_45:
        /*0114*/ 	.word	.L_x_165@srel
        /*0118*/ 	.short	0x0
        /*011a*/ 	.short	0x0
        /*011c*/ 	.word	0x3
        /*0120*/ 	.word	.L_x_166@srel
        /*0124*/ 	.word	.L_x_167@srel
        /*0128*/ 	.word	.L_x_16@srel


	//   ....[1]....
        /*012c*/ 	.word	.L_x_169@srel
        /*0130*/ 	.short	0x0
        /*0132*/ 	.short	0x0
        /*0134*/ 	.word	0x4
        /*0138*/ 	.word	.L_x_170@srel
        /*013c*/ 	.word	.L_x_171@srel
        /*0140*/ 	.word	.L_x_172@srel
        /*0144*/ 	.word	.L_x_16@srel


	//   ....[2]....
        /*0148*/ 	.word	.L_x_174@srel
        /*014c*/ 	.short	0x0
        /*014e*/ 	.short	0x0
        /*0150*/ 	.word	0x3
        /*0154*/ 	.word	.L_x_175@srel
        /*0158*/ 	.word	.L_x_176@srel
        /*015c*/ 	.word	.L_x_16@srel


	//   ....[3]....
        /* <DEDUP_REMOVED lines=8> */


	//   ....[4]....
        /*017c*/ 	.word	.L_x_183@srel
        /*0180*/ 	.short	0x0
        /*0182*/ 	.short	0x0
        /*0184*/ 	.word	0x3
        /*0188*/ 	.word	.L_x_184@srel
        /*018c*/ 	.word	.L_x_185@srel
        /*0190*/ 	.word	.L_x_58@srel


	//   ....[5]....
        /* <DEDUP_REMOVED lines=8> */


	//   ....[6]....
        /*01b0*/ 	.word	.L_x_192@srel
        /*01b4*/ 	.short	0x0
        /*01b6*/ 	.short	0x0
        /*01b8*/ 	.word	0x3
        /*01bc*/ 	.word	.L_x_193@srel
        /*01c0*/ 	.word	.L_x_194@srel
        /*01c4*/ 	.word	.L_x_58@srel


	//   ....[7]....
        /* <DEDUP_REMOVED lines=8> */


	//   ....[8]....
        /*01e4*/ 	.word	.L_x_201@srel
        /*01e8*/ 	.short	0x0
        /*01ea*/ 	.short	0x0
        /*01ec*/ 	.word	0x3
        /*01f0*/ 	.word	.L_x_202@srel
        /*01f4*/ 	.word	.L_x_203@srel
        /*01f8*/ 	.word	.L_x_83@srel


	//   ....[9]....
        /* <DEDUP_REMOVED lines=8> */


	//   ....[10]....
        /*0218*/ 	.word	.L_x_210@srel
        /*021c*/ 	.short	0x0
        /*021e*/ 	.short	0x0
        /*0220*/ 	.word	0x3
        /*0224*/ 	.word	.L_x_211@srel
        /*0228*/ 	.word	.L_x_212@srel
        /*022c*/ 	.word	.L_x_83@srel


	//   ....[11]....
        /* <DEDUP_REMOVED lines=8> */


	//   ....[12]....
        /*024c*/ 	.word	.L_x_219@srel
        /*0250*/ 	.short	0x0
        /*0252*/ 	.short	0x0
        /*0254*/ 	.word	0x3
        /*0258*/ 	.word	.L_x_220@srel
        /*025c*/ 	.word	.L_x_221@srel
        /*0260*/ 	.word	.L_x_83@srel


	//   ....[13]....
        /* <DEDUP_REMOVED lines=8> */


	//   ....[14]....
        /* <DEDUP_REMOVED lines=8> */


	//   ....[15]....
        /* <DEDUP_REMOVED lines=8> */


	//----- nvinfo : EIATTR_CRS_STACK_SIZE
	.align		4
.L_46:
        /*02b8*/ 	.byte	0x04, 0x1e
        /*02ba*/ 	.short	(.L_48 - .L_47)
.L_47:
        /*02bc*/ 	.word	0x00000000


	//----- nvinfo : EIATTR_CBANK_PARAM_SIZE
	.align		4
.L_48:
        /*02c0*/ 	.byte	0x03, 0x19
        /*02c2*/ 	.short	0x005c


	//----- nvinfo : EIATTR_PARAM_CBANK
	.align		4
        /*02c4*/ 	.byte	0x04, 0x0a
        /*02c6*/ 	.short	(.L_50 - .L_49)
	.align		4
.L_49:
        /*02c8*/ 	.word	index@(.nv.constant0.taylor_forward_2nd)
        /*02cc*/ 	.short	0x0380
        /*02ce*/ 	.short	0x005c


	//----- nvinfo : EIATTR_SW_WAR
	.align		4
.L_50:
        /*02d0*/ 	.byte	0x04, 0x36
        /*02d2*/ 	.short	(.L_52 - .L_51)
.L_51:
        /*02d4*/ 	.word	0x00000008
.L_52:


//--------------------- .nv.callgraph             --------------------------
	.section	.nv.callgraph,"",@"SHT_CUDA_CALLGRAPH"
	.align	4
	.sectionentsize	8
	.align		4
        /*0000*/ 	.word	0x00000000
	.align		4
        /*0004*/ 	.word	0xffffffff
	.align		4
        /*0008*/ 	.word	0x00000000
	.align		4
        /*000c*/ 	.word	0xfffffffe
	.align		4
        /*0010*/ 	.word	0x00000000
	.align		4
        /*0014*/ 	.word	0xfffffffd
	.align		4
        /*0018*/ 	.word	0x00000000
	.align		4
        /*001c*/ 	.word	0xfffffffc


//--------------------- .nv.constant4             --------------------------
	.section	.nv.constant4,"a",@progbits
	.align	8
	.align		8
.nv.constant4:
        /*0000*/ 	.dword	__cudart_i2opi_f


//--------------------- .nv.constant2.taylor_forward_2nd --------------------------
	.section	.nv.constant2.taylor_forward_2nd,"a",@progbits
	.sectionflags	@""
	.align	4
.nv.constant2.taylor_forward_2nd:
        /*0000*/ 	.byte	0xc0, 0x1c, 0x00, 0x00, 0xf0, 0x1b, 0x00, 0x00, 0x60, 0xa5, 0x00, 0x00, 0xa0, 0x22, 0x00, 0x00
        /* <DEDUP_REMOVED lines=13> */
        /*00e0*/ 	.byte	0x50, 0xa5, 0x00, 0x00


//--------------------- .text.taylor_forward_2nd  --------------------------
	.section	.text.taylor_forward_2nd,"ax",@progbits
	.align	128
        .global         taylor_forward_2nd
        .type           taylor_forward_2nd,@function
        .size           taylor_forward_2nd,(.L_x_240 - taylor_forward_2nd)
        .other          taylor_forward_2nd,@"STO_CUDA_ENTRY STV_DEFAULT"
taylor_forward_2nd:
.text.taylor_forward_2nd:
[----:B------:R-:W-:Y:S01]  /*0000*/  LDC R1, c[0x0][0x37c] ;  /* 0x0000df00ff017b82 */ /* 0x000fe20000000800 */
[----:B------:R-:W0:Y:S07]  /*0010*/  S2R R0, SR_TID.X ;  /* 0x0000000000007919 */ /* 0x000e2e0000002100 */
[----:B------:R-:W0:Y:S01]  /*0020*/  S2UR UR4, SR_CTAID.X ;  /* 0x00000000000479c3 */ /* 0x000e220000002500 */
[----:B------:R-:W1:Y:S01]  /*0030*/  LDCU UR5, c[0x0][0x3d8] ;  /* 0x00007b00ff0577ac */ /* 0x000e620008000800 */
[----:B------:R-:W2:Y:S06]  /*0040*/  LDCU UR6, c[0x0][0x3cc] ;  /* 0x00007980ff0677ac */ /* 0x000eac0008000800 */
[----:B------:R-:W0:Y:S01]  /*0050*/  LDC R7, c[0x0][0x360] ;  /* 0x0000d800ff077b82 */ /* 0x000e220000000800 */
[----:B--2---:R-:W-:Y:S01]  /*0060*/  MOV R6, UR6 ;  /* 0x0000000600067c02 */ /* 0x004fe20008000f00 */
[----:B0-----:R-:W-:-:S05]  /*0070*/  IMAD R7, R7, UR4, R0 ;  /* 0x0000000407077c24 */ /* 0x001fca000f8e0200 */
[----:B-1----:R-:W-:-:S13]  /*0080*/  ISETP.GE.U32.AND P0, PT, R7, UR5, PT ;  /* 0x0000000507007c0c */ /* 0x002fda000bf06070 */
[----:B------:R-:W-:Y:S05]  /*0090*/  @P0 EXIT ;  /* 0x000000000000094d */ /* 0x000fea0003800000 */
[----:B------:R-:W0:Y:S01]  /*00a0*/  LDCU UR4, c[0x0][0x3d0] ;  /* 0x00007a00ff0477ac */ /* 0x000e220008000800 */
[----:B------:R-:W1:Y:S01]  /*00b0*/  LDCU.64 UR8, c[0x0][0x358] ;  /* 0x00006b00ff0877ac */ /* 0x000e620008000a00 */
[----:B0-----:R-:W-:Y:S02]  /*00c0*/  UISETP.NE.AND UP0, UPT, UR4, URZ, UPT ;  /* 0x000000ff0400728c */ /* 0x001fe4000bf05270 */
[----:B------:R-:W-:-:S04]  /*00d0*/  IMAD R5, R7, UR4, RZ ;  /* 0x0000000407057c24 */ /* 0x000fc8000f8e02ff */
[----:B------:R-:W-:-:S03]  /*00e0*/  IMAD R5, R5, 0x3, RZ ;  /* 0x0000000305057824 */ /* 0x000fc600078e02ff */
[----:B-1----:R-:W-:Y:S05]  /*00f0*/  BRA.U !UP0, `(.L_x_0) ;  /* 0x0000000908e87547 */ /* 0x002fea000b800000 */
[----:B------:R-:W-:Y:S01]  /*0100*/  UISETP.GE.U32.AND UP0, UPT, UR4, 0x8, UPT ;  /* 0x000000080400788c */ /* 0x000fe2000bf06070 */
[----:B------:R-:W-:Y:S01]  /*0110*/  HFMA2 R0, -RZ, RZ, 0, 0 ;  /* 0x00000000ff007431 */ /* 0x000fe200000001ff */
[----:B------:R-:W-:-:S04]  /*0120*/  ULOP3.LUT UR5, UR4, 0x7, URZ, 0xc0, !UPT ;  /* 0x0000000704057892 */ /* 0x000fc8000f8ec0ff */
[----:B------:R-:W-:-:S03]  /*0130*/  UISETP.NE.AND UP1, UPT, UR5, URZ, UPT ;  /* 0x000000ff0500728c */ /* 0x000fc6000bf25270 */
[----:B------:R-:W-:Y:S08]  /*0140*/  BRA.U !UP0, `(.L_x_1) ;  /* 0x0000000508647547 */ /* 0x000ff0000b800000 */
[----:B------:R-:W0:Y:S01]  /*0150*/  LDC.64 R10, c[0x0][0x3b0] ;  /* 0x0000ec00ff0a7b82 */ /* 0x000e220000000a00 */
[----:B------:R-:W-:Y:S01]  /*0160*/  ULOP3.LUT UR6, UR4, 0xfffffff8, URZ, 0xc0, !UPT ;  /* 0xfffffff804067892 */ /* 0x000fe2000f8ec0ff */
[----:B------:R-:W-:-:S05]  /*0170*/  MOV R2, RZ ;  /* 0x000000ff00027202 */ /* 0x000fca0000000f00 */
[----:B------:R-:W-:Y:S01]  /*0180*/  MOV R0, UR6 ;  /* 0x0000000600007c02 */ /* 0x000fe20008000f00 */
[----:B------:R-:W1:Y:S06]  /*0190*/  LDC.64 R12, c[0x0][0x398] ;  /* 0x0000e600ff0c7b82 */ /* 0x000e6c0000000a00 */
.L_x_2:
[----:B-1-3--:R-:W-:-:S05]  /*01a0*/  IMAD.WIDE.U32 R20, R2, 0x4, R12 ;  /* 0x0000000402147825 */ /* 0x00afca00078e000c */
[----:B------:R-:W2:Y:S04]  /*01b0*/  LDG.E.CONSTANT R25, desc[UR8][R20.64] ;  /* 0x0000000814197981 */ /* 0x000ea8000c1e9900 */
[----:B------:R-:W3:Y:S04]  /*01c0*/  LDG.E.CONSTANT R28, desc[UR8][R20.64+0x4] ;  /* 0x00000408141c7981 */ /* 0x000ee8000c1e9900 */
[----:B------:R-:W4:Y:S04]  /*01d0*/  LDG.E.CONSTANT R26, desc[UR8][R20.64+0x8] ;  /* 0x00000808141a7981 */ /* 0x000f28000c1e9900 */
[----:B------:R-:W5:Y:S04]  /*01e0*/  LDG.E.CONSTANT R29, desc[UR8][R20.64+0xc] ;  /* 0x00000c08141d7981 */ /* 0x000f68000c1e9900 */
[----:B------:R-:W5:Y:S04]  /*01f0*/  LDG.E.CONSTANT R27, desc[UR8][R20.64+0x10] ;  /* 0x00001008141b7981 */ /* 0x000f68000c1e9900 */
[----:B------:R-:W5:Y:S04]  /*0200*/  LDG.E.CONSTANT R4, desc[UR8][R20.64+0x14] ;  /* 0x0000140814047981 */ /* 0x000f68000c1e9900 */
[----:B------:R-:W5:Y:S04]  /*0210*/  LDG.E.CONSTANT R9, desc[UR8][R20.64+0x18] ;  /* 0x0000180814097981 */ /* 0x000f68000c1e9900 */
[----:B------:R1:W5:Y:S01]  /*0220*/  LDG.E.CONSTANT R8, desc[UR8][R20.64+0x1c] ;  /* 0x00001c0814087981 */ /* 0x000362000c1e9900 */
[C---:B------:R-:W-:Y:S01]  /*0230*/  IMAD R3, R2.reuse, 0x3, R5 ;  /* 0x0000000302037824 */ /* 0x040fe200078e0205 */
[----:B------:R-:W-:-:S03]  /*0240*/  IADD3 R2, PT, PT, R2, 0x8, RZ ;  /* 0x0000000802027810 */ /* 0x000fc60007ffe0ff */
[C-C-:B0-----:R-:W-:Y:S01]  /*0250*/  IMAD.WIDE.U32 R18, R3.reuse, 0x4, R10.reuse ;  /* 0x0000000403127825 */ /* 0x141fe200078e000a */
[C---:B------:R-:W-:Y:S02]  /*0260*/  IADD3 R23, PT, PT, R3.reuse, 0x1, RZ ;  /* 0x0000000103177810 */ /* 0x040fe40007ffe0ff */
[C---:B------:R-:W-:Y:S02]  /*0270*/  IADD3 R17, PT, PT, R3.reuse, 0x2, RZ ;  /* 0x0000000203117810 */ /* 0x040fe40007ffe0ff */
[----:B------:R-:W-:Y:S01]  /*0280*/  IADD3 R24, PT, PT, R3, 0x4, RZ ;  /* 0x0000000403187810 */ /* 0x000fe20007ffe0ff */
[--C-:B------:R-:W-:Y:S01]  /*0290*/  IMAD.WIDE.U32 R22, R23, 0x4, R10.reuse ;  /* 0x0000000417167825 */ /* 0x100fe200078e000a */
[C---:B------:R-:W-:Y:S02]  /*02a0*/  IADD3 R15, PT, PT, R3.reuse, 0x3, RZ ;  /* 0x00000003030f7810 */ /* 0x040fe40007ffe0ff */
[----:B-1----:R-:W-:Y:S01]  /*02b0*/  IADD3 R21, PT, PT, R3, 0x5, RZ ;  /* 0x0000000503157810 */ /* 0x002fe20007ffe0ff */
[----:B------:R-:W-:Y:S01]  /*02c0*/  IMAD.WIDE.U32 R16, R17, 0x4, R10 ;  /* 0x0000000411107825 */ /* 0x000fe200078e000a */
[----:B------:R-:W-:-:S02]  /*02d0*/  IADD3 R20, PT, PT, R3, 0x6, RZ ;  /* 0x0000000603147810 */ /* 0x000fc40007ffe0ff */
[----:B------:R-:W-:Y:S01]  /*02e0*/  ISETP.NE.AND P0, PT, R2, R0, PT ;  /* 0x000000000200720c */ /* 0x000fe20003f05270 */
[--C-:B------:R-:W-:Y:S01]  /*02f0*/  IMAD.WIDE.U32 R14, R15, 0x4, R10.reuse ;  /* 0x000000040f0e7825 */ /* 0x100fe200078e000a */
[----:B--2---:R0:W-:Y:S04]  /*0300*/  STG.E desc[UR8][R18.64], R25 ;  /* 0x0000001912007986 */ /* 0x0041e8000c101908 */
[----:B------:R-:W-:Y:S04]  /*0310*/  STG.E desc[UR8][R22.64], RZ ;  /* 0x000000ff16007986 */ /* 0x000fe8000c101908 */
[----:B------:R1:W-:Y:S01]  /*0320*/  STG.E desc[UR8][R16.64], RZ ;  /* 0x000000ff10007986 */ /* 0x0003e2000c101908 */
[----:B0-----:R-:W-:Y:S01]  /*0330*/  IADD3 R25, PT, PT, R3, 0x7, RZ ;  /* 0x0000000703197810 */ /* 0x001fe20007ffe0ff */
[----:B------:R-:W-:-:S02]  /*0340*/  IMAD.WIDE.U32 R18, R21, 0x4, R10 ;  /* 0x0000000415127825 */ /* 0x000fc400078e000a */
[----:B---3--:R0:W-:Y:S02]  /*0350*/  STG.E desc[UR8][R14.64], R28 ;  /* 0x0000001c0e007986 */ /* 0x0081e4000c101908 */
[----:B------:R-:W-:-:S04]  /*0360*/  IMAD.WIDE.U32 R20, R20, 0x4, R10 ;  /* 0x0000000414147825 */ /* 0x000fc800078e000a */
[----:B-1----:R-:W-:Y:S01]  /*0370*/  IMAD.WIDE.U32 R16, R24, 0x4, R10 ;  /* 0x0000000418107825 */ /* 0x002fe200078e000a */
[----:B------:R-:W-:-:S03]  /*0380*/  IADD3 R24, PT, PT, R3, 0x8, RZ ;  /* 0x0000000803187810 */ /* 0x000fc60007ffe0ff */
[--C-:B------:R-:W-:Y:S01]  /*0390*/  IMAD.WIDE.U32 R22, R25, 0x4, R10.reuse ;  /* 0x0000000419167825 */ /* 0x100fe200078e000a */
[----:B------:R1:W-:Y:S01]  /*03a0*/  STG.E desc[UR8][R16.64], RZ ;  /* 0x000000ff10007986 */ /* 0x0003e2000c101908 */
[C---:B0-----:R-:W-:Y:S02]  /*03b0*/  IADD3 R15, PT, PT, R3.reuse, 0x9, RZ ;  /* 0x00000009030f7810 */ /* 0x041fe40007ffe0ff */
[--C-:B------:R-:W-:Y:S01]  /*03c0*/  IMAD.WIDE.U32 R24, R24, 0x4, R10.reuse ;  /* 0x0000000418187825 */ /* 0x100fe200078e000a */
[----:B------:R0:W-:Y:S01]  /*03d0*/  STG.E desc[UR8][R18.64], RZ ;  /* 0x000000ff12007986 */ /* 0x0001e2000c101908 */
[----:B------:R-:W-:Y:S02]  /*03e0*/  IADD3 R28, PT, PT, R3, 0xb, RZ ;  /* 0x0000000b031c7810 */ /* 0x000fe40007ffe0ff */
[----:B------:R-:W-:Y:S01]  /*03f0*/  IMAD.WIDE.U32 R14, R15, 0x4, R10 ;  /* 0x000000040f0e7825 */ /* 0x000fe200078e000a */
[----:B----4-:R2:W-:Y:S01]  /*0400*/  STG.E desc[UR8][R20.64], R26 ;  /* 0x0000001a14007986 */ /* 0x0105e2000c101908 */
[----:B-1----:R-:W-:-:S03]  /*0410*/  IADD3 R17, PT, PT, R3, 0xa, RZ ;  /* 0x0000000a03117810 */ /* 0x002fc60007ffe0ff */
[----:B------:R1:W-:Y:S01]  /*0420*/  STG.E desc[UR8][R22.64], RZ ;  /* 0x000000ff16007986 */ /* 0x0003e2000c101908 */
[--C-:B0-----:R-:W-:Y:S01]  /*0430*/  IMAD.WIDE.U32 R18, R28, 0x4, R10.reuse ;  /* 0x000000041c127825 */ /* 0x101fe200078e000a */
[----:B------:R-:W-:Y:S02]  /*0440*/  IADD3 R28, PT, PT, R3, 0x11, RZ ;  /* 0x00000011031c7810 */ /* 0x000fe40007ffe0ff */
[----:B------:R0:W-:Y:S01]  /*0450*/  STG.E desc[UR8][R24.64], RZ ;  /* 0x000000ff18007986 */ /* 0x0001e2000c101908 */
[----:B------:R-:W-:-:S03]  /*0460*/  IMAD.WIDE.U32 R16, R17, 0x4, R10 ;  /* 0x0000000411107825 */ /* 0x000fc600078e000a */
[----:B-----5:R3:W-:Y:S01]  /*0470*/  STG.E desc[UR8][R14.64], R29 ;  /* 0x0000001d0e007986 */ /* 0x0207e2000c101908 */
[C---:B--2---:R-:W-:Y:S02]  /*0480*/  IADD3 R26, PT, PT, R3.reuse, 0x10, RZ ;  /* 0x00000010031a7810 */ /* 0x044fe40007ffe0ff */
[C---:B-1----:R-:W-:Y:S01]  /*0490*/  IADD3 R23, PT, PT, R3.reuse, 0xc, RZ ;  /* 0x0000000c03177810 */ /* 0x042fe20007ffe0ff */
[----:B------:R-:W-:Y:S01]  /*04a0*/  STG.E desc[UR8][R16.64], RZ ;  /* 0x000000ff10007986 */ /* 0x000fe2000c101908 */
[----:B0-----:R-:W-:-:S03]  /*04b0*/  IADD3 R25, PT, PT, R3, 0xd, RZ ;  /* 0x0000000d03197810 */ /* 0x001fc60007ffe0ff */
[--C-:B------:R-:W-:Y:S01]  /*04c0*/  IMAD.WIDE.U32 R20, R23, 0x4, R10.reuse ;  /* 0x0000000417147825 */ /* 0x100fe200078e000a */
[----:B------:R-:W-:Y:S01]  /*04d0*/  IADD3 R24, PT, PT, R3, 0xf, RZ ;  /* 0x0000000f03187810 */ /* 0x000fe20007ffe0ff */
[----:B------:R0:W-:Y:S02]  /*04e0*/  STG.E desc[UR8][R18.64], RZ ;  /* 0x000000ff12007986 */ /* 0x0001e4000c101908 */
[--C-:B------:R-:W-:Y:S01]  /*04f0*/  IMAD.WIDE.U32 R22, R25, 0x4, R10.reuse ;  /* 0x0000000419167825 */ /* 0x100fe200078e000a */
[C---:B------:R-:W-:Y:S01]  /*0500*/  IADD3 R25, PT, PT, R3.reuse, 0xe, RZ ;  /* 0x0000000e03197810 */ /* 0x040fe20007ffe0ff */
[----:B------:R1:W-:Y:S01]  /*0510*/  STG.E desc[UR8][R20.64], R27 ;  /* 0x0000001b14007986 */ /* 0x0003e2000c101908 */
[C---:B---3--:R-:W-:Y:S01]  /*0520*/  IADD3 R29, PT, PT, R3.reuse, 0x12, RZ ;  /* 0x00000012031d7810 */ /* 0x048fe20007ffe0ff */
[--C-:B------:R-:W-:Y:S01]  /*0530*/  IMAD.WIDE.U32 R14, R26, 0x4, R10.reuse ;  /* 0x000000041a0e7825 */ /* 0x100fe200078e000a */
[----:B------:R-:W-:Y:S01]  /*0540*/  IADD3 R26, PT, PT, R3, 0x16, RZ ;  /* 0x00000016031a7810 */ /* 0x000fe20007ffe0ff */
[----:B------:R2:W-:Y:S02]  /*0550*/  STG.E desc[UR8][R22.64], RZ ;  /* 0x000000ff16007986 */ /* 0x0005e4000c101908 */
[----:B0-----:R-:W-:Y:S01]  /*0560*/  IMAD.WIDE.U32 R18, R29, 0x4, R10 ;  /* 0x000000041d127825 */ /* 0x001fe200078e000a */
[----:B------:R-:W-:-:S03]  /*0570*/  IADD3 R29, PT, PT, R3, 0x15, RZ ;  /* 0x00000015031d7810 */ /* 0x000fc60007ffe0ff */
[----:B------:R-:W-:Y:S01]  /*0580*/  IMAD.WIDE.U32 R16, R28, 0x4, R10 ;  /* 0x000000041c107825 */ /* 0x000fe200078e000a */
[----:B-1----:R-:W-:-:S03]  /*0590*/  IADD3 R21, PT, PT, R3, 0x13, RZ ;  /* 0x0000001303157810 */ /* 0x002fc60007ffe0ff */
[--C-:B--2---:R-:W-:Y:S01]  /*05a0*/  IMAD.WIDE.U32 R22, R25, 0x4, R10.reuse ;  /* 0x0000000419167825 */ /* 0x104fe200078e000a */
[C---:B------:R-:W-:Y:S02]  /*05b0*/  IADD3 R27, PT, PT, R3.reuse, 0x14, RZ ;  /* 0x00000014031b7810 */ /* 0x040fe40007ffe0ff */
[----:B------:R-:W-:Y:S01]  /*05c0*/  IADD3 R3, PT, PT, R3, 0x17, RZ ;  /* 0x0000001703037810 */ /* 0x000fe20007ffe0ff */
[--C-:B------:R-:W-:Y:S01]  /*05d0*/  IMAD.WIDE.U32 R24, R24, 0x4, R10.reuse ;  /* 0x0000000418187825 */ /* 0x100fe200078e000a */
[----:B------:R0:W-:Y:S03]  /*05e0*/  STG.E desc[UR8][R22.64], RZ ;  /* 0x000000ff16007986 */ /* 0x0001e6000c101908 */
[--C-:B------:R-:W-:Y:S01]  /*05f0*/  IMAD.WIDE.U32 R20, R21, 0x4, R10.reuse ;  /* 0x0000000415147825 */ /* 0x100fe200078e000a */
[----:B------:R1:W-:Y:S04]  /*0600*/  STG.E desc[UR8][R24.64], R4 ;  /* 0x0000000418007986 */ /* 0x0003e8000c101908 */
[----:B------:R2:W-:Y:S01]  /*0610*/  STG.E desc[UR8][R14.64], RZ ;  /* 0x000000ff0e007986 */ /* 0x0005e2000c101908 */
[----:B0-----:R-:W-:-:S03]  /*0620*/  IMAD.WIDE.U32 R22, R27, 0x4, R10 ;  /* 0x000000041b167825 */ /* 0x001fc600078e000a */
[----:B------:R0:W-:Y:S01]  /*0630*/  STG.E desc[UR8][R16.64], RZ ;  /* 0x000000ff10007986 */ /* 0x0001e2000c101908 */
[----:B-1----:R-:W-:-:S03]  /*0640*/  IMAD.WIDE.U32 R24, R29, 0x4, R10 ;  /* 0x000000041d187825 */ /* 0x002fc600078e000a */
[----:B------:R3:W-:Y:S01]  /*0650*/  STG.E desc[UR8][R18.64], R9 ;  /* 0x0000000912007986 */ /* 0x0007e2000c101908 */
[----:B--2---:R-:W-:-:S03]  /*0660*/  IMAD.WIDE.U32 R14, R26, 0x4, R10 ;  /* 0x000000041a0e7825 */ /* 0x004fc600078e000a */
[----:B------:R3:W-:Y:S01]  /*0670*/  STG.E desc[UR8][R20.64], RZ ;  /* 0x000000ff14007986 */ /* 0x0007e2000c101908 */
[----:B0-----:R-:W-:-:S03]  /*0680*/  IMAD.WIDE.U32 R16, R3, 0x4, R10 ;  /* 0x0000000403107825 */ /* 0x001fc600078e000a */
[----:B------:R3:W-:Y:S04]  /*0690*/  STG.E desc[UR8][R22.64], RZ ;  /* 0x000000ff16007986 */ /* 0x0007e8000c101908 */
[----:B------:R3:W-:Y:S04]  /*06a0*/  STG.E desc[UR8][R24.64], R8 ;  /* 0x0000000818007986 */ /* 0x0007e8000c101908 */
[----:B------:R3:W-:Y:S04]  /*06b0*/  STG.E desc[UR8][R14.64], RZ ;  /* 0x000000ff0e007986 */ /* 0x0007e8000c101908 */
[----:B------:R3:W-:Y:S01]  /*06c0*/  STG.E desc[UR8][R16.64], RZ ;  /* 0x000000ff10007986 */ /* 0x0007e2000c101908 */
[----:B------:R-:W-:Y:S05]  /*06d0*/  @P0 BRA `(.L_x_2) ;  /* 0xfffffff800b00947 */ /* 0x000fea000383ffff */
.L_x_1:
[----:B------:R-:W-:Y:S05]  /*06e0*/  BRA.U !UP1, `(.L_x_0) ;  /* 0x00000005096c7547 */ /* 0x000fea000b800000 */
[----:B------:R-:W-:Y:S02]  /*06f0*/  UISETP.GE.U32.AND UP0, UPT, UR5, 0x4, UPT ;  /* 0x000000040500788c */ /* 0x000fe4000bf06070 */
[----:B------:R-:W-:-:S04]  /*0700*/  ULOP3.LUT UR6, UR4, 0x3, URZ, 0xc0, !UPT ;  /* 0x0000000304067892 */ /* 0x000fc8000f8ec0ff */
[----:B------:R-:W-:-:S03]  /*0710*/  UISETP.NE.AND UP1, UPT, UR6, URZ, UPT ;  /* 0x000000ff0600728c */ /* 0x000fc6000bf25270 */
[----:B------:R-:W-:Y:S08]  /*0720*/  BRA.U !UP0, `(.L_x_3) ;  /* 0x0000000108b07547 */ /* 0x000ff0000b800000 */
[----:B---3--:R-:W0:Y:S08]  /*0730*/  LDC.64 R14, c[0x0][0x398] ;  /* 0x0000e600ff0e7b82 */ /* 0x008e300000000a00 */
[----:B------:R-:W1:Y:S01]  /*0740*/  LDC.64 R2, c[0x0][0x3b0] ;  /* 0x0000ec00ff027b82 */ /* 0x000e620000000a00 */
[----:B0-----:R-:W-:-:S05]  /*0750*/  IMAD.WIDE.U32 R14, R0, 0x4, R14 ;  /* 0x00000004000e7825 */ /* 0x001fca00078e000e */
[----:B------:R-:W2:Y:S04]  /*0760*/  LDG.E.CONSTANT R19, desc[UR8][R14.64] ;  /* 0x000000080e137981 */ /* 0x000ea8000c1e9900 */
[----:B------:R-:W3:Y:S04]  /*0770*/  LDG.E.CONSTANT R21, desc[UR8][R14.64+0x4] ;  /* 0x000004080e157981 */ /* 0x000ee8000c1e9900 */
[----:B------:R-:W4:Y:S04]  /*0780*/  LDG.E.CONSTANT R23, desc[UR8][R14.64+0x8] ;  /* 0x000008080e177981 */ /* 0x000f28000c1e9900 */
[----:B------:R0:W5:Y:S01]  /*0790*/  LDG.E.CONSTANT R25, desc[UR8][R14.64+0xc] ;  /* 0x00000c080e197981 */ /* 0x000162000c1e9900 */
[C---:B------:R-:W-:Y:S01]  /*07a0*/  IMAD R27, R0.reuse, 0x3, R5 ;  /* 0x00000003001b7824 */ /* 0x040fe200078e0205 */
[----:B------:R-:W-:-:S03]  /*07b0*/  IADD3 R0, PT, PT, R0, 0x4, RZ ;  /* 0x0000000400007810 */ /* 0x000fc60007ffe0ff */
[C-C-:B-1----:R-:W-:Y:S01]  /*07c0*/  IMAD.WIDE.U32 R8, R27.reuse, 0x4, R2.reuse ;  /* 0x000000041b087825 */ /* 0x142fe200078e0002 */
[C---:B------:R-:W-:Y:S02]  /*07d0*/  IADD3 R11, PT, PT, R27.reuse, 0x1, RZ ;  /* 0x000000011b0b7810 */ /* 0x040fe40007ffe0ff */
[C---:B------:R-:W-:Y:S01]  /*07e0*/  IADD3 R13, PT, PT, R27.reuse, 0x2, RZ ;  /* 0x000000021b0d7810 */ /* 0x040fe20007ffe0ff */
[C---:B------:R-:W-:Y:S01]  /*07f0*/  VIADD R4, R27.reuse, 0x6 ;  /* 0x000000061b047836 */ /* 0x040fe20000000000 */
[----:B------:R-:W-:Y:S01]  /*0800*/  IADD3 R17, PT, PT, R27, 0x3, RZ ;  /* 0x000000031b117810 */ /* 0x000fe20007ffe0ff */
[--C-:B------:R-:W-:Y:S01]  /*0810*/  IMAD.WIDE.U32 R10, R11, 0x4, R2.reuse ;  /* 0x000000040b0a7825 */ /* 0x100fe200078e0002 */
[C---:B0-----:R-:W-:Y:S02]  /*0820*/  IADD3 R15, PT, PT, R27.reuse, 0x4, RZ ;  /* 0x000000041b0f7810 */ /* 0x041fe40007ffe0ff */
[----:B------:R-:W-:Y:S01]  /*0830*/  IADD3 R29, PT, PT, R27, 0x5, RZ ;  /* 0x000000051b1d7810 */ /* 0x000fe20007ffe0ff */
[----:B------:R-:W-:Y:S01]  /*0840*/  IMAD.WIDE.U32 R12, R13, 0x4, R2 ;  /* 0x000000040d0c7825 */ /* 0x000fe200078e0002 */
[----:B------:R-:W-:-:S02]  /*0850*/  IADD3 R14, PT, PT, R27, 0x7, RZ ;  /* 0x000000071b0e7810 */ /* 0x000fc40007ffe0ff */
[----:B------:R-:W-:Y:S01]  /*0860*/  IADD3 R18, PT, PT, R27, 0x8, RZ ;  /* 0x000000081b127810 */ /* 0x000fe20007ffe0ff */
[--C-:B------:R-:W-:Y:S01]  /*0870*/  IMAD.WIDE.U32 R16, R17, 0x4, R2.reuse ;  /* 0x0000000411107825 */ /* 0x100fe200078e0002 */
[C---:B------:R-:W-:Y:S02]  /*0880*/  IADD3 R20, PT, PT, R27.reuse, 0x9, RZ ;  /* 0x000000091b147810 */ /* 0x040fe40007ffe0ff */
[C---:B------:R-:W-:Y:S02]  /*0890*/  IADD3 R22, PT, PT, R27.reuse, 0xa, RZ ;  /* 0x0000000a1b167810 */ /* 0x040fe40007ffe0ff */
[----:B------:R-:W-:Y:S01]  /*08a0*/  IADD3 R27, PT, PT, R27, 0xb, RZ ;  /* 0x0000000b1b1b7810 */ /* 0x000fe20007ffe0ff */
[----:B--2---:R0:W-:Y:S04]  /*08b0*/  STG.E desc[UR8][R8.64], R19 ;  /* 0x0000001308007986 */ /* 0x0041e8000c101908 */
[----:B------:R1:W-:Y:S04]  /*08c0*/  STG.E desc[UR8][R10.64], RZ ;  /* 0x000000ff0a007986 */ /* 0x0003e8000c101908 */
[----:B------:R2:W-:Y:S01]  /*08d0*/  STG.E desc[UR8][R12.64], RZ ;  /* 0x000000ff0c007986 */ /* 0x0005e2000c101908 */
[----:B0-----:R-:W-:-:S03]  /*08e0*/  IMAD.WIDE.U32 R8, R15, 0x4, R2 ;  /* 0x000000040f087825 */ /* 0x001fc600078e0002 */
[----:B---3--:R0:W-:Y:S01]  /*08f0*/  STG.E desc[UR8][R16.64], R21 ;  /* 0x0000001510007986 */ /* 0x0081e2000c101908 */
[----:B-1----:R-:W-:-:S03]  /*0900*/  IMAD.WIDE.U32 R10, R29, 0x4, R2 ;  /* 0x000000041d0a7825 */ /* 0x002fc600078e0002 */
[----:B------:R1:W-:Y:S01]  /*0910*/  STG.E desc[UR8][R8.64], RZ ;  /* 0x000000ff08007986 */ /* 0x0003e2000c101908 */
[----:B--2---:R-:W-:-:S03]  /*0920*/  IMAD.WIDE.U32 R12, R4, 0x4, R2 ;  /* 0x00000004040c7825 */ /* 0x004fc600078e0002 */
[----:B------:R1:W-:Y:S01]  /*0930*/  STG.E desc[UR8][R10.64], RZ ;  /* 0x000000ff0a007986 */ /* 0x0003e2000c101908 */
[----:B------:R-:W-:-:S03]  /*0940*/  IMAD.WIDE.U32 R14, R14, 0x4, R2 ;  /* 0x000000040e0e7825 */ /* 0x000fc600078e0002 */
[----:B----4-:R1:W-:Y:S01]  /*0950*/  STG.E desc[UR8][R12.64], R23 ;  /* 0x000000170c007986 */ /* 0x0103e2000c101908 */
[----:B0-----:R-:W-:-:S03]  /*0960*/  IMAD.WIDE.U32 R16, R18, 0x4, R2 ;  /* 0x0000000412107825 */ /* 0x001fc600078e0002 */
[----:B------:R1:W-:Y:S01]  /*0970*/  STG.E desc[UR8][R14.64], RZ ;  /* 0x000000ff0e007986 */ /* 0x0003e2000c101908 */
[----:B------:R-:W-:-:S03]  /*0980*/  IMAD.WIDE.U32 R18, R20, 0x4, R2 ;  /* 0x0000000414127825 */ /* 0x000fc600078e0002 */
[----:B------:R1:W-:Y:S01]  /*0990*/  STG.E desc[UR8][R16.64], RZ ;  /* 0x000000ff10007986 */ /* 0x0003e2000c101908 */
[----:B------:R-:W-:-:S03]  /*09a0*/  IMAD.WIDE.U32 R20, R22, 0x4, R2 ;  /* 0x0000000416147825 */ /* 0x000fc600078e0002 */
[----:B-----5:R1:W-:Y:S01]  /*09b0*/  STG.E desc[UR8][R18.64], R25 ;  /* 0x0000001912007986 */ /* 0x0203e2000c101908 */
[----:B------:R-:W-:-:S03]  /*09c0*/  IMAD.WIDE.U32 R2, R27, 0x4, R2 ;  /* 0x000000041b027825 */ /* 0x000fc600078e0002 */
[----:B------:R1:W-:Y:S04]  /*09d0*/  STG.E desc[UR8][R20.64], RZ ;  /* 0x000000ff14007986 */ /* 0x0003e8000c101908 */
[----:B------:R1:W-:Y:S02]  /*09e0*/  STG.E desc[UR8][R2.64], RZ ;  /* 0x000000ff02007986 */ /* 0x0003e4000c101908 */
.L_x_3:
[----:B------:R-:W-:Y:S05]  /*09f0*/  BRA.U !UP1, `(.L_x_0) ;  /* 0x0000000109a87547 */ /* 0x000fea000b800000 */
[----:B------:R-:W-:Y:S02]  /*0a00*/  UISETP.NE.AND UP0, UPT, UR6, 0x1, UPT ;  /* 0x000000010600788c */ /* 0x000fe4000bf05270 */
[----:B------:R-:W-:-:S04]  /*0a10*/  ULOP3.LUT UR4, UR4, 0x1, URZ, 0xc0, !UPT ;  /* 0x0000000104047892 */ /* 0x000fc8000f8ec0ff */
[----:B------:R-:W-:-:S03]  /*0a20*/  UISETP.NE.U32.AND UP1, UPT, UR4, 0x1, UPT ;  /* 0x000000010400788c */ /* 0x000fc6000bf25070 */
[----:B------:R-:W-:Y:S08]  /*0a30*/  BRA.U !UP0, `(.L_x_4) ;  /* 0x0000000108607547 */ /* 0x000ff0000b800000 */
[----:B-1----:R-:W3:Y:S02]  /*0a40*/  LDC.64 R2, c[0x0][0x398] ;  /* 0x0000e600ff027b82 */ /* 0x002ee40000000a00 */
[----:B---3--:R-:W-:-:S06]  /*0a50*/  IMAD.WIDE.U32 R14, R0, 0x4, R2 ;  /* 0x00000004000e7825 */ /* 0x008fcc00078e0002 */
[----:B------:R-:W0:Y:S01]  /*0a60*/  LDC.64 R2, c[0x0][0x3b0] ;  /* 0x0000ec00ff027b82 */ /* 0x000e220000000a00 */
[----:B------:R-:W2:Y:S04]  /*0a70*/  LDG.E.CONSTANT R19, desc[UR8][R14.64] ;  /* 0x000000080e137981 */ /* 0x000ea8000c1e9900 */
[----:B------:R1:W3:Y:S01]  /*0a80*/  LDG.E.CONSTANT R21, desc[UR8][R14.64+0x4] ;  /* 0x000004080e157981 */ /* 0x0002e2000c1e9900 */
[C---:B------:R-:W-:Y:S01]  /*0a90*/  IMAD R9, R0.reuse, 0x3, R5 ;  /* 0x0000000300097824 */ /* 0x040fe200078e0205 */
[----:B------:R-:W-:-:S04]  /*0aa0*/  IADD3 R0, PT, PT, R0, 0x2, RZ ;  /* 0x0000000200007810 */ /* 0x000fc80007ffe0ff */
[C---:B------:R-:W-:Y:S02]  /*0ab0*/  IADD3 R11, PT, PT, R9.reuse, 0x1, RZ ;  /* 0x00000001090b7810 */ /* 0x040fe40007ffe0ff */
[C---:B------:R-:W-:Y:S02]  /*0ac0*/  IADD3 R13, PT, PT, R9.reuse, 0x2, RZ ;  /* 0x00000002090d7810 */ /* 0x040fe40007ffe0ff */
[C---:B------:R-:W-:Y:S02]  /*0ad0*/  IADD3 R17, PT, PT, R9.reuse, 0x3, RZ ;  /* 0x0000000309117810 */ /* 0x040fe40007ffe0ff */
[C---:B------:R-:W-:Y:S02]  /*0ae0*/  IADD3 R23, PT, PT, R9.reuse, 0x4, RZ ;  /* 0x0000000409177810 */ /* 0x040fe40007ffe0ff */
[C---:B------:R-:W-:Y:S01]  /*0af0*/  IADD3 R25, PT, PT, R9.reuse, 0x5, RZ ;  /* 0x0000000509197810 */ /* 0x040fe20007ffe0ff */
[----:B0-----:R-:W-:-:S04]  /*0b00*/  IMAD.WIDE.U32 R8, R9, 0x4, R2 ;  /* 0x0000000409087825 */ /* 0x001fc800078e0002 */
[----:B------:R-:W-:-:S04]  /*0b10*/  IMAD.WIDE.U32 R10, R11, 0x4, R2 ;  /* 0x000000040b0a7825 */ /* 0x000fc800078e0002 */
[----:B------:R-:W-:-:S04]  /*0b20*/  IMAD.WIDE.U32 R12, R13, 0x4, R2 ;  /* 0x000000040d0c7825 */ /* 0x000fc800078e0002 */
[----:B-1----:R-:W-:-:S04]  /*0b30*/  IMAD.WIDE.U32 R14, R17, 0x4, R2 ;  /* 0x00000004110e7825 */ /* 0x002fc800078e0002 */
[----:B------:R-:W-:-:S04]  /*0b40*/  IMAD.WIDE.U32 R16, R23, 0x4, R2 ;  /* 0x0000000417107825 */ /* 0x000fc800078e0002 */
[----:B------:R-:W-:Y:S01]  /*0b50*/  IMAD.WIDE.U32 R2, R25, 0x4, R2 ;  /* 0x0000000419027825 */ /* 0x000fe200078e0002 */
[----:B--2---:R0:W-:Y:S04]  /*0b60*/  STG.E desc[UR8][R8.64], R19 ;  /* 0x0000001308007986 */ /* 0x0041e8000c101908 */
[----:B------:R0:W-:Y:S04]  /*0b70*/  STG.E desc[UR8][R10.64], RZ ;  /* 0x000000ff0a007986 */ /* 0x0001e8000c101908 */
[----:B------:R0:W-:Y:S04]  /*0b80*/  STG.E desc[UR8][R12.64], RZ ;  /* 0x000000ff0c007986 */ /* 0x0001e8000c101908 */
[----:B---3--:R0:W-:Y:S04]  /*0b90*/  STG.E desc[UR8][R14.64], R21 ;  /* 0x000000150e007986 */ /* 0x0081e8000c101908 */
[----:B------:R0:W-:Y:S04]  /*0ba0*/  STG.E desc[UR8][R16.64], RZ ;  /* 0x000000ff10007986 */ /* 0x0001e8000c101908 */
[----:B------:R0:W-:Y:S02]  /*0bb0*/  STG.E desc[UR8][R2.64], RZ ;  /* 0x000000ff02007986 */ /* 0x0001e4000c101908 */
.L_x_4:
[----:B------:R-:W-:Y:S05]  /*0bc0*/  BRA.U UP1, `(.L_x_0) ;  /* 0x0000000101347547 */ /* 0x000fea000b800000 */
[----:B01----:R-:W0:Y:S08]  /*0bd0*/  LDC.64 R2, c[0x0][0x398] ;  /* 0x0000e600ff027b82 */ /* 0x003e300000000a00 */
[----:B------:R-:W1:Y:S01]  /*0be0*/  LDC.64 R12, c[0x0][0x3b0] ;  /* 0x0000ec00ff0c7b82 */ /* 0x000e620000000a00 */
[----:B0-----:R-:W-:-:S06]  /*0bf0*/  IMAD.WIDE.U32 R2, R0, 0x4, R2 ;  /* 0x0000000400027825 */ /* 0x001fcc00078e0002 */
[----:B------:R-:W2:Y:S01]  /*0c00*/  LDG.E.CONSTANT R3, desc[UR8][R2.64] ;  /* 0x0000000802037981 */ /* 0x000ea2000c1e9900 */
[----:B---3--:R-:W-:-:S05]  /*0c10*/  IMAD R9, R0, 0x3, R5 ;  /* 0x0000000300097824 */ /* 0x008fca00078e0205 */
[C---:B------:R-:W-:Y:S02]  /*0c20*/  IADD3 R11, PT, PT, R9.reuse, 0x1, RZ ;  /* 0x00000001090b7810 */ /* 0x040fe40007ffe0ff */
[C---:B------:R-:W-:Y:S01]  /*0c30*/  IADD3 R15, PT, PT, R9.reuse, 0x2, RZ ;  /* 0x00000002090f7810 */ /* 0x040fe20007ffe0ff */
[----:B-1----:R-:W-:-:S04]  /*0c40*/  IMAD.WIDE.U32 R8, R9, 0x4, R12 ;  /* 0x0000000409087825 */ /* 0x002fc800078e000c */
[----:B------:R-:W-:-:S04]  /*0c50*/  IMAD.WIDE.U32 R10, R11, 0x4, R12 ;  /* 0x000000040b0a7825 */ /* 0x000fc800078e000c */
[----:B------:R-:W-:Y:S01]  /*0c60*/  IMAD.WIDE.U32 R12, R15, 0x4, R12 ;  /* 0x000000040f0c7825 */ /* 0x000fe200078e000c */
[----:B--2---:R2:W-:Y:S04]  /*0c70*/  STG.E desc[UR8][R8.64], R3 ;  /* 0x0000000308007986 */ /* 0x0045e8000c101908 */
[----:B------:R2:W-:Y:S04]  /*0c80*/  STG.E desc[UR8][R10.64], RZ ;  /* 0x000000ff0a007986 */ /* 0x0005e8000c101908 */
[----:B------:R2:W-:Y:S02]  /*0c90*/  STG.E desc[UR8][R12.64], RZ ;  /* 0x000000ff0c007986 */ /* 0x0005e4000c101908 */
.L_x_0:
[----:B------:R-:W4:Y:S02]  /*0ca0*/  LDCU UR6, c[0x0][0x3cc] ;  /* 0x00007980ff0677ac */ /* 0x000f240008000800 */
[----:B----4-:R-:W-:-:S09]  /*0cb0*/  UISETP.NE.AND UP0, UPT, UR6, URZ, UPT ;  /* 0x000000ff0600728c */ /* 0x010fd2000bf05270 */
[----:B------:R-:W-:Y:S05]  /*0cc0*/  BRA.U !UP0, `(.L_x_5) ;  /* 0x0000000d08247547 */ /* 0x000fea000b800000 */
[----:B------:R-:W-:Y:S01]  /*0cd0*/  UISETP.GE.U32.AND UP0, UPT, UR6, 0x8, UPT ;  /* 0x000000080600788c */ /* 0x000fe2000bf06070 */
[----:B------:R-:W-:Y:S01]  /*0ce0*/  MOV R0, RZ ;  /* 0x000000ff00007202 */ /* 0x000fe20000000f00 */
[----:B------:R-:W-:-:S04]  /*0cf0*/  ULOP3.LUT UR4, UR6, 0x7, URZ, 0xc0, !UPT ;  /* 0x0000000706047892 */ /* 0x000fc8000f8ec0ff */
[----:B------:R-:W-:-:S03]  /*0d00*/  UISETP.NE.AND UP1, UPT, UR4, URZ, UPT ;  /* 0x000000ff0400728c */ /* 0x000fc6000bf25270 */
[----:B------:R-:W-:Y:S08]  /*0d10*/  BRA.U !UP0, `(.L_x_6) ;  /* 0x0000000508847547 */ /* 0x000ff0000b800000 */
[----:B012---:R-:W0:Y:S01]  /*0d20*/  LDC.64 R10, c[0x0][0x3b0] ;  /* 0x0000ec00ff0a7b82 */ /* 0x007e220000000a00 */
[----:B------:R-:W-:Y:S01]  /*0d30*/  ULOP3.LUT UR5, UR6, 0xfffffff8, URZ, 0xc0, !UPT ;  /* 0xfffffff806057892 */ /* 0x000fe2000f8ec0ff */
[----:B------:R-:W-:-:S05]  /*0d40*/  HFMA2 R2, -RZ, RZ, 0, 0 ;  /* 0x00000000ff027431 */ /* 0x000fca00000001ff */
[----:B------:R-:W-:Y:S01]  /*0d50*/  MOV R0, UR5 ;  /* 0x0000000500007c02 */ /* 0x000fe20008000f00 */
[----:B------:R-:W1:Y:S08]  /*0d60*/  LDC.64 R12, c[0x0][0x3a0] ;  /* 0x0000e800ff0c7b82 */ /* 0x000e700000000a00 */
[----:B---3--:R-:W2:Y:S02]  /*0d70*/  LDC.64 R14, c[0x0][0x3a8] ;  /* 0x0000ea00ff0e7b82 */ /* 0x008ea40000000a00 */
.L_x_7:
[----:B----4-:R-:W-:-:S04]  /*0d80*/  IMAD R26, R7, UR6, R2 ;  /* 0x00000006071a7c24 */ /* 0x010fc8000f8e0202 */
[----:B-1----:R-:W-:-:S04]  /*0d90*/  IMAD.WIDE.U32 R16, R26, 0x4, R12 ;  /* 0x000000041a107825 */ /* 0x002fc800078e000c */
[C---:B--2---:R-:W-:Y:S01]  /*0da0*/  IMAD.WIDE.U32 R18, R26.reuse, 0x4, R14 ;  /* 0x000000041a127825 */ /* 0x044fe200078e000e */
[----:B------:R-:W2:Y:S01]  /*0db0*/  LDG.E.CONSTANT R29, desc[UR8][R16.64] ;  /* 0x00000008101d7981 */ /* 0x000ea2000c1e9900 */
[----:B------:R-:W-:-:S03]  /*0dc0*/  IADD3 R21, PT, PT, R26, 0x1, RZ ;  /* 0x000000011a157810 */ /* 0x000fc60007ffe0ff */
[----:B------:R1:W3:Y:S02]  /*0dd0*/  LDG.E.CONSTANT R25, desc[UR8][R18.64] ;  /* 0x0000000812197981 */ /* 0x0002e4000c1e9900 */
[----:B------:R-:W-:Y:S01]  /*0de0*/  IMAD.WIDE.U32 R22, R21, 0x4, R12 ;  /* 0x0000000415167825 */ /* 0x000fe200078e000c */
[----:B------:R-:W-:-:S03]  /*0df0*/  IADD3 R27, PT, PT, R26, 0x2, RZ ;  /* 0x000000021a1b7810 */ /* 0x000fc60007ffe0ff */
[----:B------:R-:W-:Y:S01]  /*0e00*/  IMAD.WIDE.U32 R20, R21, 0x4, R14 ;  /* 0x0000000415147825 */ /* 0x000fe200078e000e */
[----:B------:R-:W4:Y:S03]  /*0e10*/  LDG.E.CONSTANT R28, desc[UR8][R22.64] ;  /* 0x00000008161c7981 */ /* 0x000f26000c1e9900 */
[C---:B------:R-:W-:Y:S02]  /*0e20*/  IMAD.WIDE.U32 R8, R27.reuse, 0x4, R12 ;  /* 0x000000041b087825 */ /* 0x040fe400078e000c */
[----:B------:R-:W5:Y:S04]  /*0e30*/  LDG.E.CONSTANT R20, desc[UR8][R20.64] ;  /* 0x0000000814147981 */ /* 0x000f68000c1e9900 */
[----:B------:R0:W5:Y:S01]  /*0e40*/  LDG.E.CONSTANT R21, desc[UR8][R8.64] ;  /* 0x0000000808157981 */ /* 0x000162000c1e9900 */
[----:B------:R-:W-:Y:S01]  /*0e50*/  IMAD R3, R2, 0x3, R5 ;  /* 0x0000000302037824 */ /* 0x000fe200078e0205 */
[----:B-1----:R-:W-:Y:S01]  /*0e60*/  IADD3 R19, PT, PT, R26, 0x3, RZ ;  /* 0x000000031a137810 */ /* 0x002fe20007ffe0ff */
[----:B------:R-:W-:-:S03]  /*0e70*/  IMAD.WIDE.U32 R16, R27, 0x4, R14 ;  /* 0x000000041b107825 */ /* 0x000fc600078e000e */
[C---:B------:R-:W-:Y:S02]  /*0e80*/  IADD3 R4, PT, PT, R3.reuse, 0x1, RZ ;  /* 0x0000000103047810 */ /* 0x040fe40007ffe0ff */
[----:B------:R1:W5:Y:S01]  /*0e90*/  LDG.E.CONSTANT R27, desc[UR8][R16.64] ;  /* 0x00000008101b7981 */ /* 0x000362000c1e9900 */
[----:B0-----:R-:W-:-:S04]  /*0ea0*/  IMAD.WIDE.U32 R8, R3, 0x4, R10 ;  /* 0x0000000403087825 */ /* 0x001fc800078e000a */
[----:B------:R-:W-:Y:S01]  /*0eb0*/  IMAD.WIDE.U32 R22, R4, 0x4, R10 ;  /* 0x0000000404167825 */ /* 0x000fe200078e000a */
[----:B------:R-:W-:-:S03]  /*0ec0*/  IADD3 R24, PT, PT, R3, 0x3, RZ ;  /* 0x0000000303187810 */ /* 0x000fc60007ffe0ff */
[----:B-1----:R-:W-:Y:S01]  /*0ed0*/  IMAD.WIDE.U32 R16, R19, 0x4, R12 ;  /* 0x0000000413107825 */ /* 0x002fe200078e000c */
[----:B------:R-:W-:-:S04]  /*0ee0*/  IADD3 R18, PT, PT, R3, 0x4, RZ ;  /* 0x0000000403127810 */ /* 0x000fc80007ffe0ff */
[----:B------:R0:W5:Y:S04]  /*0ef0*/  LDG.E.CONSTANT R4, desc[UR8][R16.64] ;  /* 0x0000000810047981 */ /* 0x000168000c1e9900 */
[----:B--2---:R1:W-:Y:S04]  /*0f00*/  STG.E desc[UR8][R8.64], R29 ;  /* 0x0000001d08007986 */ /* 0x0043e8000c101908 */
[----:B---3--:R2:W-:Y:S01]  /*0f10*/  STG.E desc[UR8][R22.64], R25 ;  /* 0x0000001916007986 */ /* 0x0085e2000c101908 */
[----:B-1----:R-:W-:Y:S01]  /*0f20*/  IMAD.WIDE.U32 R8, R19, 0x4, R14 ;  /* 0x0000000413087825 */ /* 0x002fe200078e000e */
[----:B--2---:R-:W-:-:S03]  /*0f30*/  IADD3 R23, PT, PT, R26, 0x4, RZ ;  /* 0x000000041a177810 */ /* 0x004fc60007ffe0ff */
[----:B------:R-:W-:Y:S02]  /*0f40*/  IMAD.WIDE.U32 R24, R24, 0x4, R10 ;  /* 0x0000000418187825 */ /* 0x000fe400078e000a */
[----:B------:R-:W2:Y:S02]  /*0f50*/  LDG.E.CONSTANT R8, desc[UR8][R8.64] ;  /* 0x0000000808087981 */ /* 0x000ea4000c1e9900 */
[----:B0-----:R-:W-:Y:S02]  /*0f60*/  IMAD.WIDE.U32 R16, R23, 0x4, R12 ;  /* 0x0000000417107825 */ /* 0x001fe400078e000c */
[----:B----4-:R0:W-:Y:S01]  /*0f70*/  STG.E desc[UR8][R24.64], R28 ;  /* 0x0000001c18007986 */ /* 0x0101e2000c101908 */
[----:B------:R-:W-:Y:S01]  /*0f80*/  IADD3 R29, PT, PT, R26, 0x5, RZ ;  /* 0x000000051a1d7810 */ /* 0x000fe20007ffe0ff */
[----:B------:R-:W-:Y:S02]  /*0f90*/  IMAD.WIDE.U32 R18, R18, 0x4, R10 ;  /* 0x0000000412127825 */ /* 0x000fe400078e000a */
[----:B------:R1:W3:Y:S01]  /*0fa0*/  LDG.E.CONSTANT R9, desc[UR8][R16.64] ;  /* 0x0000000810097981 */ /* 0x0002e2000c1e9900 */
[----:B0-----:R-:W-:-:S03]  /*0fb0*/  IADD3 R24, PT, PT, R3, 0x6, RZ ;  /* 0x0000000603187810 */ /* 0x001fc60007ffe0ff */
[----:B-----5:R0:W-:Y:S01]  /*0fc0*/  STG.E desc[UR8][R18.64], R20 ;  /* 0x0000001412007986 */ /* 0x0201e2000c101908 */
[----:B------:R-:W-:Y:S01]  /*0fd0*/  IMAD.WIDE.U32 R22, R23, 0x4, R14 ;  /* 0x0000000417167825 */ /* 0x000fe200078e000e */
[----:B-1----:R-:W-:-:S03]  /*0fe0*/  IADD3 R17, PT, PT, R26, 0x6, RZ ;  /* 0x000000061a117810 */ /* 0x002fc60007ffe0ff */
[----:B------:R-:W-:Y:S01]  /*0ff0*/  IMAD.WIDE.U32 R24, R24, 0x4, R10 ;  /* 0x0000000418187825 */ /* 0x000fe200078e000a */
[----:B------:R-:W-:Y:S01]  /*1000*/  IADD3 R26, PT, PT, R26, 0x7, RZ ;  /* 0x000000071a1a7810 */ /* 0x000fe20007ffe0ff */
[----:B------:R-:W4:Y:S02]  /*1010*/  LDG.E.CONSTANT R22, desc[UR8][R22.64] ;  /* 0x0000000816167981 */ /* 0x000f24000c1e9900 */
[C---:B0-----:R-:W-:Y:S02]  /*1020*/  IMAD.WIDE.U32 R18, R29.reuse, 0x4, R12 ;  /* 0x000000041d127825 */ /* 0x041fe400078e000c */
[----:B------:R0:W-:Y:S02]  /*1030*/  STG.E desc[UR8][R24.64], R21 ;  /* 0x0000001518007986 */ /* 0x0001e4000c101908 */
[----:B------:R-:W-:Y:S02]  /*1040*/  IMAD.WIDE.U32 R28, R29, 0x4, R14 ;  /* 0x000000041d1c7825 */ /* 0x000fe400078e000e */
[----:B------:R1:W5:Y:S04]  /*1050*/  LDG.E.CONSTANT R23, desc[UR8][R18.64] ;  /* 0x0000000812177981 */ /* 0x000368000c1e9900 */
[----:B------:R-:W5:Y:S01]  /*1060*/  LDG.E.CONSTANT R28, desc[UR8][R28.64] ;  /* 0x000000081c1c7981 */ /* 0x000f62000c1e9900 */
[----:B0-----:R-:W-:-:S04]  /*1070*/  IMAD.WIDE.U32 R20, R17, 0x4, R12 ;  /* 0x0000000411147825 */ /* 0x001fc800078e000c */
[----:B------:R-:W-:Y:S01]  /*1080*/  IMAD.WIDE.U32 R16, R17, 0x4, R14 ;  /* 0x0000000411107825 */ /* 0x000fe200078e000e */
[----:B------:R0:W5:Y:S03]  /*1090*/  LDG.E.CONSTANT R29, desc[UR8][R20.64] ;  /* 0x00000008141d7981 */ /* 0x000166000c1e9900 */
[C---:B-1----:R-:W-:Y:S02]  /*10a0*/  IMAD.WIDE.U32 R18, R26.reuse, 0x4, R12 ;  /* 0x000000041a127825 */ /* 0x042fe400078e000c */
[----:B------:R-:W5:Y:S04]  /*10b0*/  LDG.E.CONSTANT R16, desc[UR8][R16.64] ;  /* 0x0000000810107981 */ /* 0x000f68000c1e9900 */
[----:B------:R-:W5:Y:S01]  /*10c0*/  LDG.E.CONSTANT R18, desc[UR8][R18.64] ;  /* 0x0000000812127981 */ /* 0x000f62000c1e9900 */
[----:B0-----:R-:W-:-:S05]  /*10d0*/  IMAD.WIDE.U32 R20, R26, 0x4, R14 ;  /* 0x000000041a147825 */ /* 0x001fca00078e000e */
[----:B------:R0:W5:Y:S01]  /*10e0*/  LDG.E.CONSTANT R17, desc[UR8][R20.64] ;  /* 0x0000000814117981 */ /* 0x000162000c1e9900 */
[C---:B------:R-:W-:Y:S02]  /*10f0*/  IADD3 R25, PT, PT, R3.reuse, 0x7, RZ ;  /* 0x0000000703197810 */ /* 0x040fe40007ffe0ff */
[----:B------:R-:W-:-:S03]  /*1100*/  IADD3 R26, PT, PT, R3, 0x9, RZ ;  /* 0x00000009031a7810 */ /* 0x000fc60007ffe0ff */
[----:B------:R-:W-:Y:S01]  /*1110*/  IMAD.WIDE.U32 R24, R25, 0x4, R10 ;  /* 0x0000000419187825 */ /* 0x000fe200078e000a */
[----:B0-----:R-:W-:-:S04]  /*1120*/  IADD3 R21, PT, PT, R3, 0xa, RZ ;  /* 0x0000000a03157810 */ /* 0x001fc80007ffe0ff */
[----:B------:R0:W-:Y:S01]  /*1130*/  STG.E desc[UR8][R24.64], R27 ;  /* 0x0000001b18007986 */ /* 0x0001e2000c101908 */
[----:B------:R-:W-:Y:S02]  /*1140*/  VIADD R19, R3, 0xc ;  /* 0x0000000c03137836 */ /* 0x000fe40000000000 */
[----:B------:R-:W-:-:S04]  /*1150*/  IMAD.WIDE.U32 R20, R21, 0x4, R10 ;  /* 0x0000000415147825 */ /* 0x000fc800078e000a */
[----:B0-----:R-:W-:-:S05]  /*1160*/  IMAD.WIDE.U32 R26, R26, 0x4, R10 ;  /* 0x000000041a1a7825 */ /* 0x001fca00078e000a */
[----:B------:R0:W-:Y:S01]  /*1170*/  STG.E desc[UR8][R26.64], R4 ;  /* 0x000000041a007986 */ /* 0x0001e2000c101908 */
[----:B------:R-:W-:-:S05]  /*1180*/  IADD3 R25, PT, PT, R3, 0xf, RZ ;  /* 0x0000000f03197810 */ /* 0x000fca0007ffe0ff */
[----:B------:R-:W-:Y:S01]  /*1190*/  IMAD.WIDE.U32 R24, R25, 0x4, R10 ;  /* 0x0000000419187825 */ /* 0x000fe200078e000a */
[----:B0-----:R-:W-:Y:S02]  /*11a0*/  IADD3 R4, PT, PT, R3, 0x13, RZ ;  /* 0x0000001303047810 */ /* 0x001fe40007ffe0ff */
[----:B------:R-:W-:-:S04]  /*11b0*/  IADD3 R2, PT, PT, R2, 0x8, RZ ;  /* 0x0000000802027810 */ /* 0x000fc80007ffe0ff */
[----:B------:R-:W-:Y:S01]  /*11c0*/  ISETP.NE.AND P0, PT, R2, R0, PT ;  /* 0x000000000200720c */ /* 0x000fe20003f05270 */
[----:B--2---:R0:W-:Y:S02]  /*11d0*/  STG.E desc[UR8][R20.64], R8 ;  /* 0x0000000814007986 */ /* 0x0041e4000c101908 */
[----:B0-----:R-:W-:Y:S01]  /*11e0*/  IMAD.WIDE.U32 R20, R19, 0x4, R10 ;  /* 0x0000000413147825 */ /* 0x001fe200078e000a */
[----:B------:R-:W-:-:S04]  /*11f0*/  IADD3 R19, PT, PT, R3, 0xd, RZ ;  /* 0x0000000d03137810 */ /* 0x000fc80007ffe0ff */
[----:B---3--:R0:W-:Y:S01]  /*1200*/  STG.E desc[UR8][R20.64], R9 ;  /* 0x0000000914007986 */ /* 0x0081e2000c101908 */
[----:B------:R-:W-:Y:S01]  /*1210*/  IADD3 R8, PT, PT, R3, 0x15, RZ ;  /* 0x0000001503087810 */ /* 0x000fe20007ffe0ff */
[----:B0-----:R-:W-:Y:S01]  /*1220*/  IMAD.WIDE.U32 R20, R19, 0x4, R10 ;  /* 0x0000000413147825 */ /* 0x001fe200078e000a */
[----:B------:R-:W-:-:S05]  /*1230*/  IADD3 R19, PT, PT, R3, 0x10, RZ ;  /* 0x0000001003137810 */ /* 0x000fca0007ffe0ff */
[----:B------:R-:W-:Y:S01]  /*1240*/  IMAD.WIDE.U32 R26, R19, 0x4, R10 ;  /* 0x00000004131a7825 */ /* 0x000fe200078e000a */
[C---:B------:R-:W-:Y:S01]  /*1250*/  IADD3 R19, PT, PT, R3.reuse, 0x12, RZ ;  /* 0x0000001203137810 */ /* 0x040fe20007ffe0ff */
[----:B----4-:R0:W-:Y:S01]  /*1260*/  STG.E desc[UR8][R20.64], R22 ;  /* 0x0000001614007986 */ /* 0x0101e2000c101908 */
[----:B------:R-:W-:-:S03]  /*1270*/  IADD3 R3, PT, PT, R3, 0x16, RZ ;  /* 0x0000001603037810 */ /* 0x000fc60007ffe0ff */
[----:B-----5:R1:W-:Y:S01]  /*1280*/  STG.E desc[UR8][R24.64], R23 ;  /* 0x0000001718007986 */ /* 0x0203e2000c101908 */
[----:B------:R-:W-:-:S03]  /*1290*/  IMAD.WIDE.U32 R8, R8, 0x4, R10 ;  /* 0x0000000408087825 */ /* 0x000fc600078e000a */
[----:B------:R2:W-:Y:S01]  /*12a0*/  STG.E desc[UR8][R26.64], R28 ;  /* 0x0000001c1a007986 */ /* 0x0005e2000c101908 */
[----:B0-----:R-:W-:-:S04]  /*12b0*/  IMAD.WIDE.U32 R20, R3, 0x4, R10 ;  /* 0x0000000403147825 */ /* 0x001fc800078e000a */
[----:B-1----:R-:W-:-:S04]  /*12c0*/  IMAD.WIDE.U32 R24, R19, 0x4, R10 ;  /* 0x0000000413187825 */ /* 0x002fc800078e000a */
[----:B--2---:R-:W-:Y:S01]  /*12d0*/  IMAD.WIDE.U32 R26, R4, 0x4, R10 ;  /* 0x00000004041a7825 */ /* 0x004fe200078e000a */
[----:B------:R4:W-:Y:S04]  /*12e0*/  STG.E desc[UR8][R24.64], R29 ;  /* 0x0000001d18007986 */ /* 0x0009e8000c101908 */
[----:B------:R4:W-:Y:S04]  /*12f0*/  STG.E desc[UR8][R26.64], R16 ;  /* 0x000000101a007986 */ /* 0x0009e8000c101908 */
[----:B------:R4:W-:Y:S04]  /*1300*/  STG.E desc[UR8][R8.64], R18 ;  /* 0x0000001208007986 */ /* 0x0009e8000c101908 */
[----:B------:R4:W-:Y:S01]  /*1310*/  STG.E desc[UR8][R20.64], R17 ;  /* 0x0000001114007986 */ /* 0x0009e2000c101908 */
[----:B------:R-:W-:Y:S05]  /*1320*/  @P0 BRA `(.L_x_7) ;  /* 0xfffffff800940947 */ /* 0x000fea000383ffff */
.L_x_6:
[----:B------:R-:W-:Y:S05]  /*1330*/  BRA.U !UP1, `(.L_x_5) ;  /* 0x0000000509887547 */ /* 0x000fea000b800000 */
[----:B------:R-:W-:Y:S02]  /*1340*/  UISETP.GE.U32.AND UP0, UPT, UR4, 0x4, UPT ;  /* 0x000000040400788c */ /* 0x000fe4000bf06070 */
[----:B------:R-:W-:-:S04]  /*1350*/  ULOP3.LUT UR5, UR6, 0x3, URZ, 0xc0, !UPT ;  /* 0x0000000306057892 */ /* 0x000fc8000f8ec0ff */
[----:B------:R-:W-:-:S03]  /*1360*/  UISETP.NE.AND UP1, UPT, UR5, URZ, UPT ;  /* 0x000000ff0500728c */ /* 0x000fc6000bf25270 */
[----:B------:R-:W-:Y:S08]  /*1370*/  BRA.U !UP0, `(.L_x_8) ;  /* 0x0000000108c07547 */ /* 0x000ff0000b800000 */
[----:B01234-:R-:W0:Y:S01]  /*1380*/  LDC.64 R8, c[0x0][0x3a0] ;  /* 0x0000e800ff087b82 */ /* 0x01fe220000000a00 */
[----:B------:R-:W-:-:S05]  /*1390*/  IMAD R11, R7, UR6, R0 ;  /* 0x00000006070b7c24 */ /* 0x000fca000f8e0200 */
[C---:B------:R-:W-:Y:S02]  /*13a0*/  IADD3 R21, PT, PT, R11.reuse, 0x1, RZ ;  /* 0x000000010b157810 */ /* 0x040fe40007ffe0ff */
[----:B------:R-:W1:Y:S01]  /*13b0*/  LDC.64 R2, c[0x0][0x3a8] ;  /* 0x0000ea00ff027b82 */ /* 0x000e620000000a00 */
[C---:B------:R-:W-:Y:S02]  /*13c0*/  IADD3 R25, PT, PT, R11.reuse, 0x2, RZ ;  /* 0x000000020b197810 */ /* 0x040fe40007ffe0ff */
[C---:B------:R-:W-:Y:S01]  /*13d0*/  IADD3 R27, PT, PT, R11.reuse, 0x3, RZ ;  /* 0x000000030b1b7810 */ /* 0x040fe20007ffe0ff */
[----:B0-----:R-:W-:-:S04]  /*13e0*/  IMAD.WIDE.U32 R12, R11, 0x4, R8 ;  /* 0x000000040b0c7825 */ /* 0x001fc800078e0008 */
[----:B------:R-:W-:Y:S01]  /*13f0*/  IMAD.WIDE.U32 R16, R21, 0x4, R8 ;  /* 0x0000000415107825 */ /* 0x000fe200078e0008 */
[----:B------:R-:W2:Y:S03]  /*1400*/  LDG.E.CONSTANT R4, desc[UR8][R12.64] ;  /* 0x000000080c047981 */ /* 0x000ea6000c1e9900 */
[--C-:B-1----:R-:W-:Y:S01]  /*1410*/  IMAD.WIDE.U32 R14, R11, 0x4, R2.reuse ;  /* 0x000000040b0e7825 */ /* 0x102fe200078e0002 */
[----:B------:R0:W3:Y:S03]  /*1420*/  LDG.E.CONSTANT R19, desc[UR8][R16.64] ;  /* 0x0000000810137981 */ /* 0x0000e6000c1e9900 */
[----:B------:R-:W-:Y:S01]  /*1430*/  IMAD.WIDE.U32 R20, R21, 0x4, R2 ;  /* 0x0000000415147825 */ /* 0x000fe200078e0002 */
[----:B------:R1:W4:Y:S03]  /*1440*/  LDG.E.CONSTANT R18, desc[UR8][R14.64] ;  /* 0x000000080e127981 */ /* 0x000326000c1e9900 */
[----:B------:R-:W-:-:S02]  /*1450*/  IMAD.WIDE.U32 R22, R25, 0x4, R8 ;  /* 0x0000000419167825 */ /* 0x000fc400078e0008 */
[----:B------:R5:W3:Y:S01]  /*1460*/  LDG.E.CONSTANT R21, desc[UR8][R20.64] ;  /* 0x0000000814157981 */ /* 0x000ae2000c1e9900 */
[----:B0-----:R-:W0:Y:S01]  /*1470*/  LDC.64 R16, c[0x0][0x3b0] ;  /* 0x0000ec00ff107b82 */ /* 0x001e220000000a00 */
[----:B------:R-:W-:Y:S02]  /*1480*/  IMAD.WIDE.U32 R10, R25, 0x4, R2 ;  /* 0x00000004190a7825 */ /* 0x000fe400078e0002 */
[----:B------:R-:W3:Y:S02]  /*1490*/  LDG.E.CONSTANT R23, desc[UR8][R22.64] ;  /* 0x0000000816177981 */ /* 0x000ee4000c1e9900 */
[C---:B------:R-:W-:Y:S02]  /*14a0*/  IMAD.WIDE.U32 R8, R27.reuse, 0x4, R8 ;  /* 0x000000041b087825 */ /* 0x040fe400078e0008 */
[----:B------:R0:W3:Y:S02]  /*14b0*/  LDG.E.CONSTANT R25, desc[UR8][R10.64] ;  /* 0x000000080a197981 */ /* 0x0000e4000c1e9900 */
[----:B------:R-:W-:-:S02]  /*14c0*/  IMAD.WIDE.U32 R2, R27, 0x4, R2 ;  /* 0x000000041b027825 */ /* 0x000fc400078e0002 */
[----:B------:R-:W3:Y:S04]  /*14d0*/  LDG.E.CONSTANT R27, desc[UR8][R8.64] ;  /* 0x00000008081b7981 */ /* 0x000ee8000c1e9900 */
[----:B------:R0:W3:Y:S01]  /*14e0*/  LDG.E.CONSTANT R29, desc[UR8][R2.64] ;  /* 0x00000008021d7981 */ /* 0x0000e2000c1e9900 */
[----:B------:R-:W-:-:S05]  /*14f0*/  IMAD R24, R0, 0x3, R5 ;  /* 0x0000000300187824 */ /* 0x000fca00078e0205 */
[C---:B-1----:R-:W-:Y:S02]  /*1500*/  IADD3 R15, PT, PT, R24.reuse, 0x1, RZ ;  /* 0x00000001180f7810 */ /* 0x042fe40007ffe0ff */
[C---:B-----5:R-:W-:Y:S01]  /*1510*/  IADD3 R20, PT, PT, R24.reuse, 0x3, RZ ;  /* 0x0000000318147810 */ /* 0x060fe20007ffe0ff */
[C-C-:B0-----:R-:W-:Y:S01]  /*1520*/  IMAD.WIDE.U32 R12, R24.reuse, 0x4, R16.reuse ;  /* 0x00000004180c7825 */ /* 0x141fe200078e0010 */
[C---:B------:R-:W-:Y:S02]  /*1530*/  IADD3 R11, PT, PT, R24.reuse, 0x4, RZ ;  /* 0x00000004180b7810 */ /* 0x040fe40007ffe0ff */
[C---:B------:R-:W-:Y:S01]  /*1540*/  IADD3 R10, PT, PT, R24.reuse, 0x6, RZ ;  /* 0x00000006180a7810 */ /* 0x040fe20007ffe0ff */
[--C-:B------:R-:W-:Y:S01]  /*1550*/  IMAD.WIDE.U32 R14, R15, 0x4, R16.reuse ;  /* 0x000000040f0e7825 */ /* 0x100fe200078e0010 */
[C---:B------:R-:W-:Y:S02]  /*1560*/  IADD3 R22, PT, PT, R24.reuse, 0x7, RZ ;  /* 0x0000000718167810 */ /* 0x040fe40007ffe0ff */
[----:B------:R-:W-:Y:S01]  /*1570*/  IADD3 R26, PT, PT, R24, 0x9, RZ ;  /* 0x00000009181a7810 */ /* 0x000fe20007ffe0ff */
[----:B------:R-:W-:Y:S01]  /*1580*/  IMAD.WIDE.U32 R2, R20, 0x4, R16 ;  /* 0x0000000414027825 */ /* 0x000fe200078e0010 */
[----:B------:R-:W-:-:S03]  /*1590*/  IADD3 R24, PT, PT, R24, 0xa, RZ ;  /* 0x0000000a18187810 */ /* 0x000fc60007ffe0ff */
[----:B------:R-:W-:-:S04]  /*15a0*/  IMAD.WIDE.U32 R8, R11, 0x4, R16 ;  /* 0x000000040b087825 */ /* 0x000fc800078e0010 */
[--C-:B------:R-:W-:Y:S01]  /*15b0*/  IMAD.WIDE.U32 R10, R10, 0x4, R16.reuse ;  /* 0x000000040a0a7825 */ /* 0x100fe200078e0010 */
[----:B------:R-:W-:Y:S01]  /*15c0*/  IADD3 R0, PT, PT, R0, 0x4, RZ ;  /* 0x0000000400007810 */ /* 0x000fe20007ffe0ff */
[----:B--2---:R0:W-:Y:S04]  /*15d0*/  STG.E desc[UR8][R12.64], R4 ;  /* 0x000000040c007986 */ /* 0x0041e8000c101908 */
[----:B----4-:R1:W-:Y:S01]  /*15e0*/  STG.E desc[UR8][R14.64], R18 ;  /* 0x000000120e007986 */ /* 0x0103e2000c101908 */
[----:B0-----:R-:W-:-:S03]  /*15f0*/  IMAD.WIDE.U32 R12, R22, 0x4, R16 ;  /* 0x00000004160c7825 */ /* 0x001fc600078e0010 */
[----:B---3--:R0:W-:Y:S04]  /*1600*/  STG.E desc[UR8][R2.64], R19 ;  /* 0x0000001302007986 */ /* 0x0081e8000c101908 */
[----:B------:R0:W-:Y:S01]  /*1610*/  STG.E desc[UR8][R8.64], R21 ;  /* 0x0000001508007986 */ /* 0x0001e2000c101908 */
[----:B-1----:R-:W-:-:S03]  /*1620*/  IMAD.WIDE.U32 R14, R26, 0x4, R16 ;  /* 0x000000041a0e7825 */ /* 0x002fc600078e0010 */
[----:B------:R0:W-:Y:S01]  /*1630*/  STG.E desc[UR8][R10.64], R23 ;  /* 0x000000170a007986 */ /* 0x0001e2000c101908 */
[----:B------:R-:W-:-:S03]  /*1640*/  IMAD.WIDE.U32 R16, R24, 0x4, R16 ;  /* 0x0000000418107825 */ /* 0x000fc600078e0010 */
[----:B------:R0:W-:Y:S04]  /*1650*/  STG.E desc[UR8][R12.64], R25 ;  /* 0x000000190c007986 */ /* 0x0001e8000c101908 */
[----:B------:R0:W-:Y:S04]  /*1660*/  STG.E desc[UR8][R14.64], R27 ;  /* 0x0000001b0e007986 */ /* 0x0001e8000c101908 */
[----:B------:R0:W-:Y:S02]  /*1670*/  STG.E desc[UR8][R16.64], R29 ;  /* 0x0000001d10007986 */ /* 0x0001e4000c101908 */
.L_x_8:
[----:B------:R-:W-:Y:S05]  /*1680*/  BRA.U !UP1, `(.L_x_5) ;  /* 0x0000000109b47547 */ /* 0x000fea000b800000 */
[----:B------:R-:W-:Y:S02]  /*1690*/  UISETP.NE.AND UP0, UPT, UR5, 0x1, UPT ;  /* 0x000000010500788c */ /* 0x000fe4000bf05270 */
[----:B------:R-:W-:-:S04]  /*16a0*/  ULOP3.LUT UR4, UR6, 0x1, URZ, 0xc0, !UPT ;  /* 0x0000000106047892 */ /* 0x000fc8000f8ec0ff */
[----:B------:R-:W-:-:S03]  /*16b0*/  UISETP.NE.U32.AND UP1, UPT, UR4, 0x1, UPT ;  /* 0x000000010400788c */ /* 0x000fc6000bf25070 */
[----:B------:R-:W-:Y:S08]  /*16c0*/  BRA.U !UP0, `(.L_x_9) ;  /* 0x0000000108687547 */ /* 0x000ff0000b800000 */
[----:B012---:R-:W0:Y:S01]  /*16d0*/  LDC.64 R2, c[0x0][0x3a0] ;  /* 0x0000e800ff027b82 */ /* 0x007e220000000a00 */
[----:B---3--:R-:W-:-:S05]  /*16e0*/  IMAD R15, R7, UR6, R0 ;  /* 0x00000006070f7c24 */ /* 0x008fca000f8e0200 */
[C---:B------:R-:W-:Y:S02]  /*16f0*/  IADD3 R19, PT, PT, R15.reuse, 0x1, RZ ;  /* 0x000000010f137810 */ /* 0x040fe40007ffe0ff */
[----:B----4-:R-:W1:Y:S01]  /*1700*/  LDC.64 R8, c[0x0][0x3a8] ;  /* 0x0000ea00ff087b82 */ /* 0x010e620000000a00 */
[----:B0-----:R-:W-:-:S04]  /*1710*/  IMAD.WIDE.U32 R12, R15, 0x4, R2 ;  /* 0x000000040f0c7825 */ /* 0x001fc800078e0002 */
[----:B------:R-:W-:Y:S01]  /*1720*/  IMAD.WIDE.U32 R16, R19, 0x4, R2 ;  /* 0x0000000413107825 */ /* 0x000fe200078e0002 */
[----:B------:R0:W2:Y:S02]  /*1730*/  LDG.E.CONSTANT R21, desc[UR8][R12.64] ;  /* 0x000000080c157981 */ /* 0x0000a4000c1e9900 */
[----:B------:R-:W3:Y:S01]  /*1740*/  LDC.64 R2, c[0x0][0x3b0] ;  /* 0x0000ec00ff027b82 */ /* 0x000ee20000000a00 */
[--C-:B-1----:R-:W-:Y:S02]  /*1750*/  IMAD.WIDE.U32 R14, R15, 0x4, R8.reuse ;  /* 0x000000040f0e7825 */ /* 0x102fe400078e0008 */
[----:B------:R-:W4:Y:S02]  /*1760*/  LDG.E.CONSTANT R17, desc[UR8][R16.64] ;  /* 0x0000000810117981 */ /* 0x000f24000c1e9900 */
[----:B------:R-:W-:Y:S02]  /*1770*/  IMAD.WIDE.U32 R18, R19, 0x4, R8 ;  /* 0x0000000413127825 */ /* 0x000fe400078e0008 */
[----:B------:R-:W5:Y:S04]  /*1780*/  LDG.E.CONSTANT R15, desc[UR8][R14.64] ;  /* 0x000000080e0f7981 */ /* 0x000f68000c1e9900 */
[----:B------:R-:W4:Y:S01]  /*1790*/  LDG.E.CONSTANT R19, desc[UR8][R18.64] ;  /* 0x0000000812137981 */ /* 0x000f22000c1e9900 */
[----:B------:R-:W-:-:S05]  /*17a0*/  IMAD R9, R0, 0x3, R5 ;  /* 0x0000000300097824 */ /* 0x000fca00078e0205 */
[C---:B------:R-:W-:Y:S02]  /*17b0*/  IADD3 R11, PT, PT, R9.reuse, 0x1, RZ ;  /* 0x00000001090b7810 */ /* 0x040fe40007ffe0ff */
[C---:B------:R-:W-:Y:S02]  /*17c0*/  IADD3 R23, PT, PT, R9.reuse, 0x3, RZ ;  /* 0x0000000309177810 */ /* 0x040fe40007ffe0ff */
[C---:B------:R-:W-:Y:S01]  /*17d0*/  IADD3 R25, PT, PT, R9.reuse, 0x4, RZ ;  /* 0x0000000409197810 */ /* 0x040fe20007ffe0ff */
[----:B---3--:R-:W-:-:S04]  /*17e0*/  IMAD.WIDE.U32 R8, R9, 0x4, R2 ;  /* 0x0000000409087825 */ /* 0x008fc800078e0002 */
[----:B------:R-:W-:-:S04]  /*17f0*/  IMAD.WIDE.U32 R10, R11, 0x4, R2 ;  /* 0x000000040b0a7825 */ /* 0x000fc800078e0002 */
[----:B0-----:R-:W-:-:S04]  /*1800*/  IMAD.WIDE.U32 R12, R23, 0x4, R2 ;  /* 0x00000004170c7825 */ /* 0x001fc800078e0002 */
[----:B------:R-:W-:Y:S01]  /*1810*/  IMAD.WIDE.U32 R2, R25, 0x4, R2 ;  /* 0x0000000419027825 */ /* 0x000fe200078e0002 */
[----:B------:R-:W-:Y:S01]  /*1820*/  IADD3 R0, PT, PT, R0, 0x2, RZ ;  /* 0x0000000200007810 */ /* 0x000fe20007ffe0ff */
[----:B--2---:R0:W-:Y:S04]  /*1830*/  STG.E desc[UR8][R8.64], R21 ;  /* 0x0000001508007986 */ /* 0x0041e8000c101908 */
[----:B-----5:R0:W-:Y:S04]  /*1840*/  STG.E desc[UR8][R10.64], R15 ;  /* 0x0000000f0a007986 */ /* 0x0201e8000c101908 */
[----:B----4-:R0:W-:Y:S04]  /*1850*/  STG.E desc[UR8][R12.64], R17 ;  /* 0x000000110c007986 */ /* 0x0101e8000c101908 */
[----:B------:R0:W-:Y:S02]  /*1860*/  STG.E desc[UR8][R2.64], R19 ;  /* 0x0000001302007986 */ /* 0x0001e4000c101908 */
.L_x_9:
[----:B------:R-:W-:Y:S05]  /*1870*/  BRA.U UP1, `(.L_x_5) ;  /* 0x0000000101387547 */ /* 0x000fea000b800000 */
[----:B012---:R-:W0:Y:S01]  /*1880*/  LDC.64 R2, c[0x0][0x3a0] ;  /* 0x0000e800ff027b82 */ /* 0x007e220000000a00 */
[----:B---34-:R-:W-:-:S07]  /*1890*/  IMAD R9, R7, UR6, R0 ;  /* 0x0000000607097c24 */ /* 0x018fce000f8e0200 */
[----:B------:R-:W1:Y:S08]  /*18a0*/  LDC.64 R10, c[0x0][0x3a8] ;  /* 0x0000ea00ff0a7b82 */ /* 0x000e700000000a00 */
[----:B------:R-:W2:Y:S01]  /*18b0*/  LDC.64 R12, c[0x0][0x3b0] ;  /* 0x0000ec00ff0c7b82 */ /* 0x000ea20000000a00 */
[----:B0-----:R-:W-:-:S06]  /*18c0*/  IMAD.WIDE.U32 R2, R9, 0x4, R2 ;  /* 0x0000000409027825 */ /* 0x001fcc00078e0002 */
[----:B------:R-:W3:Y:S01]  /*18d0*/  LDG.E.CONSTANT R3, desc[UR8][R2.64] ;  /* 0x0000000802037981 */ /* 0x000ee2000c1e9900 */
[----:B-1----:R-:W-:-:S06]  /*18e0*/  IMAD.WIDE.U32 R10, R9, 0x4, R10 ;  /* 0x00000004090a7825 */ /* 0x002fcc00078e000a */
[----:B------:R-:W4:Y:S01]  /*18f0*/  LDG.E.CONSTANT R11, desc[UR8][R10.64] ;  /* 0x000000080a0b7981 */ /* 0x000f22000c1e9900 */
[----:B------:R-:W-:-:S05]  /*1900*/  IMAD R9, R0, 0x3, R5 ;  /* 0x0000000300097824 */ /* 0x000fca00078e0205 */
[C---:B------:R-:W-:Y:S01]  /*1910*/  IADD3 R15, PT, PT, R9.reuse, 0x1, RZ ;  /* 0x00000001090f7810 */ /* 0x040fe20007ffe0ff */
[----:B--2---:R-:W-:-:S04]  /*1920*/  IMAD.WIDE.U32 R8, R9, 0x4, R12 ;  /* 0x0000000409087825 */ /* 0x004fc800078e000c */
[----:B------:R-:W-:Y:S01]  /*1930*/  IMAD.WIDE.U32 R12, R15, 0x4, R12 ;  /* 0x000000040f0c7825 */ /* 0x000fe200078e000c */
[----:B---3--:R0:W-:Y:S04]  /*1940*/  STG.E desc[UR8][R8.64], R3 ;  /* 0x0000000308007986 */ /* 0x0081e8000c101908 */
[----:B----4-:R0:W-:Y:S02]  /*1950*/  STG.E desc[UR8][R12.64], R11 ;  /* 0x0000000b0c007986 */ /* 0x0101e4000c101908 */
.L_x_5:
[----:B------:R-:W5:Y:S02]  /*1960*/  LDCU UR4, c[0x0][0x3c8] ;  /* 0x00007900ff0477ac */ /* 0x000f640008000800 */
[----:B-----5:R-:W-:-:S09]  /*1970*/  UISETP.GE.U32.AND UP0, UPT, UR6, UR4, UPT ;  /* 0x000000040600728c */ /* 0x020fd2000bf06070 */
[----:B------:R-:W-:Y:S05]  /*1980*/  BRA.U UP0, `(.L_x_10) ;  /* 0x0000008d002c7547 */ /* 0x000fea000b800000 */
.L_x_144:
[----:B012---:R-:W0:Y:S02]  /*1990*/  LDC.64 R2, c[0x0][0x380] ;  /* 0x0000e000ff027b82 */ /* 0x007e240000000a00 */
[----:B0-----:R-:W-:-:S05]  /*19a0*/  IMAD.WIDE.U32 R2, R6, 0x4, R2 ;  /* 0x0000000406027825 */ /* 0x001fca00078e0002 */
[----:B------:R-:W2:Y:S02]  /*19b0*/  LDG.E.CONSTANT R0, desc[UR8][R2.64] ;  /* 0x0000000802007981 */ /* 0x000ea4000c1e9900 */
[----:B--2---:R-:W-:-:S13]  /*19c0*/  ISETP.NE.AND P0, PT, R0, 0x1, PT ;  /* 0x000000010000780c */ /* 0x004fda0003f05270 */
[----:B----4-:R-:W-:Y:S05]  /*19d0*/  @!P0 BRA `(.L_x_11) ;  /* 0x0000008c00088947 */ /* 0x010fea0003800000 */
[----:B---34-:R-:W0:Y:S08]  /*19e0*/  LDC.64 R16, c[0x0][0x388] ;  /* 0x0000e200ff107b82 */ /* 0x018e300000000a00 */
[----:B------:R-:W1:Y:S01]  /*19f0*/  LDC.64 R22, c[0x0][0x3b0] ;  /* 0x0000ec00ff167b82 */ /* 0x000e620000000a00 */
[----:B0-----:R-:W-:-:S06]  /*1a00*/  IMAD.WIDE.U32 R16, R6, 0x4, R16 ;  /* 0x0000000406107825 */ /* 0x001fcc00078e0010 */
[----:B------:R-:W2:Y:S01]  /*1a10*/  LDG.E.CONSTANT R16, desc[UR8][R16.64] ;  /* 0x0000000810107981 */ /* 0x000ea2000c1e9900 */
[----:B------:R-:W-:Y:S01]  /*1a20*/  ISETP.GT.AND P0, PT, R0, 0x15, PT ;  /* 0x000000150000780c */ /* 0x000fe20003f04270 */
[----:B--2---:R-:W-:-:S05]  /*1a30*/  IMAD R25, R16, 0x3, R5 ;  /* 0x0000000310197824 */ /* 0x004fca00078e0205 */
[C---:B------:R-:W-:Y:S02]  /*1a40*/  IADD3 R19, PT, PT, R25.reuse, 0x1, RZ ;  /* 0x0000000119137810 */ /* 0x040fe40007ffe0ff */
[C---:B------:R-:W-:Y:S01]  /*1a50*/  IADD3 R3, PT, PT, R25.reuse, 0x2, RZ ;  /* 0x0000000219037810 */ /* 0x040fe20007ffe0ff */
[----:B-1----:R-:W-:-:S04]  /*1a60*/  IMAD.WIDE.U32 R24, R25, 0x4, R22 ;  /* 0x0000000419187825 */ /* 0x002fc800078e0016 */
[--C-:B------:R-:W-:Y:S01]  /*1a70*/  IMAD.WIDE.U32 R18, R19, 0x4, R22.reuse ;  /* 0x0000000413127825 */ /* 0x100fe200078e0016 */
[----:B------:R0:W5:Y:S03]  /*1a80*/  LDG.E R4, desc[UR8][R24.64] ;  /* 0x0000000818047981 */ /* 0x000166000c1e1900 */
[----:B------:R-:W-:Y:S02]  /*1a90*/  IMAD.WIDE.U32 R2, R3, 0x4, R22 ;  /* 0x0000000403027825 */ /* 0x000fe400078e0016 */
[----:B------:R0:W5:Y:S04]  /*1aa0*/  LDG.E R18, desc[UR8][R18.64] ;  /* 0x0000000812127981 */ /* 0x000168000c1e1900 */
[----:B------:R0:W5:Y:S01]  /*1ab0*/  LDG.E R21, desc[UR8][R2.64] ;  /* 0x0000000802157981 */ /* 0x000162000c1e1900 */
[----:B------:R-:W-:Y:S01]  /*1ac0*/  HFMA2 R16, -RZ, RZ, 0, 0 ;  /* 0x00000000ff107431 */ /* 0x000fe200000001ff */
[----:B------:R-:W-:-:S02]  /*1ad0*/  MOV R8, RZ ;  /* 0x000000ff00087202 */ /* 0x000fc40000000f00 */
[----:B------:R-:W-:Y:S01]  /*1ae0*/  MOV R15, RZ ;  /* 0x000000ff000f7202 */ /* 0x000fe20000000f00 */
[----:B------:R-:W-:Y:S06]  /*1af0*/  @P0 BRA `(.L_x_12) ;  /* 0x0000004000d40947 */ /* 0x000fec0003800000 */
[----:B0-----:R-:W0:Y:S02]  /*1b00*/  LDC.64 R2, c[0x0][0x390] ;  /* 0x0000e400ff027b82 */ /* 0x001e240000000a00 */
[----:B0-----:R-:W-:-:S06]  /*1b10*/  IMAD.WIDE.U32 R2, R6, 0x4, R2 ;  /* 0x0000000406027825 */ /* 0x001fcc00078e0002 */
[----:B------:R0:W5:Y:S01]  /*1b20*/  LDG.E.CONSTANT R2, desc[UR8][R2.64] ;  /* 0x0000000802027981 */ /* 0x000162000c1e9900 */
[----:B------:R-:W-:-:S13]  /*1b30*/  ISETP.GT.AND P0, PT, R0, 0xb, PT ;  /* 0x0000000b0000780c */ /* 0x000fda0003f04270 */
[----:B0-----:R-:W-:Y:S05]  /*1b40*/  @P0 BRA `(.L_x_13) ;  /* 0x0000002000cc0947 */ /* 0x001fea0003800000 */
[----:B------:R-:W-:-:S13]  /*1b50*/  ISETP.GT.AND P0, PT, R0, 0x6, PT ;  /* 0x000000060000780c */ /* 0x000fda0003f04270 */
[----:B------:R-:W-:Y:S05]  /*1b60*/  @P0 BRA `(.L_x_14) ;  /* 0x0000000800840947 */ /* 0x000fea0003800000 */
[----:B------:R-:W-:-:S13]  /*1b70*/  ISETP.GT.AND P0, PT, R0, 0x3, PT ;  /* 0x000000030000780c */ /* 0x000fda0003f04270 */
[----:B------:R-:W-:Y:S05]  /*1b80*/  @P0 BRA `(.L_x_15) ;  /* 0x0000000000800947 */ /* 0x000fea0003800000 */
[----:B------:R-:W-:-:S04]  /*1b90*/  MOV R3, 0xfffffffe ;  /* 0xfffffffe00037802 */ /* 0x000fc80000000f00 */
[----:B------:R-:W-:-:S05]  /*1ba0*/  VIADDMNMX.U32 R0, R0, R3, 0x2, PT ;  /* 0x0000000200007446 */ /* 0x000fca0003800003 */
[----:B------:R-:W-:-:S04]  /*1bb0*/  IMAD.SHL.U32 R0, R0, 0x4, RZ ;  /* 0x0000000400007824 */ /* 0x000fc800078e00ff */
[----:B------:R-:W0:Y:S02]  /*1bc0*/  LDC R24, c[0x2][R0] ;  /* 0x0080000000187b82 */ /* 0x000e240000000800 */
[----:B0-----:R-:W-:-:S04]  /*1bd0*/  SHF.R.S32.HI R25, RZ, 0x1f, R24 ;  /* 0x0000001fff197819 */ /* 0x001fc80000011418 */
.L_x_165:
[----:B------:R-:W-:Y:S05]  /*1be0*/  BRX R24 -0x1bf0                                                         (*"BRANCH_TARGETS .L_x_166,.L_x_167,.L_x_16"*) ;  /* 0xffffffe418047949 */ /* 0x000fea000383ffff */
.L_x_167:
[----:B-----5:R-:W-:-:S05]  /*1bf0*/  IMAD R25, R2, 0x3, R5 ;  /* 0x0000000302197824 */ /* 0x020fca00078e0205 */
[C---:B------:R-:W-:Y:S02]  /*1c00*/  IADD3 R3, PT, PT, R25.reuse, 0x1, RZ ;  /* 0x0000000119037810 */ /* 0x040fe40007ffe0ff */
[C---:B------:R-:W-:Y:S01]  /*1c10*/  IADD3 R15, PT, PT, R25.reuse, 0x2, RZ ;  /* 0x00000002190f7810 */ /* 0x040fe20007ffe0ff */
[----:B------:R-:W-:-:S04]  /*1c20*/  IMAD.WIDE.U32 R24, R25, 0x4, R22 ;  /* 0x0000000419187825 */ /* 0x000fc800078e0016 */
[--C-:B------:R-:W-:Y:S02]  /*1c30*/  IMAD.WIDE.U32 R2, R3, 0x4, R22.reuse ;  /* 0x0000000403027825 */ /* 0x100fe400078e0016 */
[----:B------:R-:W2:Y:S02]  /*1c40*/  LDG.E R25, desc[UR8][R24.64] ;  /* 0x0000000818197981 */ /* 0x000ea4000c1e1900 */
[----:B------:R-:W-:Y:S02]  /*1c50*/  IMAD.WIDE.U32 R22, R15, 0x4, R22 ;  /* 0x000000040f167825 */ /* 0x000fe400078e0016 */
[----:B------:R-:W3:Y:S04]  /*1c60*/  LDG.E R3, desc[UR8][R2.64] ;  /* 0x0000000802037981 */ /* 0x000ee8000c1e1900 */
[----:B------:R-:W4:Y:S01]  /*1c70*/  LDG.E R22, desc[UR8][R22.64] ;  /* 0x0000000816167981 */ /* 0x000f22000c1e1900 */
[----:B--2---:R-:W-:Y:S01]  /*1c80*/  FADD R15, R4, -R25 ;  /* 0x80000019040f7221 */ /* 0x004fe20000000000 */
[----:B---3--:R-:W-:Y:S01]  /*1c90*/  FADD R8, R18, -R3 ;  /* 0x8000000312087221 */ /* 0x008fe20000000000 */
[----:B----4-:R-:W-:Y:S01]  /*1ca0*/  FADD R16, R21, -R22 ;  /* 0x8000001615107221 */ /* 0x010fe20000000000 */
[----:B------:R-:W-:Y:S06]  /*1cb0*/  BRA `(.L_x_16) ;  /* 0x0000008800287947 */ /* 0x000fec0003800000 */
.L_x_166:
        /* <DEDUP_REMOVED lines=9> */
[----:B--2---:R-:W-:Y:S01]  /*1d50*/  FADD R15, R4, R25 ;  /* 0x00000019040f7221 */ /* 0x004fe20000000000 */
[----:B---3--:R-:W-:Y:S01]  /*1d60*/  FADD R8, R18, R3 ;  /* 0x0000000312087221 */ /* 0x008fe20000000000 */
[----:B----4-:R-:W-:Y:S01]  /*1d70*/  FADD R16, R21, R22 ;  /* 0x0000001615107221 */ /* 0x010fe20000000000 */
[----:B------:R-:W-:Y:S06]  /*1d80*/  BRA `(.L_x_16) ;  /* 0x0000008400f47947 */ /* 0x000fec0003800000 */
.L_x_15:
[----:B------:R-:W-:-:S05]  /*1d90*/  HFMA2 R3, -RZ, RZ, 0, 1.78813934326171875e-07 ;  /* 0x00000003ff037431 */ /* 0x000fca00000001ff */
[----:B------:R-:W-:-:S04]  /*1da0*/  VIADDMNMX.U32 R0, R0, 0xfffffffc, R3, PT ;  /* 0xfffffffc00007846 */ /* 0x000fc80003800003 */
[----:B------:R-:W-:-:S04]  /*1db0*/  SHF.L.U32 R0, R0, 0x2, RZ ;  /* 0x0000000200007819 */ /* 0x000fc800000006ff */
[----:B------:R-:W0:Y:S02]  /*1dc0*/  LDC R24, c[0x2][R0+0xc] ;  /* 0x0080030000187b82 */ /* 0x000e240000000800 */
[----:B0-----:R-:W-:-:S04]  /*1dd0*/  SHF.R.S32.HI R25, RZ, 0x1f, R24 ;  /* 0x0000001fff197819 */ /* 0x001fc80000011418 */
.L_x_169:
[----:B------:R-:W-:Y:S05]  /*1de0*/  BRX R24 -0x1df0                                                         (*"BRANCH_TARGETS .L_x_170,.L_x_171,.L_x_172,.L_x_16"*) ;  /* 0xffffffe018847949 */ /* 0x000fea000383ffff */
.L_x_172:
[----:B-----5:R-:W-:-:S04]  /*1df0*/  IMAD R3, R2, 0x3, R5 ;  /* 0x0000000302037824 */ /* 0x020fc800078e0205 */
[----:B------:R-:W-:-:S05]  /*1e00*/  IMAD.WIDE.U32 R22, R3, 0x4, R22 ;  /* 0x0000000403167825 */ /* 0x000fca00078e0016 */
[----:B------:R-:W2:Y:S01]  /*1e10*/  LDG.E R0, desc[UR8][R22.64] ;  /* 0x0000000816007981 */ /* 0x000ea2000c1e1900 */
[----:B------:R-:W-:Y:S01]  /*1e20*/  BSSY.RECONVERGENT B0, `(.L_x_17) ;  /* 0x0000043000007945 */ /* 0x000fe20003800200 */
[C---:B------:R-:W-:Y:S01]  /*1e30*/  FADD R15, |R4|.reuse, -RZ ;  /* 0x800000ff040f7221 */ /* 0x040fe20000000200 */
[----:B--2---:R-:W-:-:S13]  /*1e40*/  FSETP.GEU.AND P0, PT, |R4|, |R0|, PT ;  /* 0x400000000400720b */ /* 0x004fda0003f0e200 */
[----:B------:R-:W-:Y:S05]  /*1e50*/  @!P0 BRA `(.L_x_18) ;  /* 0x0000000000fc8947 */ /* 0x000fea0003800000 */
[----:B------:R-:W-:-:S05]  /*1e60*/  FMUL R18, |R0|, 8388608 ;  /* 0x4b00000000127820 */ /* 0x000fca0000400200 */
[----:B------:R-:W-:-:S13]  /*1e70*/  FSETP.GTU.AND P0, PT, R15, R18, PT ;  /* 0x000000120f00720b */ /* 0x000fda0003f0c000 */
[----:B------:R-:W-:Y:S05]  /*1e80*/  @P0 BRA `(.L_x_19) ;  /* 0x0000000000780947 */ /* 0x000fea0003800000 */
[C---:B------:R-:W-:Y:S01]  /*1e90*/  FMUL R3, |R0|.reuse, 16777216 ;  /* 0x4b80000000037820 */ /* 0x040fe20000400200 */
[C---:B------:R-:W-:Y:S01]  /*1ea0*/  FSETP.GEU.AND P0, PT, |R0|.reuse, 1.175494350822287508e-38, PT ;  /* 0x008000000000780b */ /* 0x040fe20003f0e200 */
[----:B------:R-:W-:Y:S01]  /*1eb0*/  FMUL R2, R15, 16777216 ;  /* 0x4b8000000f027820 */ /* 0x000fe20000400000 */
[----:B------:R-:W-:Y:S01]  /*1ec0*/  FADD R17, |R0|, -RZ ;  /* 0x800000ff00117221 */ /* 0x000fe20000000200 */
[----:B------:R-:W-:Y:S01]  /*1ed0*/  BSSY.RECONVERGENT B1, `(.L_x_20) ;  /* 0x0000017000017945 */ /* 0x000fe20003800200 */
[----:B------:R-:W-:Y:S02]  /*1ee0*/  FSEL R3, R3, |R0|, !P0 ;  /* 0x4000000003037208 */ /* 0x000fe40004000000 */
[----:B------:R-:W-:-:S04]  /*1ef0*/  FSEL R2, R2, R15, !P0 ;  /* 0x0000000f02027208 */ /* 0x000fc80004000000 */
[----:B------:R-:W0:Y:S02]  /*1f00*/  MUFU.RCP R3, R3 ;  /* 0x0000000300037308 */ /* 0x000e240000001000 */
[----:B0-----:R-:W-:-:S06]  /*1f10*/  FMUL R2, R3, R2 ;  /* 0x0000000203027220 */ /* 0x001fcc0000400000 */
[----:B------:R-:W0:Y:S02]  /*1f20*/  FRND.TRUNC R2, R2 ;  /* 0x0000000200027307 */ /* 0x000e24000020d000 */
[----:B0-----:R-:W-:-:S05]  /*1f30*/  FFMA R19, -|R0|, R2, R15 ;  /* 0x0000000200137223 */ /* 0x001fca000000030f */
[----:B------:R-:W-:-:S13]  /*1f40*/  ISETP.GE.U32.AND P0, PT, R19, R17, PT ;  /* 0x000000111300720c */ /* 0x000fda0003f06070 */
[----:B------:R-:W-:Y:S05]  /*1f50*/  @!P0 BRA `(.L_x_21) ;  /* 0x0000000000388947 */ /* 0x000fea0003800000 */
[----:B------:R-:W-:-:S04]  /*1f60*/  ISETP.GE.U32.AND P0, PT, R19, -0x7fffffff, PT ;  /* 0x800000011300780c */ /* 0x000fc80003f06070 */
[----:B------:R-:W-:-:S09]  /*1f70*/  FSETP.GEU.OR P1, PT, R19, -|R0|, !P0 ;  /* 0xc00000001300720b */ /* 0x000fd2000472e400 */
[----:B------:R-:W-:-:S04]  /*1f80*/  @P0 FADD R3, R2, -1 ;  /* 0xbf80000002030421 */ /* 0x000fc80000000000 */
[----:B------:R-:W-:-:S05]  /*1f90*/  @!P1 FADD R3, R3, -1 ;  /* 0xbf80000003039421 */ /* 0x000fca0000000000 */
[----:B------:R-:W-:Y:S01]  /*1fa0*/  @P0 MOV R2, R3 ;  /* 0x0000000300020202 */ /* 0x000fe20000000f00 */
[----:B------:R-:W-:Y:S06]  /*1fb0*/  @P0 BRA `(.L_x_21) ;  /* 0x0000000000200947 */ /* 0x000fec0003800000 */
[----:B------:R-:W-:Y:S01]  /*1fc0*/  FADD R3, |R0|, |R0| ;  /* 0x4000000000037221 */ /* 0x000fe20000000200 */
[----:B------:R-:W-:-:S04]  /*1fd0*/  FADD R2, R2, 1 ;  /* 0x3f80000002027421 */ /* 0x000fc80000000000 */
[----:B------:R-:W-:-:S13]  /*1fe0*/  FSETP.GE.AND P0, PT, R19, R3, PT ;  /* 0x000000031300720b */ /* 0x000fda0003f06000 */
[----:B------:R-:W-:-:S05]  /*1ff0*/  @P0 FFMA R3, |R0|, -3, R19 ;  /* 0xc040000000030823 */ /* 0x000fca0000000213 */
[----:B------:R-:W-:Y:S01]  /*2000*/  FSETP.GE.AND P1, PT, R3, RZ, P0 ;  /* 0x000000ff0300720b */ /* 0x000fe20000726000 */
[----:B------:R-:W-:-:S12]  /*2010*/  @P0 FADD R3, R2, 1 ;  /* 0x3f80000002030421 */ /* 0x000fd80000000000 */
[----:B------:R-:W-:-:S05]  /*2020*/  @P1 FADD R3, R3, 1 ;  /* 0x3f80000003031421 */ /* 0x000fca0000000000 */
[----:B------:R-:W-:-:S07]  /*2030*/  @P0 MOV R2, R3 ;  /* 0x0000000300020202 */ /* 0x000fce0000000f00 */
.L_x_21:
[----:B------:R-:W-:Y:S05]  /*2040*/  BSYNC.RECONVERGENT B1 ;  /* 0x0000000000017941 */ /* 0x000fea0003800200 */
.L_x_20:
[----:B------:R-:W-:Y:S01]  /*2050*/  FFMA R15, -|R0|, R2, R15 ;  /* 0x00000002000f7223 */ /* 0x000fe2000000030f */
[----:B------:R-:W-:Y:S06]  /*2060*/  BRA `(.L_x_18) ;  /* 0x0000000000787947 */ /* 0x000fec0003800000 */
.L_x_19:
[----:B------:R-:W-:Y:S01]  /*2070*/  LOP3.LUT R20, R18, 0xff800000, RZ, 0xc0, !PT ;  /* 0xff80000012147812 */ /* 0x000fe200078ec0ff */
[----:B------:R-:W-:Y:S01]  /*2080*/  BSSY.RECONVERGENT B1, `(.L_x_22) ;  /* 0x000001a000017945 */ /* 0x000fe20003800200 */
[----:B------:R-:W-:Y:S02]  /*2090*/  FSETP.GT.AND P2, PT, |R0|, RZ, PT ;  /* 0x000000ff0000720b */ /* 0x000fe40003f44200 */
[C---:B------:R-:W-:Y:S02]  /*20a0*/  IADD3 R2, PT, PT, R15.reuse, 0xb800000, -R20 ;  /* 0x0b8000000f027810 */ /* 0x040fe40007ffe814 */
[C---:B------:R-:W-:Y:S02]  /*20b0*/  LOP3.LUT R0, R15.reuse, 0x7fffff, RZ, 0xc0, !PT ;  /* 0x007fffff0f007812 */ /* 0x040fe400078ec0ff */
[----:B------:R-:W-:Y:S02]  /*20c0*/  LOP3.LUT P1, R3, R2, 0xff800000, RZ, 0xc0, !PT ;  /* 0xff80000002037812 */ /* 0x000fe4000782c0ff */
[----:B------:R-:W-:-:S02]  /*20d0*/  ISETP.GT.U32.AND P0, PT, R15, 0x7f7fffff, PT ;  /* 0x7f7fffff0f00780c */ /* 0x000fc40003f04070 */
[----:B------:R-:W-:Y:S02]  /*20e0*/  FSEL R15, R20, +QNAN , P2 ;  /* 0x7fffffff140f7808 */ /* 0x000fe40001000000 */
[----:B------:R-:W-:Y:S02]  /*20f0*/  LOP3.LUT R0, R0, 0x3f800000, RZ, 0xfc, !PT ;  /* 0x3f80000000007812 */ /* 0x000fe400078efcff */
[----:B------:R-:W-:-:S05]  /*2100*/  FSEL R15, R15, +QNAN , !P0 ;  /* 0x7fffffff0f0f7808 */ /* 0x000fca0004000000 */
[----:B------:R-:W-:Y:S05]  /*2110*/  @!P1 BRA `(.L_x_23) ;  /* 0x0000000000409947 */ /* 0x000fea0003800000 */
[----:B------:R-:W-:-:S04]  /*2120*/  LOP3.LUT R2, R18, 0x7fffff, RZ, 0xc0, !PT ;  /* 0x007fffff12027812 */ /* 0x000fc800078ec0ff */
[----:B------:R-:W-:-:S04]  /*2130*/  LOP3.LUT R19, R2, 0x3f800000, RZ, 0xfc, !PT ;  /* 0x3f80000002137812 */ /* 0x000fc800078efcff */
[----:B------:R0:W1:Y:S03]  /*2140*/  MUFU.RCP R20, R19 ;  /* 0x0000001300147308 */ /* 0x0000660000001000 */
.L_x_24:
[----:B------:R-:W-:-:S04]  /*2150*/  VIMNMX.U32 R2, PT, PT, R3, 0xb800000, PT ;  /* 0x0b80000003027848 */ /* 0x000fc80003fe0000 */
[C---:B------:R-:W-:Y:S02]  /*2160*/  IADD3 R0, PT, PT, R2.reuse, R0, RZ ;  /* 0x0000000002007210 */ /* 0x040fe40007ffe0ff */
[----:B------:R-:W-:-:S03]  /*2170*/  IADD3 R3, PT, PT, -R2, R3, RZ ;  /* 0x0000000302037210 */ /* 0x000fc60007ffe1ff */
[----:B-1----:R-:W-:Y:S01]  /*2180*/  FMUL R17, R20, R0 ;  /* 0x0000000014117220 */ /* 0x002fe20000400000 */
[----:B------:R-:W-:-:S03]  /*2190*/  ISETP.NE.AND P1, PT, R3, RZ, PT ;  /* 0x000000ff0300720c */ /* 0x000fc60003f25270 */
[----:B------:R-:W-:-:S04]  /*21a0*/  FFMA R18, -R19, R17, R0 ;  /* 0x0000001113127223 */ /* 0x000fc80000000100 */
[----:B------:R-:W-:-:S04]  /*21b0*/  FFMA R17, R20, R18, R17 ;  /* 0x0000001214117223 */ /* 0x000fc80000000011 */
[----:B------:R-:W-:-:S04]  /*21c0*/  FFMA R18, -R19, R17, R0 ;  /* 0x0000001113127223 */ /* 0x000fc80000000100 */
[----:B------:R-:W-:-:S04]  /*21d0*/  FFMA.RZ R18, R20, R18, R17 ;  /* 0x0000001214127223 */ /* 0x000fc8000000c011 */
[----:B------:R-:W1:Y:S02]  /*21e0*/  FRND.TRUNC R17, R18 ;  /* 0x0000001200117307 */ /* 0x000e64000020d000 */
[----:B-1----:R-:W-:-:S05]  /*21f0*/  FFMA R0, -R19, R17, R0 ;  /* 0x0000001113007223 */ /* 0x002fca0000000100 */
[----:B------:R-:W-:-:S13]  /*2200*/  ISETP.NE.AND P0, PT, R0, RZ, PT ;  /* 0x000000ff0000720c */ /* 0x000fda0003f05270 */
[----:B------:R-:W-:Y:S05]  /*2210*/  @P0 BRA P1, `(.L_x_24) ;  /* 0xfffffffc00cc0947 */ /* 0x000fea000083ffff */
.L_x_23:
[----:B------:R-:W-:Y:S05]  /*2220*/  BSYNC.RECONVERGENT B1 ;  /* 0x0000000000017941 */ /* 0x000fea0003800200 */
.L_x_22:
[----:B------:R-:W-:-:S04]  /*2230*/  FMUL R0, R0, 1.1920928955078125e-07 ;  /* 0x3400000000007820 */ /* 0x000fc80000400000 */
[----:B------:R-:W-:-:S07]  /*2240*/  FMUL R15, R15, R0 ;  /* 0x000000000f0f7220 */ /* 0x000fce0000400000 */
.L_x_18:
[----:B------:R-:W-:Y:S05]  /*2250*/  BSYNC.RECONVERGENT B0 ;  /* 0x0000000000007941 */ /* 0x000fea0003800200 */
.L_x_17:
[C---:B------:R-:W-:Y:S02]  /*2260*/  FSETP.NAN.AND P0, PT, |R15|.reuse, |R15|, PT ;  /* 0x4000000f0f00720b */ /* 0x040fe40003f08200 */
[----:B------:R-:W-:-:S04]  /*2270*/  LOP3.LUT R4, R15, 0x80000000, R4, 0xb8, !PT ;  /* 0x800000000f047812 */ /* 0x000fc800078eb804 */
[----:B------:R-:W-:Y:S01]  /*2280*/  FSEL R15, R15, R4, P0 ;  /* 0x000000040f0f7208 */ /* 0x000fe20000000000 */
[----:B------:R-:W-:Y:S06]  /*2290*/  BRA `(.L_x_16) ;  /* 0x0000008000b07947 */ /* 0x000fec0003800000 */
.L_x_170:
[----:B-----5:R-:W-:-:S05]  /*22a0*/  IMAD R15, R2, 0x3, R5 ;  /* 0x00000003020f7824 */ /* 0x020fca00078e0205 */
[C---:B------:R-:W-:Y:S02]  /*22b0*/  IADD3 R3, PT, PT, R15.reuse, 0x2, RZ ;  /* 0x000000020f037810 */ /* 0x040fe40007ffe0ff */
[----:B------:R-:W-:-:S03]  /*22c0*/  IADD3 R25, PT, PT, R15, 0x1, RZ ;  /* 0x000000010f197810 */ /* 0x000fc60007ffe0ff */
[----:B------:R-:W-:-:S04]  /*22d0*/  IMAD.WIDE.U32 R2, R3, 0x4, R22 ;  /* 0x0000000403027825 */ /* 0x000fc800078e0016 */
[--C-:B------:R-:W-:Y:S02]  /*22e0*/  IMAD.WIDE.U32 R24, R25, 0x4, R22.reuse ;  /* 0x0000000419187825 */ /* 0x100fe400078e0016 */
[----:B------:R-:W2:Y:S02]  /*22f0*/  LDG.E R3, desc[UR8][R2.64] ;  /* 0x0000000802037981 */ /* 0x000ea4000c1e1900 */
[----:B------:R-:W-:Y:S02]  /*2300*/  IMAD.WIDE.U32 R22, R15, 0x4, R22 ;  /* 0x000000040f167825 */ /* 0x000fe400078e0016 */
[----:B------:R-:W3:Y:S04]  /*2310*/  LDG.E R25, desc[UR8][R24.64] ;  /* 0x0000000818197981 */ /* 0x000ee8000c1e1900 */
[----:B------:R-:W4:Y:S01]  /*2320*/  LDG.E R23, desc[UR8][R22.64] ;  /* 0x0000000816177981 */ /* 0x000f22000c1e1900 */
[C---:B--2---:R-:W-:Y:S01]  /*2330*/  FMUL R15, R4.reuse, R3 ;  /* 0x00000003040f7220 */ /* 0x044fe20000400000 */
[----:B---3--:R-:W-:-:S03]  /*2340*/  FMUL R8, R4, R25 ;  /* 0x0000001904087220 */ /* 0x008fc60000400000 */
[----:B------:R-:W-:Y:S01]  /*2350*/  FFMA R16, R18, R25, R15 ;  /* 0x0000001912107223 */ /* 0x000fe2000000000f */
[-C--:B----4-:R-:W-:Y:S01]  /*2360*/  FMUL R15, R4, R23.reuse ;  /* 0x00000017040f7220 */ /* 0x090fe20000400000 */
[-C--:B------:R-:W-:Y:S02]  /*2370*/  FFMA R8, R18, R23.reuse, R8 ;  /* 0x0000001712087223 */ /* 0x080fe40000000008 */
[----:B------:R-:W-:Y:S01]  /*2380*/  FFMA R16, R21, R23, R16 ;  /* 0x0000001715107223 */ /* 0x000fe20000000010 */
[----:B------:R-:W-:Y:S06]  /*2390*/  BRA `(.L_x_16) ;  /* 0x0000008000707947 */ /* 0x000fec0003800000 */
.L_x_171:
[----:B-----5:R-:W-:-:S04]  /*23a0*/  IMAD R3, R2, 0x3, R5 ;  /* 0x0000000302037824 */ /* 0x020fc800078e0205 */
[----:B------:R-:W-:-:S06]  /*23b0*/  IMAD.WIDE.U32 R24, R3, 0x4, R22 ;  /* 0x0000000403187825 */ /* 0x000fcc00078e0016 */
[----:B------:R-:W2:Y:S01]  /*23c0*/  LDG.E R24, desc[UR8][R24.64] ;  /* 0x0000000818187981 */ /* 0x000ea2000c1e1900 */
[C---:B------:R-:W-:Y:S02]  /*23d0*/  IADD3 R17, PT, PT, R3.reuse, 0x1, RZ ;  /* 0x0000000103117810 */ /* 0x040fe40007ffe0ff */
[----:B------:R-:W-:-:S03]  /*23e0*/  IADD3 R3, PT, PT, R3, 0x2, RZ ;  /* 0x0000000203037810 */ /* 0x000fc60007ffe0ff */
[----:B------:R-:W-:-:S04]  /*23f0*/  IMAD.WIDE.U32 R16, R17, 0x4, R22 ;  /* 0x0000000411107825 */ /* 0x000fc800078e0016 */
[----:B------:R-:W-:Y:S02]  /*2400*/  IMAD.WIDE.U32 R22, R3, 0x4, R22 ;  /* 0x0000000403167825 */ /* 0x000fe400078e0016 */
[----:B------:R0:W5:Y:S04]  /*2410*/  LDG.E R3, desc[UR8][R16.64] ;  /* 0x0000000810037981 */ /* 0x000168000c1e1900 */
[----:B------:R0:W5:Y:S01]  /*2420*/  LDG.E R2, desc[UR8][R22.64] ;  /* 0x0000000816027981 */ /* 0x000162000c1e1900 */
[----:B------:R-:W-:Y:S01]  /*2430*/  BSSY.RECONVERGENT B1, `(.L_x_25) ;  /* 0x000000d000017945 */ /* 0x000fe20003800200 */
[----:B--2---:R-:W-:-:S04]  /*2440*/  IADD3 R0, PT, PT, R24, 0x1800000, RZ ;  /* 0x0180000018007810 */ /* 0x004fc80007ffe0ff */
[----:B------:R-:W-:-:S04]  /*2450*/  LOP3.LUT R0, R0, 0x7f800000, RZ, 0xc0, !PT ;  /* 0x7f80000000007812 */ /* 0x000fc800078ec0ff */
[----:B------:R-:W-:-:S13]  /*2460*/  ISETP.GT.U32.AND P0, PT, R0, 0x1ffffff, PT ;  /* 0x01ffffff0000780c */ /* 0x000fda0003f04070 */
[----:B0-----:R-:W-:Y:S05]  /*2470*/  @P0 BRA `(.L_x_26) ;  /* 0x0000000000100947 */ /* 0x001fea0003800000 */
[----:B------:R-:W-:Y:S02]  /*2480*/  MOV R0, R24 ;  /* 0x0000001800007202 */ /* 0x000fe40000000f00 */
[----:B------:R-:W-:-:S07]  /*2490*/  MOV R8, 0x24b0 ;  /* 0x000024b000087802 */ /* 0x000fce0000000f00 */
[----:B-----5:R-:W-:Y:S05]  /*24a0*/  CALL.REL.NOINC `($__internal_0_$__cuda_sm20_rcp_rn_f32_slowpath) ;  /* 0x0000008c00247944 */ /* 0x020fea0003c00000 */
[----:B------:R-:W-:Y:S05]  /*24b0*/  BRA `(.L_x_27) ;  /* 0x0000000000107947 */ /* 0x000fea0003800000 */
.L_x_26:
[----:B------:R-:W0:Y:S02]  /*24c0*/  MUFU.RCP R17, R24 ;  /* 0x0000001800117308 */ /* 0x000e240000001000 */
[----:B0-----:R-:W-:-:S04]  /*24d0*/  FFMA R0, R24, R17, -1 ;  /* 0xbf80000018007423 */ /* 0x001fc80000000011 */
[----:B------:R-:W-:-:S04]  /*24e0*/  FADD.FTZ R0, -R0, -RZ ;  /* 0x800000ff00007221 */ /* 0x000fc80000010100 */
[----:B------:R-:W-:-:S07]  /*24f0*/  FFMA R17, R17, R0, R17 ;  /* 0x0000000011117223 */ /* 0x000fce0000000011 */
.L_x_27:
[----:B------:R-:W-:Y:S05]  /*2500*/  BSYNC.RECONVERGENT B1 ;  /* 0x0000000000017941 */ /* 0x000fea0003800200 */
.L_x_25:
[----:B------:R-:W-:-:S04]  /*2510*/  FMUL R15, R4, R17 ;  /* 0x00000011040f7220 */ /* 0x000fc80000400000 */
[----:B-----5:R-:W-:-:S04]  /*2520*/  FFMA R8, -R3, R15, R18 ;  /* 0x0000000f03087223 */ /* 0x020fc80000000112 */
[----:B------:R-:W-:-:S04]  /*2530*/  FMUL R8, R8, R17 ;  /* 0x0000001108087220 */ /* 0x000fc80000400000 */
[----:B------:R-:W-:-:S04]  /*2540*/  FFMA R3, -R3, R8, R21 ;  /* 0x0000000803037223 */ /* 0x000fc80000000115 */
[----:B------:R-:W-:-:S04]  /*2550*/  FFMA R2, -R2, R15, R3 ;  /* 0x0000000f02027223 */ /* 0x000fc80000000103 */
[----:B------:R-:W-:Y:S01]  /*2560*/  FMUL R16, R2, R17 ;  /* 0x0000001102107220 */ /* 0x000fe20000400000 */
[----:B------:R-:W-:Y:S06]  /*2570*/  BRA `(.L_x_16) ;  /* 0x0000007c00f87947 */ /* 0x000fec0003800000 */
.L_x_14:
[----:B------:R-:W-:-:S13]  /*2580*/  ISETP.GT.AND P0, PT, R0, 0x8, PT ;  /* 0x000000080000780c */ /* 0x000fda0003f04270 */
[----:B------:R-:W-:Y:S05]  /*2590*/  @P0 BRA `(.L_x_28) ;  /* 0x0000001000440947 */ /* 0x000fea0003800000 */
[----:B------:R-:W-:-:S04]  /*25a0*/  MOV R3, 0xfffffff9 ;  /* 0xfffffff900037802 */ /* 0x000fc80000000f00 */
[----:B------:R-:W-:-:S04]  /*25b0*/  VIADDMNMX.U32 R0, R0, R3, 0x2, PT ;  /* 0x0000000200007446 */ /* 0x000fc80003800003 */
[----:B------:R-:W-:-:S04]  /*25c0*/  SHF.L.U32 R0, R0, 0x2, RZ ;  /* 0x0000000200007819 */ /* 0x000fc800000006ff */
[----:B------:R-:W0:Y:S02]  /*25d0*/  LDC R24, c[0x2][R0+0x1c] ;  /* 0x0080070000187b82 */ /* 0x000e240000000800 */
[----:B0-----:R-:W-:-:S04]  /*25e0*/  SHF.R.S32.HI R25, RZ, 0x1f, R24 ;  /* 0x0000001fff197819 */ /* 0x001fc80000011418 */
.L_x_174:
[----:B------:R-:W-:Y:S05]  /*25f0*/  BRX R24 -0x2600                                                         (*"BRANCH_TARGETS .L_x_175,.L_x_176,.L_x_16"*) ;  /* 0xffffffd818807949 */ /* 0x000fea000383ffff */
.L_x_176:
[----:B-----5:R-:W-:-:S04]  /*2600*/  IMAD R15, R2, 0x3, R5 ;  /* 0x00000003020f7824 */ /* 0x020fc800078e0205 */
[----:B------:R-:W-:-:S06]  /*2610*/  IMAD.WIDE.U32 R2, R15, 0x4, R22 ;  /* 0x000000040f027825 */ /* 0x000fcc00078e0016 */
[----:B------:R-:W2:Y:S01]  /*2620*/  LDG.E R3, desc[UR8][R2.64] ;  /* 0x0000000802037981 */ /* 0x000ea2000c1e1900 */
[C---:B------:R-:W-:Y:S02]  /*2630*/  IADD3 R17, PT, PT, R15.reuse, 0x1, RZ ;  /* 0x000000010f117810 */ /* 0x040fe40007ffe0ff */
[----:B------:R-:W-:-:S03]  /*2640*/  IADD3 R15, PT, PT, R15, 0x2, RZ ;  /* 0x000000020f0f7810 */ /* 0x000fc60007ffe0ff */
[----:B------:R-:W-:-:S04]  /*2650*/  IMAD.WIDE.U32 R16, R17, 0x4, R22 ;  /* 0x0000000411107825 */ /* 0x000fc800078e0016 */
[----:B------:R-:W-:Y:S01]  /*2660*/  IMAD.WIDE.U32 R22, R15, 0x4, R22 ;  /* 0x000000040f167825 */ /* 0x000fe200078e0016 */
[----:B------:R0:W5:Y:S05]  /*2670*/  LDG.E R20, desc[UR8][R16.64] ;  /* 0x0000000810147981 */ /* 0x00016a000c1e1900 */
        /* <DEDUP_REMOVED lines=9> */
[----:B------:R-:W-:Y:S01]  /*2710*/  MOV R2, R17 ;  /* 0x0000001100027202 */ /* 0x000fe20000000f00 */
[----:B------:R-:W-:Y:S06]  /*2720*/  BRA `(.L_x_31) ;  /* 0x0000000000107947 */ /* 0x000fec0003800000 */
.L_x_30:
[----:B------:R-:W0:Y:S02]  /*2730*/  MUFU.RCP R2, R3 ;  /* 0x0000000300027308 */ /* 0x000e240000001000 */
[----:B0-----:R-:W-:-:S04]  /*2740*/  FFMA R0, R3, R2, -1 ;  /* 0xbf80000003007423 */ /* 0x001fc80000000002 */
[----:B------:R-:W-:-:S04]  /*2750*/  FADD.FTZ R15, -R0, -RZ ;  /* 0x800000ff000f7221 */ /* 0x000fc80000010100 */
[----:B------:R-:W-:-:S07]  /*2760*/  FFMA R2, R2, R15, R2 ;  /* 0x0000000f02027223 */ /* 0x000fce0000000002 */
.L_x_31:
[----:B------:R-:W-:Y:S05]  /*2770*/  BSYNC.RECONVERGENT B1 ;  /* 0x0000000000017941 */ /* 0x000fea0003800200 */
.L_x_29:
[----:B------:R-:W-:Y:S01]  /*2780*/  FMUL R15, R4, R2 ;  /* 0x00000002040f7220 */ /* 0x000fe20000400000 */
[----:B------:R-:W-:Y:S03]  /*2790*/  BSSY.RECONVERGENT B1, `(.L_x_32) ;  /* 0x0000015000017945 */ /* 0x000fe60003800200 */
[-C--:B------:R-:W-:Y:S01]  /*27a0*/  FFMA R8, R15, R15.reuse, 1 ;  /* 0x3f8000000f087423 */ /* 0x080fe2000000000f */
[----:B-----5:R-:W-:-:S04]  /*27b0*/  FFMA R17, -R20, R15, R18 ;  /* 0x0000000f14117223 */ /* 0x020fc80000000112 */
[----:B------:R-:W-:Y:S01]  /*27c0*/  IADD3 R0, PT, PT, R8, 0x1800000, RZ ;  /* 0x0180000008007810 */ /* 0x000fe20007ffe0ff */
[----:B------:R-:W-:-:S03]  /*27d0*/  FMUL R18, R17, R2 ;  /* 0x0000000211127220 */ /* 0x000fc60000400000 */
[----:B------:R-:W-:Y:S01]  /*27e0*/  LOP3.LUT R0, R0, 0x7f800000, RZ, 0xc0, !PT ;  /* 0x7f80000000007812 */ /* 0x000fe200078ec0ff */
[-C--:B------:R-:W-:Y:S01]  /*27f0*/  FFMA R21, -R20, R18.reuse, R21 ;  /* 0x0000001214157223 */ /* 0x080fe20000000115 */
[CC--:B------:R-:W-:Y:S02]  /*2800*/  FMUL R20, R15.reuse, R18.reuse ;  /* 0x000000120f147220 */ /* 0x0c0fe40000400000 */
[----:B------:R-:W-:Y:S01]  /*2810*/  ISETP.GT.U32.AND P0, PT, R0, 0x1ffffff, PT ;  /* 0x01ffffff0000780c */ /* 0x000fe20003f04070 */
[----:B------:R-:W-:Y:S01]  /*2820*/  FFMA R21, -R22, R15, R21 ;  /* 0x0000000f16157223 */ /* 0x000fe20000000115 */
[----:B------:R-:W-:-:S03]  /*2830*/  FFMA R20, R15, R18, R20 ;  /* 0x000000120f147223 */ /* 0x000fc60000000014 */
[----:B------:R-:W-:-:S08]  /*2840*/  FMUL R22, R21, R2 ;  /* 0x0000000215167220 */ /* 0x000fd00000400000 */
[----:B------:R-:W-:Y:S05]  /*2850*/  @P0 BRA `(.L_x_33) ;  /* 0x0000000000100947 */ /* 0x000fea0003800000 */
[----:B------:R-:W-:Y:S02]  /*2860*/  MOV R0, R8 ;  /* 0x0000000800007202 */ /* 0x000fe40000000f00 */
[----:B------:R-:W-:-:S07]  /*2870*/  MOV R8, 0x2890 ;  /* 0x0000289000087802 */ /* 0x000fce0000000f00 */
[----:B------:R-:W-:Y:S05]  /*2880*/  CALL.REL.NOINC `($__internal_0_$__cuda_sm20_rcp_rn_f32_slowpath) ;  /* 0x00000088002c7944 */ /* 0x000fea0003c00000 */
[----:B------:R-:W-:Y:S05]  /*2890*/  BRA `(.L_x_34) ;  /* 0x0000000000107947 */ /* 0x000fea0003800000 */
.L_x_33:
[----:B------:R-:W0:Y:S02]  /*28a0*/  MUFU.RCP R17, R8 ;  /* 0x0000000800117308 */ /* 0x000e240000001000 */
[----:B0-----:R-:W-:-:S04]  /*28b0*/  FFMA R0, R8, R17, -1 ;  /* 0xbf80000008007423 */ /* 0x001fc80000000011 */
[----:B------:R-:W-:-:S04]  /*28c0*/  FADD.FTZ R0, -R0, -RZ ;  /* 0x800000ff00007221 */ /* 0x000fc80000010100 */
[----:B------:R-:W-:-:S07]  /*28d0*/  FFMA R17, R17, R0, R17 ;  /* 0x0000000011117223 */ /* 0x000fce0000000011 */
.L_x_34:
[----:B------:R-:W-:Y:S05]  /*28e0*/  BSYNC.RECONVERGENT B1 ;  /* 0x0000000000017941 */ /* 0x000fea0003800200 */
.L_x_32:
[----:B------:R-:W-:Y:S01]  /*28f0*/  FSETP.GT.AND P2, PT, |R4|, |R3|, PT ;  /* 0x400000030400720b */ /* 0x000fe20003f44200 */
[----:B------:R-:W-:Y:S01]  /*2900*/  FMUL R20, R20, R17 ;  /* 0x0000001114147220 */ /* 0x000fe20000400000 */
[----:B------:R-:W-:Y:S01]  /*2910*/  FFMA R21, R21, R2, R22 ;  /* 0x0000000215157223 */ /* 0x000fe20000000016 */
[----:B------:R-:W-:Y:S01]  /*2920*/  BSSY.RECONVERGENT B0, `(.L_x_35) ;  /* 0x0000014000007945 */ /* 0x000fe20003800200 */
[----:B------:R-:W-:Y:S01]  /*2930*/  FSEL R15, |R4|, |R3|, P2 ;  /* 0x40000003040f7208 */ /* 0x000fe20001000200 */
[----:B------:R-:W-:Y:S01]  /*2940*/  FMUL R19, R20, R17 ;  /* 0x0000001114137220 */ /* 0x000fe20000400000 */
[----:B------:R-:W-:Y:S02]  /*2950*/  FSEL R0, |R3|, |R4|, P2 ;  /* 0x4000000403007208 */ /* 0x000fe40001000200 */
[----:B------:R-:W0:Y:S01]  /*2960*/  MUFU.RCP R8, R15 ;  /* 0x0000000f00087308 */ /* 0x000e220000001000 */
[----:B------:R-:W-:-:S04]  /*2970*/  FMUL R2, R18, R19 ;  /* 0x0000001312027220 */ /* 0x000fc80000400000 */
[----:B------:R-:W-:-:S03]  /*2980*/  FFMA R2, R21, R17, -R2 ;  /* 0x0000001115027223 */ /* 0x000fc60000000802 */
[----:B------:R-:W1:Y:S01]  /*2990*/  FCHK P0, R0, R15 ;  /* 0x0000000f00007302 */ /* 0x000e620000000000 */
[----:B0-----:R-:W-:-:S04]  /*29a0*/  FFMA R23, -R15, R8, 1 ;  /* 0x3f8000000f177423 */ /* 0x001fc80000000108 */
[----:B------:R-:W-:Y:S01]  /*29b0*/  FFMA R23, R8, R23, R8 ;  /* 0x0000001708177223 */ /* 0x000fe20000000008 */
[----:B------:R-:W-:-:S03]  /*29c0*/  FMUL R8, R18, R17 ;  /* 0x0000001112087220 */ /* 0x000fc60000400000 */
[----:B------:R-:W-:-:S04]  /*29d0*/  FFMA R16, R0, R23, RZ ;  /* 0x0000001700107223 */ /* 0x000fc800000000ff */
[----:B------:R-:W-:-:S04]  /*29e0*/  FFMA R19, -R15, R16, R0 ;  /* 0x000000100f137223 */ /* 0x000fc80000000100 */
[----:B------:R-:W-:Y:S01]  /*29f0*/  FFMA R19, R23, R19, R16 ;  /* 0x0000001317137223 */ /* 0x000fe20000000010 */
[----:B------:R-:W-:Y:S01]  /*2a00*/  FMUL R16, R2, 0.5 ;  /* 0x3f00000002107820 */ /* 0x000fe20000400000 */
[----:B-1----:R-:W-:Y:S06]  /*2a10*/  @!P0 BRA `(.L_x_36) ;  /* 0x0000000000108947 */ /* 0x002fec0003800000 */
[----:B------:R-:W-:Y:S02]  /*2a20*/  MOV R25, R15 ;  /* 0x0000000f00197202 */ /* 0x000fe40000000f00 */
[----:B------:R-:W-:-:S07]  /*2a30*/  MOV R20, 0x2a50 ;  /* 0x00002a5000147802 */ /* 0x000fce0000000f00 */
[----:B------:R-:W-:Y:S05]  /*2a40*/  CALL.REL.NOINC `($__internal_2_$__cuda_sm3x_div_rn_noftz_f32_slowpath) ;  /* 0x0000008800e47944 */ /* 0x000fea0003c00000 */
[----:B------:R-:W-:-:S07]  /*2a50*/  MOV R19, R0 ;  /* 0x0000000000137202 */ /* 0x000fce0000000f00 */
.L_x_36:
[----:B------:R-:W-:Y:S05]  /*2a60*/  BSYNC.RECONVERGENT B0 ;  /* 0x0000000000007941 */ /* 0x000fea0003800200 */
.L_x_35:
[----:B------:R-:W-:Y:S02]  /*2a70*/  HFMA2 R17, -RZ, RZ, 0.89990234375, 10328 ;  /* 0x3b33710bff117431 */ /* 0x000fe400000001ff */
[----:B------:R-:W-:Y:S01]  /*2a80*/  FMUL R0, R19, R19 ;  /* 0x0000001313007220 */ /* 0x000fe20000400000 */
[----:B------:R-:W-:Y:S02]  /*2a90*/  MOV R21, 0x3f6ee581 ;  /* 0x3f6ee58100157802 */ /* 0x000fe40000000f00 */
[C---:B------:R-:W-:Y:S02]  /*2aa0*/  ISETP.GE.AND P0, PT, R3.reuse, RZ, PT ;  /* 0x000000ff0300720c */ /* 0x040fe40003f06270 */
[----:B------:R-:W-:Y:S01]  /*2ab0*/  FSETP.NEU.AND P3, PT, |R3|, |R4|, PT ;  /* 0x400000040300720b */ /* 0x000fe20003f6d200 */
[----:B------:R-:W-:Y:S01]  /*2ac0*/  FADD R3, |R4|, |R3| ;  /* 0x4000000304037221 */ /* 0x000fe20000000200 */
[----:B------:R-:W-:Y:S01]  /*2ad0*/  FSETP.NEU.AND P1, PT, R15, RZ, PT ;  /* 0x000000ff0f00720b */ /* 0x000fe20003f2d000 */
[----:B------:R-:W-:Y:S01]  /*2ae0*/  FFMA R17, R0, R17, -0.015681877732276916504 ;  /* 0xbc80774800117423 */ /* 0x000fe20000000011 */
[----:B------:R-:W-:-:S03]  /*2af0*/  FSEL R2, R21, 1.8663789033889770508, P2 ;  /* 0x3feee58115027808 */ /* 0x000fc60001000000 */
[----:B------:R-:W-:-:S04]  /*2b00*/  FFMA R17, R0, R17, 0.042200751602649688721 ;  /* 0x3d2cdab200117423 */ /* 0x000fc80000000011 */
[----:B------:R-:W-:-:S04]  /*2b10*/  FFMA R17, R0, R17, -0.074792981147766113281 ;  /* 0xbd992d1000117423 */ /* 0x000fc80000000011 */
[----:B------:R-:W-:-:S04]  /*2b20*/  FFMA R17, R0, R17, 0.10640415549278259277 ;  /* 0x3dd9ea6c00117423 */ /* 0x000fc80000000011 */
[----:B------:R-:W-:-:S04]  /*2b30*/  FFMA R17, R0, R17, -0.14207722246646881104 ;  /* 0xbe117cb100117423 */ /* 0x000fc80000000011 */
[----:B------:R-:W-:-:S04]  /*2b40*/  FFMA R17, R0, R17, 0.19993925094604492188 ;  /* 0x3e4cbce000117423 */ /* 0x000fc80000000011 */
[----:B------:R-:W-:-:S04]  /*2b50*/  FFMA R17, R0, R17, -0.33333197236061096191 ;  /* 0xbeaaaa7d00117423 */ /* 0x000fc80000000011 */
[----:B------:R-:W-:-:S04]  /*2b60*/  FMUL R0, R0, R17 ;  /* 0x0000001100007220 */ /* 0x000fc80000400000 */
[----:B------:R-:W-:-:S04]  /*2b70*/  FFMA R0, R0, R19, R19 ;  /* 0x0000001300007223 */ /* 0x000fc80000000013 */
[----:B------:R-:W-:-:S05]  /*2b80*/  FFMA R17, R21, 1.6832555532455444336, -R0 ;  /* 0x3fd774eb15117823 */ /* 0x000fca0000000800 */
[-C--:B------:R-:W-:Y:S02]  /*2b90*/  FSEL R19, R17, R0.reuse, P2 ;  /* 0x0000000011137208 */ /* 0x080fe40001000000 */
[----:B------:R-:W-:Y:S01]  /*2ba0*/  FSEL R17, R0, -R0, P2 ;  /* 0x8000000000117208 */ /* 0x000fe20001000000 */
[----:B------:R-:W-:-:S04]  /*2bb0*/  HFMA2 R0, -RZ, RZ, 2.04296875, -15.78125 ;  /* 0x4016cbe4ff007431 */ /* 0x000fc800000001ff */
[----:B------:R-:W-:Y:S01]  /*2bc0*/  @!P0 FFMA R19, R2, 1.6832555532455444336, R17 ;  /* 0x3fd774eb02138823 */ /* 0x000fe20000000011 */
[----:B------:R-:W-:Y:S02]  /*2bd0*/  @!P3 FSEL R19, R0, 0.78539818525314331055, !P0 ;  /* 0x3f490fdb0013b808 */ /* 0x000fe40004000000 */
[----:B------:R-:W-:Y:S02]  /*2be0*/  @!P1 FSEL R19, RZ, 3.1415927410125732422, P0 ;  /* 0x40490fdbff139808 */ /* 0x000fe40000000000 */
[----:B------:R-:W-:Y:S02]  /*2bf0*/  FSETP.NAN.AND P0, PT, R3, R3, PT ;  /* 0x000000030300720b */ /* 0x000fe40003f08000 */
[----:B------:R-:W-:-:S04]  /*2c00*/  LOP3.LUT R4, R19, 0x80000000, R4, 0xb8, !PT ;  /* 0x8000000013047812 */ /* 0x000fc800078eb804 */
[----:B------:R-:W-:Y:S01]  /*2c10*/  FSEL R15, R3, R4, P0 ;  /* 0x00000004030f7208 */ /* 0x000fe20000000000 */
[----:B------:R-:W-:Y:S06]  /*2c20*/  BRA `(.L_x_16) ;  /* 0x00000078004c7947 */ /* 0x000fec0003800000 */
.L_x_175:
[----:B-----5:R-:W-:-:S04]  /*2c30*/  IMAD R25, R2, 0x3, R5 ;  /* 0x0000000302197824 */ /* 0x020fc800078e0205 */
[C---:B------:R-:W-:Y:S01]  /*2c40*/  VIADD R3, R25.reuse, 0x2 ;  /* 0x0000000219037836 */ /* 0x040fe20000000000 */
[C---:B------:R-:W-:Y:S01]  /*2c50*/  IADD3 R17, PT, PT, R25.reuse, 0x1, RZ ;  /* 0x0000000119117810 */ /* 0x040fe20007ffe0ff */
[----:B------:R-:W-:-:S04]  /*2c60*/  IMAD.WIDE.U32 R24, R25, 0x4, R22 ;  /* 0x0000000419187825 */ /* 0x000fc800078e0016 */
[----:B------:R-:W-:-:S04]  /*2c70*/  IMAD.WIDE.U32 R16, R17, 0x4, R22 ;  /* 0x0000000411107825 */ /* 0x000fc800078e0016 */
[----:B------:R-:W-:Y:S01]  /*2c80*/  IMAD.WIDE.U32 R22, R3, 0x4, R22 ;  /* 0x0000000403167825 */ /* 0x000fe200078e0016 */
[----:B------:R0:W5:Y:S04]  /*2c90*/  LDG.E R2, desc[UR8][R16.64] ;  /* 0x0000000810027981 */ /* 0x000168000c1e1900 */
[----:B------:R0:W5:Y:S04]  /*2ca0*/  LDG.E R3, desc[UR8][R24.64] ;  /* 0x0000000818037981 */ /* 0x000168000c1e1900 */
[----:B------:R0:W5:Y:S01]  /*2cb0*/  LDG.E R20, desc[UR8][R22.64] ;  /* 0x0000000816147981 */ /* 0x000162000c1e1900 */
[----:B------:R-:W-:-:S04]  /*2cc0*/  IADD3 R0, PT, PT, R4, 0x1800000, RZ ;  /* 0x0180000004007810 */ /* 0x000fc80007ffe0ff */
[----:B------:R-:W-:-:S04]  /*2cd0*/  LOP3.LUT R0, R0, 0x7f800000, RZ, 0xc0, !PT ;  /* 0x7f80000000007812 */ /* 0x000fc800078ec0ff */
[----:B------:R-:W-:Y:S01]  /*2ce0*/  ISETP.GT.U32.AND P0, PT, R0, 0x1ffffff, PT ;  /* 0x01ffffff0000780c */ /* 0x000fe20003f04070 */
[----:B------:R-:W-:-:S12]  /*2cf0*/  BSSY.RECONVERGENT B1, `(.L_x_37) ;  /* 0x000000a000017945 */ /* 0x000fd80003800200 */
[----:B0-----:R-:W-:Y:S05]  /*2d00*/  @P0 BRA `(.L_x_38) ;  /* 0x0000000000100947 */ /* 0x001fea0003800000 */
[----:B------:R-:W-:Y:S02]  /*2d10*/  MOV R0, R4 ;  /* 0x0000000400007202 */ /* 0x000fe40000000f00 */
[----:B------:R-:W-:-:S07]  /*2d20*/  MOV R8, 0x2d40 ;  /* 0x00002d4000087802 */ /* 0x000fce0000000f00 */
[----:B-----5:R-:W-:Y:S05]  /*2d30*/  CALL.REL.NOINC `($__internal_0_$__cuda_sm20_rcp_rn_f32_slowpath) ;  /* 0x0000008400007944 */ /* 0x020fea0003c00000 */
[----:B------:R-:W-:Y:S05]  /*2d40*/  BRA `(.L_x_39) ;  /* 0x0000000000107947 */ /* 0x000fea0003800000 */
.L_x_38:
[----:B------:R-:W0:Y:S02]  /*2d50*/  MUFU.RCP R17, R4 ;  /* 0x0000000400117308 */ /* 0x000e240000001000 */
[----:B0-----:R-:W-:-:S04]  /*2d60*/  FFMA R0, R4, R17, -1 ;  /* 0xbf80000004007423 */ /* 0x001fc80000000011 */
[----:B------:R-:W-:-:S04]  /*2d70*/  FADD.FTZ R0, -R0, -RZ ;  /* 0x800000ff00007221 */ /* 0x000fc80000010100 */
[----:B------:R-:W-:-:S07]  /*2d80*/  FFMA R17, R17, R0, R17 ;  /* 0x0000000011117223 */ /* 0x000fce0000000011 */
.L_x_39:
[----:B------:R-:W-:Y:S05]  /*2d90*/  BSYNC.RECONVERGENT B1 ;  /* 0x0000000000017941 */ /* 0x000fea0003800200 */
.L_x_37:
[C---:B------:R-:W-:Y:S01]  /*2da0*/  FMUL R15, |R4|.reuse, 16777216 ;  /* 0x4b800000040f7820 */ /* 0x040fe20000400200 */
[C---:B------:R-:W-:Y:S01]  /*2db0*/  FSETP.GEU.AND P1, PT, |R4|.reuse, 1.175494350822287508e-38, PT ;  /* 0x008000000400780b */ /* 0x040fe20003f2e200 */
[----:B------:R-:W-:Y:S01]  /*2dc0*/  HFMA2 R25, -RZ, RZ, 1.5048828125, 33.21875 ;  /* 0x3e055027ff197431 */ /* 0x000fe200000001ff */
[----:B------:R-:W-:Y:S01]  /*2dd0*/  FSETP.GEU.AND P0, PT, R4, 1.175494350822287508e-38, PT ;  /* 0x008000000400780b */ /* 0x000fe20003f0e000 */
[----:B------:R-:W-:Y:S01]  /*2de0*/  BSSY.RECONVERGENT B0, `(.L_x_40) ;  /* 0x000008b000007945 */ /* 0x000fe20003800200 */
[----:B------:R-:W-:-:S04]  /*2df0*/  FSEL R15, R15, |R4|, !P1 ;  /* 0x400000040f0f7208 */ /* 0x000fc80004800000 */
[----:B------:R-:W-:-:S04]  /*2e00*/  IADD3 R0, PT, PT, R15, -0x3f3504f3, RZ ;  /* 0xc0cafb0d0f007810 */ /* 0x000fc80007ffe0ff */
[----:B------:R-:W-:-:S04]  /*2e10*/  LOP3.LUT R0, R0, 0xff800000, RZ, 0xc0, !PT ;  /* 0xff80000000007812 */ /* 0x000fc800078ec0ff */
[----:B------:R-:W-:Y:S01]  /*2e20*/  IADD3 R23, PT, PT, R15, -R0, RZ ;  /* 0x800000000f177210 */ /* 0x000fe20007ffe0ff */
[----:B------:R-:W-:-:S04]  /*2e30*/  FMUL R15, R4, 8388608 ;  /* 0x4b000000040f7820 */ /* 0x000fc80000400000 */
[----:B------:R-:W-:Y:S01]  /*2e40*/  FADD R19, R23, 1 ;  /* 0x3f80000017137421 */ /* 0x000fe20000000000 */
[----:B------:R-:W-:Y:S01]  /*2e50*/  FSEL R8, R15, R4, !P0 ;  /* 0x000000040f087208 */ /* 0x000fe20004000000 */
[----:B------:R-:W-:-:S03]  /*2e60*/  FADD R23, R23, -1 ;  /* 0xbf80000017177421 */ /* 0x000fc60000000000 */
[----:B------:R-:W-:Y:S01]  /*2e70*/  IADD3 R15, PT, PT, R8, -0x3f2aaaab, RZ ;  /* 0xc0d55555080f7810 */ /* 0x000fe20007ffe0ff */
[----:B------:R-:W0:Y:S01]  /*2e80*/  MUFU.RCP R19, R19 ;  /* 0x0000001300137308 */ /* 0x000e220000001000 */
[----:B------:R-:W-:Y:S02]  /*2e90*/  FADD R16, R23, R23 ;  /* 0x0000001717107221 */ /* 0x000fe40000000000 */
[----:B------:R-:W-:-:S04]  /*2ea0*/  LOP3.LUT R15, R15, 0xff800000, RZ, 0xc0, !PT ;  /* 0xff8000000f0f7812 */ /* 0x000fc800078ec0ff */
[----:B------:R-:W-:-:S05]  /*2eb0*/  IADD3 R22, PT, PT, R8, -R15, RZ ;  /* 0x8000000f08167210 */ /* 0x000fca0007ffe0ff */
[----:B------:R-:W-:-:S04]  /*2ec0*/  FADD R22, R22, -1 ;  /* 0xbf80000016167421 */ /* 0x000fc80000000000 */
[----:B------:R-:W-:Y:S01]  /*2ed0*/  FFMA R25, R22, -R25, 0.14084610342979431152 ;  /* 0x3e1039f616197423 */ /* 0x000fe20000000819 */
[----:B0-----:R-:W-:-:S03]  /*2ee0*/  FMUL R16, R19, R16 ;  /* 0x0000001013107220 */ /* 0x001fc60000400000 */
[----:B------:R-:W-:Y:S01]  /*2ef0*/  FFMA R25, R22, R25, -0.12148627638816833496 ;  /* 0xbdf8cdcc16197423 */ /* 0x000fe20000000019 */
[----:B------:R-:W-:-:S03]  /*2f00*/  FADD R24, R23, -R16 ;  /* 0x8000001017187221 */ /* 0x000fc60000000000 */
[----:B------:R-:W-:Y:S01]  /*2f10*/  FFMA R25, R22, R25, 0.13980610668659210205 ;  /* 0x3e0f295516197423 */ /* 0x000fe20000000019 */
[----:B------:R-:W-:-:S03]  /*2f20*/  FADD R24, R24, R24 ;  /* 0x0000001818187221 */ /* 0x000fc60000000000 */
[----:B------:R-:W-:Y:S01]  /*2f30*/  FFMA R27, R22, R25, -0.16684235632419586182 ;  /* 0xbe2ad8b9161b7423 */ /* 0x000fe20000000019 */
[----:B------:R-:W-:Y:S01]  /*2f40*/  FFMA R24, R23, -R16, R24 ;  /* 0x8000001017187223 */ /* 0x000fe20000000018 */
[----:B------:R-:W-:Y:S01]  /*2f50*/  I2FP.F32.S32 R25, R0 ;  /* 0x0000000000197245 */ /* 0x000fe20000201400 */
[----:B------:R-:W-:Y:S01]  /*2f60*/  FMUL R23, R16, R16 ;  /* 0x0000001010177220 */ /* 0x000fe20000400000 */
[----:B------:R-:W-:Y:S01]  /*2f70*/  FSEL R0, RZ, -24, P1 ;  /* 0xc1c00000ff007808 */ /* 0x000fe20000800000 */
[----:B------:R-:W-:Y:S01]  /*2f80*/  FMUL R19, R19, R24 ;  /* 0x0000001813137220 */ /* 0x000fe20000400000 */
[----:B------:R-:W-:Y:S01]  /*2f90*/  MOV R24, 0x3a2c32e4 ;  /* 0x3a2c32e400187802 */ /* 0x000fe20000000f00 */
[C---:B------:R-:W-:Y:S02]  /*2fa0*/  FFMA R27, R22.reuse, R27, 0.20012299716472625732 ;  /* 0x3e4ced0b161b7423 */ /* 0x040fe4000000001b */
[----:B------:R-:W-:Y:S02]  /*2fb0*/  FFMA R25, R25, 1.1920928955078125e-07, R0 ;  /* 0x3400000019197823 */ /* 0x000fe40000000000 */
[----:B------:R-:W-:Y:S01]  /*2fc0*/  FFMA R24, R23, R24, 0.0032181653659790754318 ;  /* 0x3b52e7db17187423 */ /* 0x000fe20000000018 */
[----:B------:R-:W-:Y:S01]  /*2fd0*/  FFMA R27, R22, R27, -0.24999669194221496582 ;  /* 0xbe7fff22161b7423 */ /* 0x000fe2000000001b */
[----:B------:R-:W-:-:S02]  /*2fe0*/  FFMA R0, R16, 1.4426950216293334961, R25 ;  /* 0x3fb8aa3b10007823 */ /* 0x000fc40000000019 */
[----:B------:R-:W-:Y:S01]  /*2ff0*/  FFMA R24, R23, R24, 0.018033718690276145935 ;  /* 0x3c93bb7317187423 */ /* 0x000fe20000000018 */
[C---:B------:R-:W-:Y:S01]  /*3000*/  FFMA R27, R22.reuse, R27, 0.33333182334899902344 ;  /* 0x3eaaaa78161b7423 */ /* 0x040fe2000000001b */
[----:B------:R-:W-:Y:S02]  /*3010*/  FADD R25, R25, -R0 ;  /* 0x8000000019197221 */ /* 0x000fe40000000000 */
[C---:B------:R-:W-:Y:S01]  /*3020*/  FFMA R24, R23.reuse, R24, 0.12022458761930465698 ;  /* 0x3df6384f17187423 */ /* 0x040fe20000000018 */
[----:B------:R-:W-:Y:S01]  /*3030*/  FFMA R27, R22, R27, -0.5 ;  /* 0xbf000000161b7423 */ /* 0x000fe2000000001b */
[----:B------:R-:W-:Y:S02]  /*3040*/  FFMA R26, R16, 1.4426950216293334961, R25 ;  /* 0x3fb8aa3b101a7823 */ /* 0x000fe40000000019 */
[----:B------:R-:W-:Y:S01]  /*3050*/  FMUL R23, R23, R24 ;  /* 0x0000001817177220 */ /* 0x000fe20000400000 */
[----:B------:R-:W-:Y:S01]  /*3060*/  I2FP.F32.S32 R24, R15 ;  /* 0x0000000f00187245 */ /* 0x000fe20000201400 */
[----:B------:R-:W-:Y:S01]  /*3070*/  FFMA R25, R19, 1.4426950216293334961, R26 ;  /* 0x3fb8aa3b13197823 */ /* 0x000fe2000000001a */
[----:B------:R-:W-:Y:S01]  /*3080*/  FSEL R15, RZ, -23, P0 ;  /* 0xc1b80000ff0f7808 */ /* 0x000fe20000000000 */
[----:B------:R-:W-:Y:S01]  /*3090*/  FMUL R27, R22, R27 ;  /* 0x0000001b161b7220 */ /* 0x000fe20000400000 */
[----:B------:R-:W-:-:S03]  /*30a0*/  ISETP.GT.U32.AND P0, PT, R8, 0x7f7fffff, PT ;  /* 0x7f7fffff0800780c */ /* 0x000fc60003f04070 */
[----:B------:R-:W-:Y:S01]  /*30b0*/  FFMA R15, R24, 1.1920928955078125e-07, R15 ;  /* 0x34000000180f7823 */ /* 0x000fe2000000000f */
[----:B------:R-:W-:Y:S01]  /*30c0*/  FFMA R24, R16, 1.9251366722983220825e-08, R25 ;  /* 0x32a55e3410187823 */ /* 0x000fe20000000019 */
[----:B------:R-:W-:Y:S01]  /*30d0*/  FFMA R22, R22, R27, R22 ;  /* 0x0000001b16167223 */ /* 0x000fe20000000016 */
[----:B------:R-:W-:Y:S01]  /*30e0*/  FMUL R25, R23, 3 ;  /* 0x4040000017197820 */ /* 0x000fe20000400000 */
[----:B------:R-:W-:-:S03]  /*30f0*/  MOV R27, 0x7f800000 ;  /* 0x7f800000001b7802 */ /* 0x000fc60000000f00 */
[----:B------:R-:W-:Y:S01]  /*3100*/  FFMA R25, R19, R25, R24 ;  /* 0x0000001913197223 */ /* 0x000fe20000000018 */
[----:B------:R-:W-:Y:S01]  /*3110*/  FFMA R19, R15, 0.69314718246459960938, R22 ;  /* 0x3f3172180f137823 */ /* 0x000fe20000000016 */
[----:B------:R-:W-:Y:S01]  /*3120*/  FMUL R15, R18, R17 ;  /* 0x00000011120f7220 */ /* 0x000fe20000400000 */
[C---:B------:R-:W-:Y:S01]  /*3130*/  @P0 FFMA R19, R8.reuse, R27, +INF ;  /* 0x7f80000008130423 */ /* 0x040fe2000000001b */
[----:B------:R-:W-:Y:S01]  /*3140*/  FSETP.NEU.AND P0, PT, R8, RZ, PT ;  /* 0x000000ff0800720b */ /* 0x000fe20003f0d000 */
[----:B------:R-:W-:Y:S01]  /*3150*/  FFMA R23, R16, R23, R25 ;  /* 0x0000001710177223 */ /* 0x000fe20000000019 */
[----:B------:R-:W-:Y:S02]  /*3160*/  HFMA2 R16, -RZ, RZ, 0.96630859375, -0.0022525787353515625 ;  /* 0x3bbb989dff107431 */ /* 0x000fe400000001ff */
[----:B------:R-:W-:Y:S01]  /*3170*/  FMUL R24, R15, -0.5 ;  /* 0xbf0000000f187820 */ /* 0x000fe20000400000 */
[----:B------:R-:W-:Y:S01]  /*3180*/  FSEL R19, R19, -INF , P0 ;  /* 0xff80000013137808 */ /* 0x000fe20000000000 */
[----:B------:R-:W-:Y:S01]  /*3190*/  FADD R22, R0, R23 ;  /* 0x0000001700167221 */ /* 0x000fe20000000000 */
[----:B------:R-:W-:Y:S01]  /*31a0*/  MOV R25, 0x437c0000 ;  /* 0x437c000000197802 */ /* 0x000fe20000000f00 */
[----:B------:R-:W-:-:S02]  /*31b0*/  FFMA R24, R18, R24, R21 ;  /* 0x0000001812187223 */ /* 0x000fc40000000015 */
[C---:B-----5:R-:W-:Y:S01]  /*31c0*/  FMUL R21, R3.reuse, R19 ;  /* 0x0000001303157220 */ /* 0x060fe20000400000 */
[----:B------:R-:W-:Y:S01]  /*31d0*/  FMUL R18, R3, R22 ;  /* 0x0000001603127220 */ /* 0x000fe20000400000 */
[----:B------:R-:W-:Y:S01]  /*31e0*/  FADD R0, -R0, R22 ;  /* 0x0000001600007221 */ /* 0x000fe20000000100 */
[----:B------:R-:W-:Y:S01]  /*31f0*/  FMUL R24, R24, R17 ;  /* 0x0000001118187220 */ /* 0x000fe20000400000 */
[----:B------:R-:W-:Y:S01]  /*3200*/  FFMA.SAT R16, R21, R16, 0.5 ;  /* 0x3f00000015107423 */ /* 0x000fe20000002010 */
[----:B------:R-:W0:Y:S01]  /*3210*/  FRND R8, R18 ;  /* 0x0000001200087307 */ /* 0x000e220000201000 */
[----:B------:R-:W-:Y:S01]  /*3220*/  FADD R26, R23, -R0 ;  /* 0x80000000171a7221 */ /* 0x000fe20000000000 */
[C---:B------:R-:W-:Y:S01]  /*3230*/  FFMA R23, R3.reuse, R22, -R18 ;  /* 0x0000001603177223 */ /* 0x040fe20000000812 */
[----:B------:R-:W-:Y:S01]  /*3240*/  FFMA.RM R16, R16, R25, 12582913 ;  /* 0x4b40000110107423 */ /* 0x000fe20000004019 */
[C---:B------:R-:W-:Y:S01]  /*3250*/  FMUL R22, R2.reuse, R15 ;  /* 0x0000000f02167220 */ /* 0x040fe20000400000 */
[----:B------:R-:W-:Y:S01]  /*3260*/  FMUL R2, R2, R19 ;  /* 0x0000001302027220 */ /* 0x000fe20000400000 */
[C---:B------:R-:W-:Y:S01]  /*3270*/  FFMA R26, R3.reuse, R26, R23 ;  /* 0x0000001a031a7223 */ /* 0x040fe20000000017 */
[----:B------:R-:W-:Y:S01]  /*3280*/  FADD R0, R16, -12583039 ;  /* 0xcb40007f10007421 */ /* 0x000fe20000000000 */
[C---:B------:R-:W-:Y:S01]  /*3290*/  FSETP.GT.AND P1, PT, |R18|.reuse, 152, PT ;  /* 0x431800001200780b */ /* 0x040fe20003f24200 */
[----:B------:R-:W-:Y:S01]  /*32a0*/  FFMA R15, R3, R15, R2 ;  /* 0x0000000f030f7223 */ /* 0x000fe20000000002 */
[----:B------:R-:W-:Y:S01]  /*32b0*/  FSETP.GEU.AND P2, PT, R18, RZ, PT ;  /* 0x000000ff1200720b */ /* 0x000fe20003f4e000 */
[----:B------:R-:W-:Y:S01]  /*32c0*/  FFMA R0, R21, 1.4426950216293334961, -R0 ;  /* 0x3fb8aa3b15007823 */ /* 0x000fe20000000800 */
[----:B------:R-:W-:Y:S01]  /*32d0*/  SHF.L.U32 R16, R16, 0x17, RZ ;  /* 0x0000001710107819 */ /* 0x000fe200000006ff */
[----:B------:R-:W-:-:S02]  /*32e0*/  FMUL R2, R3, 0.5 ;  /* 0x3f00000003027820 */ /* 0x000fc40000400000 */
[----:B------:R-:W-:Y:S01]  /*32f0*/  FFMA R23, R21, 1.925963033500011079e-08, R0 ;  /* 0x32a5706015177823 */ /* 0x000fe20000000000 */
[----:B------:R-:W-:Y:S02]  /*3300*/  HFMA2 R21, -RZ, RZ, 0.64013671875, -15.109375 ;  /* 0x391fcb8eff157431 */ /* 0x000fe400000001ff */
[----:B0-----:R-:W-:Y:S01]  /*3310*/  FADD R25, R18, -R8 ;  /* 0x8000000812197221 */ /* 0x001fe20000000000 */
[----:B------:R-:W-:Y:S01]  /*3320*/  FSETP.GT.AND P0, PT, R8, RZ, PT ;  /* 0x000000ff0800720b */ /* 0x000fe20003f04000 */
[----:B------:R0:W1:Y:S02]  /*3330*/  MUFU.EX2 R17, R23 ;  /* 0x0000001700117308 */ /* 0x0000640000000800 */
[----:B------:R-:W-:-:S04]  /*3340*/  FADD R0, R26, R25 ;  /* 0x000000191a007221 */ /* 0x000fc80000000000 */
[C---:B------:R-:W-:Y:S02]  /*3350*/  FFMA R25, R0.reuse, R21, 0.0013391353422775864601 ;  /* 0x3aaf85ed00197423 */ /* 0x040fe40000000015 */
[----:B------:R-:W2:Y:S01]  /*3360*/  F2I.NTZ R18, R18 ;  /* 0x0000001200127305 */ /* 0x000ea20000203100 */
[----:B0-----:R-:W-:Y:S01]  /*3370*/  SEL R23, RZ, 0x83000000, P0 ;  /* 0x83000000ff177807 */ /* 0x001fe20000000000 */
[C---:B------:R-:W-:Y:S01]  /*3380*/  FFMA R21, R3.reuse, R24, R22 ;  /* 0x0000001803157223 */ /* 0x040fe20000000016 */
[----:B------:R-:W-:Y:S01]  /*3390*/  FFMA R25, R0, R25, 0.0096188392490148544312 ;  /* 0x3c1d985600197423 */ /* 0x000fe20000000019 */
[----:B------:R-:W-:Y:S02]  /*33a0*/  FSETP.NEU.AND P0, PT, R3, RZ, PT ;  /* 0x000000ff0300720b */ /* 0x000fe40003f0d000 */
[----:B------:R-:W-:Y:S01]  /*33b0*/  FFMA R20, R20, R19, R21 ;  /* 0x0000001314147223 */ /* 0x000fe20000000015 */
[----:B------:R-:W-:Y:S01]  /*33c0*/  FFMA R25, R0, R25, 0.055503588169813156128 ;  /* 0x3d6357bb00197423 */ /* 0x000fe20000000019 */
[----:B------:R-:W0:Y:S01]  /*33d0*/  FRND.TRUNC R2, R2 ;  /* 0x0000000200027307 */ /* 0x000e22000020d000 */
[----:B-1----:R-:W-:Y:S01]  /*33e0*/  FMUL R16, R16, R17 ;  /* 0x0000001110107220 */ /* 0x002fe20000400000 */
[----:B------:R-:W-:Y:S01]  /*33f0*/  FSETP.EQ.OR P0, PT, R4, 1, !P0 ;  /* 0x3f8000000400780b */ /* 0x000fe20004702400 */
[----:B------:R-:W-:Y:S01]  /*3400*/  FFMA R25, R0, R25, 0.24022644758224487305 ;  /* 0x3e75fdec00197423 */ /* 0x000fe20000000019 */
[----:B------:R-:W-:Y:S01]  /*3410*/  IADD3 R22, PT, PT, R23, 0x7f000000, RZ ;  /* 0x7f00000017167810 */ /* 0x000fe20007ffe0ff */
[C---:B------:R-:W-:Y:S01]  /*3420*/  FMUL R8, R15.reuse, R16 ;  /* 0x000000100f087220 */ /* 0x040fe20000400000 */
[----:B------:R-:W-:Y:S01]  /*3430*/  FADD R20, R20, R20 ;  /* 0x0000001414147221 */ /* 0x000fe20000000000 */
[----:B------:R-:W-:Y:S01]  /*3440*/  FFMA R25, R0, R25, 0.69314718246459960938 ;  /* 0x3f31721800197423 */ /* 0x000fe20000000019 */
[----:B--2---:R-:W-:Y:S01]  /*3450*/  LEA R23, R18, -R23, 0x17 ;  /* 0x8000001712177211 */ /* 0x004fe200078eb8ff */
[----:B------:R-:W-:-:S02]  /*3460*/  FMUL R15, R15, R8 ;  /* 0x000000080f0f7220 */ /* 0x000fc40000400000 */
[----:B------:R-:W-:Y:S02]  /*3470*/  FFMA R25, R0, R25, 1 ;  /* 0x3f80000000197423 */ /* 0x000fe40000000019 */
[----:B------:R-:W-:Y:S01]  /*3480*/  FFMA R16, R16, R20, R15 ;  /* 0x0000001410107223 */ /* 0x000fe2000000000f */
[----:B------:R-:W-:Y:S01]  /*3490*/  MOV R15, 0x3f800000 ;  /* 0x3f800000000f7802 */ /* 0x000fe20000000f00 */
[----:B------:R-:W-:Y:S01]  /*34a0*/  FMUL R22, R25, R22 ;  /* 0x0000001619167220 */ /* 0x000fe20000400000 */
[----:B0-----:R-:W-:Y:S01]  /*34b0*/  FADD R2, R2, R2 ;  /* 0x0000000202027221 */ /* 0x001fe20000000000 */
[----:B------:R-:W-:Y:S02]  /*34c0*/  FMUL R16, R16, 0.5 ;  /* 0x3f00000010107820 */ /* 0x000fe40000400000 */
[----:B------:R-:W-:Y:S01]  /*34d0*/  FMUL R22, R22, R23 ;  /* 0x0000001716167220 */ /* 0x000fe20000400000 */
[----:B------:R-:W-:Y:S01]  /*34e0*/  @P1 FSEL R22, RZ, +INF , !P2 ;  /* 0x7f800000ff161808 */ /* 0x000fe20005000000 */
[----:B------:R-:W-:Y:S06]  /*34f0*/  @P0 BRA `(.L_x_41) ;  /* 0x0000000000640947 */ /* 0x000fec0003800000 */
[----:B------:R-:W-:-:S04]  /*3500*/  FSETP.NAN.AND P0, PT, |R3|, |R3|, PT ;  /* 0x400000030300720b */ /* 0x000fc80003f08200 */
[----:B------:R-:W-:-:S13]  /*3510*/  FSETP.NUM.AND P0, PT, |R4|, |R4|, !P0 ;  /* 0x400000040400720b */ /* 0x000fda0004707200 */
[----:B------:R-:W-:Y:S01]  /*3520*/  @!P0 FADD R15, R4, R3 ;  /* 0x00000003040f8221 */ /* 0x000fe20000000000 */
[----:B------:R-:W-:Y:S06]  /*3530*/  @!P0 BRA `(.L_x_41) ;  /* 0x0000000000548947 */ /* 0x000fec0003800000 */
[----:B------:R-:W-:Y:S01]  /*3540*/  FSETP.NEU.AND P0, PT, |R4|, +INF , PT ;  /* 0x7f8000000400780b */ /* 0x000fe20003f0d200 */
[----:B------:R-:W-:-:S03]  /*3550*/  FADD R2, R3, -R2 ;  /* 0x8000000203027221 */ /* 0x000fc60000000000 */
[----:B------:R-:W-:-:S04]  /*3560*/  FSETP.NEU.AND P0, PT, R4, RZ, P0 ;  /* 0x000000ff0400720b */ /* 0x000fc8000070d000 */
[----:B------:R-:W-:Y:S02]  /*3570*/  FSETP.GEU.OR P1, PT, R3, RZ, P0 ;  /* 0x000000ff0300720b */ /* 0x000fe4000072e400 */
[----:B------:R-:W-:-:S07]  /*3580*/  FSETP.NEU.AND P2, PT, |R2|, 1, !P0 ;  /* 0x3f8000000200780b */ /* 0x000fce000474d200 */
[----:B------:R-:W-:-:S05]  /*3590*/  @!P0 FADD R0, R4, R4 ;  /* 0x0000000404008221 */ /* 0x000fca0000000000 */
[----:B------:R-:W-:-:S04]  /*35a0*/  @!P1 LOP3.LUT R0, R0, 0x7f800000, RZ, 0x3c, !PT ;  /* 0x7f80000000009812 */ /* 0x000fc800078e3cff */
[----:B------:R-:W-:-:S04]  /*35b0*/  @P2 LOP3.LUT R0, R0, 0x7fffffff, RZ, 0xc0, !PT ;  /* 0x7fffffff00002812 */ /* 0x000fc800078ec0ff */
[----:B------:R-:W-:Y:S01]  /*35c0*/  @!P0 MOV R15, R0 ;  /* 0x00000000000f8202 */ /* 0x000fe20000000f00 */
[----:B------:R-:W-:Y:S06]  /*35d0*/  @!P0 BRA `(.L_x_41) ;  /* 0x00000000002c8947 */ /* 0x000fec0003800000 */
[----:B------:R-:W-:Y:S02]  /*35e0*/  FSETP.NEU.AND P0, PT, |R3|, +INF , PT ;  /* 0x7f8000000300780b */ /* 0x000fe40003f0d200 */
[----:B------:R-:W-:-:S13]  /*35f0*/  FSETP.EQ.AND P1, PT, R4, -1, PT ;  /* 0xbf8000000400780b */ /* 0x000fda0003f22000 */
[----:B------:R-:W-:Y:S05]  /*3600*/  @!P0 BRA P1, `(.L_x_41) ;  /* 0x0000000000208947 */ /* 0x000fea0000800000 */
[----:B------:R-:W-:Y:S02]  /*3610*/  FSETP.GEU.AND P0, PT, R4, RZ, PT ;  /* 0x000000ff0400720b */ /* 0x000fe40003f0e000 */
[----:B------:R-:W-:-:S11]  /*3620*/  MOV R15, R22 ;  /* 0x00000016000f7202 */ /* 0x000fd60000000f00 */
[----:B------:R-:W-:Y:S05]  /*3630*/  @P0 BRA `(.L_x_41) ;  /* 0x0000000000140947 */ /* 0x000fea0003800000 */
[----:B------:R-:W0:Y:S01]  /*3640*/  FRND.FLOOR R0, R3 ;  /* 0x0000000300007307 */ /* 0x000e220000205000 */
[----:B------:R-:W-:-:S04]  /*3650*/  FSETP.NEU.AND P1, PT, |R2|, 1, PT ;  /* 0x3f8000000200780b */ /* 0x000fc80003f2d200 */
[----:B------:R-:W-:Y:S02]  /*3660*/  FSEL R15, R22, -R22, P1 ;  /* 0x80000016160f7208 */ /* 0x000fe40000800000 */
[----:B0-----:R-:W-:-:S04]  /*3670*/  FSETP.NEU.AND P0, PT, R3, R0, PT ;  /* 0x000000000300720b */ /* 0x001fc80003f0d000 */
[----:B------:R-:W-:-:S09]  /*3680*/  FSEL R15, R15, +QNAN , !P0 ;  /* 0x7fffffff0f0f7808 */ /* 0x000fd20004000000 */
.L_x_41:
[----:B------:R-:W-:Y:S05]  /*3690*/  BSYNC.RECONVERGENT B0 ;  /* 0x0000000000007941 */ /* 0x000fea0003800200 */
.L_x_40:
[----:B------:R-:W-:Y:S05]  /*36a0*/  BRA `(.L_x_16) ;  /* 0x0000006c00ac7947 */ /* 0x000fea0003800000 */
.L_x_28:
[----:B------:R-:W-:Y:S01]  /*36b0*/  HFMA2 R3, -RZ, RZ, 0, 1.78813934326171875e-07 ;  /* 0x00000003ff037431 */ /* 0x000fe200000001ff */
[----:B------:R-:W-:Y:S04]  /*36c0*/  BSSY.RECONVERGENT B0, `(.L_x_42) ;  /* 0x000007a000007945 */ /* 0x000fe80003800200 */
[----:B------:R-:W-:-:S04]  /*36d0*/  VIADDMNMX.U32 R0, R0, 0xfffffff7, R3, PT ;  /* 0xfffffff700007846 */ /* 0x000fc80003800003 */
[----:B------:R-:W-:-:S04]  /*36e0*/  SHF.L.U32 R0, R0, 0x2, RZ ;  /* 0x0000000200007819 */ /* 0x000fc800000006ff */
[----:B------:R-:W0:Y:S02]  /*36f0*/  LDC R24, c[0x2][R0+0x28] ;  /* 0x00800a0000187b82 */ /* 0x000e240000000800 */
[----:B0-----:R-:W-:-:S04]  /*3700*/  SHF.R.S32.HI R25, RZ, 0x1f, R24 ;  /* 0x0000001fff197819 */ /* 0x001fc80000011418 */
.L_x_178:
[----:B------:R-:W-:Y:S05]  /*3710*/  BRX R24 -0x3720                                                         (*"BRANCH_TARGETS .L_x_179,.L_x_180,.L_x_181,.L_x_43"*) ;  /* 0xffffffc818387949 */ /* 0x000fea000383ffff */
.L_x_181:
[----:B-----5:R-:W-:-:S04]  /*3720*/  IMAD R3, R2, 0x3, R5 ;  /* 0x0000000302037824 */ /* 0x020fc800078e0205 */
[----:B------:R-:W-:-:S06]  /*3730*/  IMAD.WIDE.U32 R24, R3, 0x4, R22 ;  /* 0x0000000403187825 */ /* 0x000fcc00078e0016 */
[----:B------:R-:W2:Y:S01]  /*3740*/  LDG.E R25, desc[UR8][R24.64] ;  /* 0x0000000818197981 */ /* 0x000ea2000c1e1900 */
[C---:B------:R-:W-:Y:S02]  /*3750*/  IADD3 R15, PT, PT, R3.reuse, 0x1, RZ ;  /* 0x00000001030f7810 */ /* 0x040fe40007ffe0ff */
[----:B------:R-:W-:Y:S02]  /*3760*/  IADD3 R17, PT, PT, R3, 0x2, RZ ;  /* 0x0000000203117810 */ /* 0x000fe40007ffe0ff */
[----:B------:R-:W-:Y:S01]  /*3770*/  MOV R8, R18 ;  /* 0x0000001200087202 */ /* 0x000fe20000000f00 */
[--C-:B------:R-:W-:Y:S01]  /*3780*/  IMAD.WIDE.U32 R2, R15, 0x4, R22.reuse ;  /* 0x000000040f027825 */ /* 0x100fe200078e0016 */
[----:B------:R-:W-:Y:S02]  /*3790*/  MOV R16, R21 ;  /* 0x0000001500107202 */ /* 0x000fe40000000f00 */
[----:B------:R-:W-:Y:S01]  /*37a0*/  MOV R15, R4 ;  /* 0x00000004000f7202 */ /* 0x000fe20000000f00 */
[----:B------:R-:W-:Y:S01]  /*37b0*/  IMAD.WIDE.U32 R22, R17, 0x4, R22 ;  /* 0x0000000411167825 */ /* 0x000fe200078e0016 */
[----:B--2---:R-:W-:-:S13]  /*37c0*/  FSETP.GTU.AND P0, PT, R4, R25, PT ;  /* 0x000000190400720b */ /* 0x004fda0003f0c000 */
[----:B------:R-:W-:Y:S05]  /*37d0*/  @!P0 BRA `(.L_x_43) ;  /* 0x0000000400a08947 */ /* 0x000fea0003800000 */
[----:B------:R1:W5:Y:S04]  /*37e0*/  LDG.E R16, desc[UR8][R22.64] ;  /* 0x0000000816107981 */ /* 0x000368000c1e1900 */
[----:B------:R1:W5:Y:S01]  /*37f0*/  LDG.E R8, desc[UR8][R2.64] ;  /* 0x0000000802087981 */ /* 0x000362000c1e1900 */
[----:B------:R-:W-:Y:S01]  /*3800*/  MOV R15, R25 ;  /* 0x00000019000f7202 */ /* 0x000fe20000000f00 */
[----:B------:R-:W-:Y:S06]  /*3810*/  BRA `(.L_x_43) ;  /* 0x0000000400907947 */ /* 0x000fec0003800000 */
.L_x_179:
[----:B-----5:R-:W-:-:S04]  /*3820*/  IMAD R15, R2, 0x3, R5 ;  /* 0x00000003020f7824 */ /* 0x020fc800078e0205 */
[C---:B------:R-:W-:Y:S01]  /*3830*/  IMAD.WIDE.U32 R2, R15.reuse, 0x4, R22 ;  /* 0x000000040f027825 */ /* 0x040fe200078e0016 */
[----:B------:R-:W-:-:S05]  /*3840*/  IADD3 R17, PT, PT, R15, 0x2, RZ ;  /* 0x000000020f117810 */ /* 0x000fca0007ffe0ff */
[----:B------:R0:W2:Y:S01]  /*3850*/  LDG.E R2, desc[UR8][R2.64] ;  /* 0x0000000802027981 */ /* 0x0000a2000c1e1900 */
[----:B------:R-:W-:Y:S01]  /*3860*/  IADD3 R15, PT, PT, R15, 0x1, RZ ;  /* 0x000000010f0f7810 */ /* 0x000fe20007ffe0ff */
[----:B------:R-:W-:-:S04]  /*3870*/  IMAD.WIDE.U32 R16, R17, 0x4, R22 ;  /* 0x0000000411107825 */ /* 0x000fc800078e0016 */
[----:B------:R-:W-:Y:S02]  /*3880*/  IMAD.WIDE.U32 R22, R15, 0x4, R22 ;  /* 0x000000040f167825 */ /* 0x000fe400078e0016 */
[----:B------:R-:W3:Y:S04]  /*3890*/  LDG.E R17, desc[UR8][R16.64] ;  /* 0x0000000810117981 */ /* 0x000ee8000c1e1900 */
[----:B------:R-:W4:Y:S01]  /*38a0*/  LDG.E R23, desc[UR8][R22.64] ;  /* 0x0000000816177981 */ /* 0x000f22000c1e1900 */
[C---:B------:R-:W-:Y:S01]  /*38b0*/  FMUL R19, R4.reuse, R21 ;  /* 0x0000001504137220 */ /* 0x040fe20000400000 */
[-C--:B------:R-:W-:Y:S01]  /*38c0*/  FMUL R15, R4, R18.reuse ;  /* 0x00000012040f7220 */ /* 0x080fe20000400000 */
[----:B------:R-:W-:Y:S02]  /*38d0*/  BSSY.RECONVERGENT B1, `(.L_x_44) ;  /* 0x0000018000017945 */ /* 0x000fe40003800200 */
[-C--:B------:R-:W-:Y:S01]  /*38e0*/  FFMA R19, R18, R18.reuse, R19 ;  /* 0x0000001212137223 */ /* 0x080fe20000000013 */
[----:B------:R-:W-:-:S03]  /*38f0*/  FFMA R8, R4, R18, R15 ;  /* 0x0000001204087223 */ /* 0x000fc6000000000f */
[----:B0-----:R-:W-:Y:S01]  /*3900*/  FFMA R3, R4, R21, R19 ;  /* 0x0000001504037223 */ /* 0x001fe20000000013 */
[----:B--2---:R-:W-:-:S04]  /*3910*/  FMUL R25, R2, R2 ;  /* 0x0000000202197220 */ /* 0x004fc80000400000 */
[----:B------:R-:W-:Y:S01]  /*3920*/  FFMA R0, R4, R4, R25 ;  /* 0x0000000404007223 */ /* 0x000fe20000000019 */
[----:B---3--:R-:W-:-:S04]  /*3930*/  FMUL R18, R2, R17 ;  /* 0x0000001102127220 */ /* 0x008fc80000400000 */
[----:B------:R-:W-:Y:S01]  /*3940*/  IADD3 R20, PT, PT, R0, -0xd000000, RZ ;  /* 0xf300000000147810 */ /* 0x000fe20007ffe0ff */
[----:B------:R0:W1:Y:S01]  /*3950*/  MUFU.RSQ R25, R0 ;  /* 0x0000000000197308 */ /* 0x0000620000001400 */
[-C--:B----4-:R-:W-:Y:S02]  /*3960*/  FMUL R15, R2, R23.reuse ;  /* 0x00000017020f7220 */ /* 0x090fe40000400000 */
[----:B------:R-:W-:Y:S01]  /*3970*/  ISETP.GT.U32.AND P0, PT, R20, 0x727fffff, PT ;  /* 0x727fffff1400780c */ /* 0x000fe20003f04070 */
[-C--:B------:R-:W-:Y:S01]  /*3980*/  FFMA R18, R23, R23.reuse, R18 ;  /* 0x0000001717127223 */ /* 0x080fe20000000012 */
[----:B------:R-:W-:-:S03]  /*3990*/  FFMA R15, R2, R23, R15 ;  /* 0x00000017020f7223 */ /* 0x000fc6000000000f */
[----:B------:R-:W-:Y:S01]  /*39a0*/  FFMA R18, R2, R17, R18 ;  /* 0x0000001102127223 */ /* 0x000fe20000000012 */
[----:B------:R-:W-:-:S03]  /*39b0*/  FADD R8, R8, R15 ;  /* 0x0000000f08087221 */ /* 0x000fc60000000000 */
[----:B------:R-:W-:-:S04]  /*39c0*/  FADD R3, R3, R18 ;  /* 0x0000001203037221 */ /* 0x000fc80000000000 */
[----:B0-----:R-:W-:Y:S05]  /*39d0*/  @!P0 BRA `(.L_x_45) ;  /* 0x00000000000c8947 */ /* 0x001fea0003800000 */
[----:B------:R-:W-:-:S07]  /*39e0*/  MOV R22, 0x3a00 ;  /* 0x00003a0000167802 */ /* 0x000fce0000000f00 */
[----:B-1----:R-:W-:Y:S05]  /*39f0*/  CALL.REL.NOINC `($__internal_1_$__cuda_sm20_sqrt_rn_f32_slowpath) ;  /* 0x0000007800a47944 */ /* 0x002fea0003c00000 */
[----:B------:R-:W-:Y:S05]  /*3a00*/  BRA `(.L_x_46) ;  /* 0x0000000000107947 */ /* 0x000fea0003800000 */
.L_x_45:
[----:B-1----:R-:W-:Y:S01]  /*3a10*/  FMUL.FTZ R17, R0, R25 ;  /* 0x0000001900117220 */ /* 0x002fe20000410000 */
[----:B------:R-:W-:-:S03]  /*3a20*/  FMUL.FTZ R15, R25, 0.5 ;  /* 0x3f000000190f7820 */ /* 0x000fc60000410000 */
[----:B------:R-:W-:-:S04]  /*3a30*/  FFMA R0, -R17, R17, R0 ;  /* 0x0000001111007223 */ /* 0x000fc80000000100 */
[----:B------:R-:W-:-:S07]  /*3a40*/  FFMA R17, R0, R15, R17 ;  /* 0x0000000f00117223 */ /* 0x000fce0000000011 */
.L_x_46:
[----:B------:R-:W-:Y:S05]  /*3a50*/  BSYNC.RECONVERGENT B1 ;  /* 0x0000000000017941 */ /* 0x000fea0003800200 */
.L_x_44:
[----:B------:R-:W0:Y:S01]  /*3a60*/  MUFU.RCP R0, R17 ;  /* 0x0000001100007308 */ /* 0x000e220000001000 */
[----:B------:R-:W-:Y:S01]  /*3a70*/  UMOV UR4, 0x3f000000 ;  /* 0x3f00000000047882 */ /* 0x000fe20000000000 */
[----:B------:R-:W-:Y:S01]  /*3a80*/  BSSY.RECONVERGENT B1, `(.L_x_47) ;  /* 0x000000d000017945 */ /* 0x000fe20003800200 */
[----:B------:R-:W-:-:S05]  /*3a90*/  MOV R18, UR4 ;  /* 0x0000000400127c02 */ /* 0x000fca0008000f00 */
[----:B------:R-:W1:Y:S01]  /*3aa0*/  FCHK P0, R18, R17 ;  /* 0x0000001112007302 */ /* 0x000e620000000000 */
[----:B0-----:R-:W-:-:S04]  /*3ab0*/  FFMA R15, R0, -R17, 1 ;  /* 0x3f800000000f7423 */ /* 0x001fc80000000811 */
[----:B------:R-:W-:-:S04]  /*3ac0*/  FFMA R0, R0, R15, R0 ;  /* 0x0000000f00007223 */ /* 0x000fc80000000000 */
[----:B------:R-:W-:-:S04]  /*3ad0*/  FFMA R15, R0, 0.5, RZ ;  /* 0x3f000000000f7823 */ /* 0x000fc800000000ff */
[----:B------:R-:W-:-:S04]  /*3ae0*/  FFMA R16, R15, -R17, 0.5 ;  /* 0x3f0000000f107423 */ /* 0x000fc80000000811 */
[----:B------:R-:W-:Y:S01]  /*3af0*/  FFMA R0, R0, R16, R15 ;  /* 0x0000001000007223 */ /* 0x000fe2000000000f */
[----:B-1----:R-:W-:Y:S06]  /*3b00*/  @!P0 BRA `(.L_x_48) ;  /* 0x0000000000108947 */ /* 0x002fec0003800000 */
[----:B------:R-:W-:Y:S01]  /*3b10*/  MOV R25, R17 ;  /* 0x0000001100197202 */ /* 0x000fe20000000f00 */
[----:B------:R-:W-:Y:S01]  /*3b20*/  IMAD.MOV.U32 R0, RZ, RZ, 0x3f000000 ;  /* 0x3f000000ff007424 */ /* 0x000fe200078e00ff */
[----:B------:R-:W-:-:S07]  /*3b30*/  MOV R20, 0x3b50 ;  /* 0x00003b5000147802 */ /* 0x000fce0000000f00 */
[----:B------:R-:W-:Y:S05]  /*3b40*/  CALL.REL.NOINC `($__internal_2_$__cuda_sm3x_div_rn_noftz_f32_slowpath) ;  /* 0x0000007800a47944 */ /* 0x000fea0003c00000 */
.L_x_48:
[----:B------:R-:W-:Y:S05]  /*3b50*/  BSYNC.RECONVERGENT B1 ;  /* 0x0000000000017941 */ /* 0x000fea0003800200 */
.L_x_47:
[----:B------:R-:W-:Y:S01]  /*3b60*/  FADD R15, |R4|, -RZ ;  /* 0x800000ff040f7221 */ /* 0x000fe20000000200 */
[----:B------:R-:W-:Y:S01]  /*3b70*/  FADD R18, |R2|, -RZ ;  /* 0x800000ff02127221 */ /* 0x000fe20000000200 */
[----:B------:R-:W-:Y:S01]  /*3b80*/  FMUL R8, R8, R0 ;  /* 0x0000000008087220 */ /* 0x000fe20000400000 */
[----:B------:R-:W-:Y:S03]  /*3b90*/  BSSY.RECONVERGENT B1, `(.L_x_49) ;  /* 0x0000017000017945 */ /* 0x000fe60003800200 */
[-C--:B------:R-:W-:Y:S01]  /*3ba0*/  VIMNMX R2, PT, PT, R18, R15.reuse, !PT ;  /* 0x0000000f12027248 */ /* 0x080fe20007fe0100 */
[----:B------:R-:W-:Y:S01]  /*3bb0*/  FFMA R3, -R8, R8, R3 ;  /* 0x0000000808037223 */ /* 0x000fe20000000103 */
[----:B------:R-:W-:Y:S02]  /*3bc0*/  VIMNMX R18, PT, PT, R18, R15, PT ;  /* 0x0000000f12127248 */ /* 0x000fe40003fe0100 */
[----:B------:R-:W-:-:S04]  /*3bd0*/  LOP3.LUT R4, R2, 0xfe000000, RZ, 0xc0, !PT ;  /* 0xfe00000002047812 */ /* 0x000fc800078ec0ff */
[----:B------:R-:W-:-:S05]  /*3be0*/  LOP3.LUT R15, R4, 0x7e800000, RZ, 0x3c, !PT ;  /* 0x7e800000040f7812 */ /* 0x000fca00078e3cff */
[-C--:B------:R-:W-:Y:S01]  /*3bf0*/  FMUL R16, R18, R15.reuse ;  /* 0x0000000f12107220 */ /* 0x080fe20000400000 */
[----:B------:R-:W-:-:S03]  /*3c00*/  FMUL R15, R2, R15 ;  /* 0x0000000f020f7220 */ /* 0x000fc60000400000 */
[----:B------:R-:W-:-:S04]  /*3c10*/  FMUL R16, R16, R16 ;  /* 0x0000001010107220 */ /* 0x000fc80000400000 */
[----:B------:R-:W-:-:S04]  /*3c20*/  FFMA R20, R15, R15, R16 ;  /* 0x0000000f0f147223 */ /* 0x000fc80000000010 */
[----:B------:R0:W1:Y:S01]  /*3c30*/  MUFU.RSQ R15, R20 ;  /* 0x00000014000f7308 */ /* 0x0000620000001400 */
[----:B------:R-:W-:-:S04]  /*3c40*/  IADD3 R16, PT, PT, R20, -0xd000000, RZ ;  /* 0xf300000014107810 */ /* 0x000fc80007ffe0ff */
[----:B------:R-:W-:Y:S01]  /*3c50*/  ISETP.GT.U32.AND P0, PT, R16, 0x727fffff, PT ;  /* 0x727fffff1000780c */ /* 0x000fe20003f04070 */
[----:B------:R-:W-:-:S12]  /*3c60*/  FMUL R16, R3, R0 ;  /* 0x0000000003107220 */ /* 0x000fd80000400000 */
[----:B01----:R-:W-:Y:S05]  /*3c70*/  @!P0 BRA `(.L_x_50) ;  /* 0x0000000000108947 */ /* 0x003fea0003800000 */
[----:B------:R-:W-:Y:S02]  /*3c80*/  MOV R0, R20 ;  /* 0x0000001400007202 */ /* 0x000fe40000000f00 */
[----:B------:R-:W-:-:S07]  /*3c90*/  MOV R22, 0x3cb0 ;  /* 0x00003cb000167802 */ /* 0x000fce0000000f00 */
[----:B------:R-:W-:Y:S05]  /*3ca0*/  CALL.REL.NOINC `($__internal_1_$__cuda_sm20_sqrt_rn_f32_slowpath) ;  /* 0x0000007400f87944 */ /* 0x000fea0003c00000 */
[----:B------:R-:W-:Y:S05]  /*3cb0*/  BRA `(.L_x_51) ;  /* 0x0000000000107947 */ /* 0x000fea0003800000 */
.L_x_50:
[----:B------:R-:W-:Y:S01]  /*3cc0*/  FMUL.FTZ R17, R20, R15 ;  /* 0x0000000f14117220 */ /* 0x000fe20000410000 */
[----:B------:R-:W-:-:S03]  /*3cd0*/  FMUL.FTZ R3, R15, 0.5 ;  /* 0x3f0000000f037820 */ /* 0x000fc60000410000 */
[----:B------:R-:W-:-:S04]  /*3ce0*/  FFMA R0, -R17, R17, R20 ;  /* 0x0000001111007223 */ /* 0x000fc80000000114 */
[----:B------:R-:W-:-:S07]  /*3cf0*/  FFMA R17, R0, R3, R17 ;  /* 0x0000000300117223 */ /* 0x000fce0000000011 */
.L_x_51:
[----:B------:R-:W-:Y:S05]  /*3d00*/  BSYNC.RECONVERGENT B1 ;  /* 0x0000000000017941 */ /* 0x000fea0003800200 */
.L_x_49:
[----:B------:R-:W-:Y:S02]  /*3d10*/  FSETP.NEU.AND P0, PT, R18, RZ, PT ;  /* 0x000000ff1200720b */ /* 0x000fe40003f0d000 */
[----:B------:R-:W-:Y:S02]  /*3d20*/  LOP3.LUT R4, R4, 0x800000, RZ, 0xfc, !PT ;  /* 0x0080000004047812 */ /* 0x000fe400078efcff */
[----:B------:R-:W-:-:S09]  /*3d30*/  FSETP.NEU.AND P1, PT, R18, +INF , PT ;  /* 0x7f8000001200780b */ /* 0x000fd20003f2d000 */
[----:B------:R-:W-:-:S05]  /*3d40*/  @P0 FMUL R2, R4, R17 ;  /* 0x0000001104020220 */ /* 0x000fca0000400000 */
[----:B------:R-:W-:Y:S01]  /*3d50*/  FSEL R15, R2, +INF , P1 ;  /* 0x7f800000020f7808 */ /* 0x000fe20000800000 */
[----:B------:R-:W-:Y:S06]  /*3d60*/  BRA `(.L_x_43) ;  /* 0x00000000003c7947 */ /* 0x000fec0003800000 */
.L_x_180:
        /* <DEDUP_REMOVED lines=10> */
[----:B--2---:R-:W-:-:S13]  /*3e10*/  FSETP.GE.AND P0, PT, R4, R25, PT ;  /* 0x000000190400720b */ /* 0x004fda0003f06000 */
[----:B------:R-:W-:Y:S05]  /*3e20*/  @P0 BRA `(.L_x_43) ;  /* 0x00000000000c0947 */ /* 0x000fea0003800000 */
[----:B------:R0:W5:Y:S04]  /*3e30*/  LDG.E R16, desc[UR8][R22.64] ;  /* 0x0000000816107981 */ /* 0x000168000c1e1900 */
[----:B------:R0:W5:Y:S01]  /*3e40*/  LDG.E R8, desc[UR8][R2.64] ;  /* 0x0000000802087981 */ /* 0x000162000c1e1900 */
[----:B------:R-:W-:-:S07]  /*3e50*/  MOV R15, R25 ;  /* 0x00000019000f7202 */ /* 0x000fce0000000f00 */
.L_x_43:
[----:B------:R-:W-:Y:S05]  /*3e60*/  BSYNC.RECONVERGENT B0 ;  /* 0x0000000000007941 */ /* 0x000fea0003800200 */
.L_x_42:
[----:B------:R-:W-:Y:S05]  /*3e70*/  BRA `(.L_x_16) ;  /* 0x0000006400b87947 */ /* 0x000fea0003800000 */
.L_x_13:
[----:B------:R-:W-:Y:S01]  /*3e80*/  ISETP.GT.AND P0, PT, R0, 0x10, PT ;  /* 0x000000100000780c */ /* 0x000fe20003f04270 */
[----:B------:R-:W-:-:S12]  /*3e90*/  BSSY.RECONVERGENT B1, `(.L_x_52) ;  /* 0x00001fa000017945 */ /* 0x000fd80003800200 */
[----:B------:R-:W-:Y:S05]  /*3ea0*/  @P0 BRA `(.L_x_53) ;  /* 0x0000001000d80947 */ /* 0x000fea0003800000 */
[----:B------:R-:W-:-:S13]  /*3eb0*/  ISETP.GT.AND P0, PT, R0, 0xd, PT ;  /* 0x0000000d0000780c */ /* 0x000fda0003f04270 */
[----:B------:R-:W-:Y:S05]  /*3ec0*/  @P0 BRA `(.L_x_54) ;  /* 0x00000000007c0947 */ /* 0x000fea0003800000 */
[----:B------:R-:W-:-:S04]  /*3ed0*/  MOV R3, 0xfffffff4 ;  /* 0xfffffff400037802 */ /* 0x000fc80000000f00 */
[----:B------:R-:W-:-:S04]  /*3ee0*/  VIADDMNMX.U32 R0, R0, R3, 0x2, PT ;  /* 0x0000000200007446 */ /* 0x000fc80003800003 */
[----:B------:R-:W-:-:S04]  /*3ef0*/  SHF.L.U32 R0, R0, 0x2, RZ ;  /* 0x0000000200007819 */ /* 0x000fc800000006ff */
[----:B-----5:R-:W0:Y:S02]  /*3f00*/  LDC R2, c[0x2][R0+0x38] ;  /* 0x00800e0000027b82 */ /* 0x020e240000000800 */
[----:B0-----:R-:W-:-:S04]  /*3f10*/  SHF.R.S32.HI R3, RZ, 0x1f, R2 ;  /* 0x0000001fff037819 */ /* 0x001fc80000011402 */
.L_x_183:
[----:B------:R-:W-:Y:S05]  /*3f20*/  BRX R2 -0x3f30                                                          (*"BRANCH_TARGETS .L_x_184,.L_x_185,.L_x_58"*) ;  /* 0xffffffc002347949 */ /* 0x000fea000383ffff */
.L_x_185:
[----:B------:R-:W-:Y:S01]  /*3f30*/  IADD3 R0, PT, PT, R4, 0x1800000, RZ ;  /* 0x0180000004007810 */ /* 0x000fe20007ffe0ff */
[----:B------:R-:W-:Y:S03]  /*3f40*/  BSSY.RECONVERGENT B2, `(.L_x_55) ;  /* 0x000000c000027945 */ /* 0x000fe60003800200 */
[----:B------:R-:W-:-:S04]  /*3f50*/  LOP3.LUT R0, R0, 0x7f800000, RZ, 0xc0, !PT ;  /* 0x7f80000000007812 */ /* 0x000fc800078ec0ff */
[----:B------:R-:W-:-:S13]  /*3f60*/  ISETP.GT.U32.AND P0, PT, R0, 0x1ffffff, PT ;  /* 0x01ffffff0000780c */ /* 0x000fda0003f04070 */
[----:B------:R-:W-:Y:S05]  /*3f70*/  @P0 BRA `(.L_x_56) ;  /* 0x0000000000100947 */ /* 0x000fea0003800000 */
[----:B------:R-:W-:Y:S02]  /*3f80*/  MOV R0, R4 ;  /* 0x0000000400007202 */ /* 0x000fe40000000f00 */
[----:B------:R-:W-:-:S07]  /*3f90*/  MOV R8, 0x3fb0 ;  /* 0x00003fb000087802 */ /* 0x000fce0000000f00 */
[----:B------:R-:W-:Y:S05]  /*3fa0*/  CALL.REL.NOINC `($__internal_0_$__cuda_sm20_rcp_rn_f32_slowpath) ;  /* 0x0000007000647944 */ /* 0x000fea0003c00000 */
[----:B------:R-:W-:Y:S05]  /*3fb0*/  BRA `(.L_x_57) ;  /* 0x0000000000107947 */ /* 0x000fea0003800000 */
.L_x_56:
[----:B------:R-:W0:Y:S02]  /*3fc0*/  MUFU.RCP R17, R4 ;  /* 0x0000000400117308 */ /* 0x000e240000001000 */
[----:B0-----:R-:W-:-:S04]  /*3fd0*/  FFMA R0, R4, R17, -1 ;  /* 0xbf80000004007423 */ /* 0x001fc80000000011 */
[----:B------:R-:W-:-:S04]  /*3fe0*/  FADD.FTZ R0, -R0, -RZ ;  /* 0x800000ff00007221 */ /* 0x000fc80000010100 */
[----:B------:R-:W-:-:S07]  /*3ff0*/  FFMA R17, R17, R0, R17 ;  /* 0x0000000011117223 */ /* 0x000fce0000000011 */
.L_x_57:
[----:B------:R-:W-:Y:S05]  /*4000*/  BSYNC.RECONVERGENT B2 ;  /* 0x0000000000027941 */ /* 0x000fea0003800200 */
.L_x_55:
[-C--:B------:R-:W-:Y:S01]  /*4010*/  FMUL R8, R18, -R17.reuse ;  /* 0x8000001112087220 */ /* 0x080fe20000400000 */
[----:B------:R-:W-:-:S03]  /*4020*/  MOV R15, R17 ;  /* 0x00000011000f7202 */ /* 0x000fc60000000f00 */
[----:B------:R-:W-:-:S04]  /*4030*/  FMUL R8, R8, R17 ;  /* 0x0000001108087220 */ /* 0x000fc80000400000 */
[----:B------:R-:W-:-:S04]  /*4040*/  FMUL R0, R18, R8 ;  /* 0x0000000812007220 */ /* 0x000fc80000400000 */
[----:B------:R-:W-:-:S04]  /*4050*/  FFMA R0, R21, R17, R0 ;  /* 0x0000001115007223 */ /* 0x000fc80000000000 */
[----:B------:R-:W-:Y:S01]  /*4060*/  FMUL R16, R0, -R17 ;  /* 0x8000001100107220 */ /* 0x000fe20000400000 */
[----:B------:R-:W-:Y:S06]  /*4070*/  BRA `(.L_x_58) ;  /* 0x0000001c006c7947 */ /* 0x000fec0003800000 */
.L_x_184:
[----:B------:R-:W-:Y:S01]  /*4080*/  FADD R15, -R4, -RZ ;  /* 0x800000ff040f7221 */ /* 0x000fe20000000100 */
[----:B------:R-:W-:Y:S01]  /*4090*/  FADD R8, -R18, -RZ ;  /* 0x800000ff12087221 */ /* 0x000fe20000000100 */
[----:B------:R-:W-:Y:S01]  /*40a0*/  FADD R16, -R21, -RZ ;  /* 0x800000ff15107221 */ /* 0x000fe20000000100 */
[----:B------:R-:W-:Y:S06]  /*40b0*/  BRA `(.L_x_58) ;  /* 0x0000001c005c7947 */ /* 0x000fec0003800000 */
.L_x_54:
[----:B------:R-:W-:-:S05]  /*40c0*/  HFMA2 R3, -RZ, RZ, 0, 1.78813934326171875e-07 ;  /* 0x00000003ff037431 */ /* 0x000fca00000001ff */
[----:B------:R-:W-:-:S04]  /*40d0*/  VIADDMNMX.U32 R0, R0, 0xfffffff2, R3, PT ;  /* 0xfffffff200007846 */ /* 0x000fc80003800003 */
[----:B------:R-:W-:-:S04]  /*40e0*/  SHF.L.U32 R0, R0, 0x2, RZ ;  /* 0x0000000200007819 */ /* 0x000fc800000006ff */
[----:B------:R-:W0:Y:S02]  /*40f0*/  LDC R22, c[0x2][R0+0x44] ;  /* 0x0080110000167b82 */ /* 0x000e240000000800 */
[----:B0-----:R-:W-:-:S04]  /*4100*/  SHF.R.S32.HI R23, RZ, 0x1f, R22 ;  /* 0x0000001fff177819 */ /* 0x001fc80000011416 */
.L_x_187:
[----:B------:R-:W-:Y:S05]  /*4110*/  BRX R22 -0x4120                                                         (*"BRANCH_TARGETS .L_x_188,.L_x_189,.L_x_190,.L_x_58"*) ;  /* 0xffffffbc16b87949 */ /* 0x000fea000383ffff */
.L_x_190:
[----:B-----5:R-:W-:Y:S02]  /*4120*/  ISETP.NE.AND P0, PT, R2, RZ, PT ;  /* 0x000000ff0200720c */ /* 0x020fe40003f05270 */
[----:B------:R-:W-:-:S11]  /*4130*/  MOV R15, 0x3f800000 ;  /* 0x3f800000000f7802 */ /* 0x000fd60000000f00 */
[----:B------:R-:W-:Y:S05]  /*4140*/  @!P0 BRA `(.L_x_58) ;  /* 0x0000001c00388947 */ /* 0x000fea0003800000 */
[----:B------:R-:W-:Y:S02]  /*4150*/  ISETP.NE.AND P0, PT, R2, 0x1, PT ;  /* 0x000000010200780c */ /* 0x000fe40003f05270 */
[----:B------:R-:W-:Y:S02]  /*4160*/  MOV R15, R4 ;  /* 0x00000004000f7202 */ /* 0x000fe40000000f00 */
[----:B------:R-:W-:Y:S02]  /*4170*/  MOV R8, R18 ;  /* 0x0000001200087202 */ /* 0x000fe40000000f00 */
[----:B------:R-:W-:-:S07]  /*4180*/  MOV R16, R21 ;  /* 0x0000001500107202 */ /* 0x000fce0000000f00 */
[----:B------:R-:W-:Y:S05]  /*4190*/  @!P0 BRA `(.L_x_58) ;  /* 0x0000001c00248947 */ /* 0x000fea0003800000 */
[----:B------:R-:W-:Y:S01]  /*41a0*/  IADD3 R0, PT, PT, R4, 0x1800000, RZ ;  /* 0x0180000004007810 */ /* 0x000fe20007ffe0ff */
[----:B------:R-:W-:Y:S01]  /*41b0*/  BSSY.RECONVERGENT B2, `(.L_x_59) ;  /* 0x000000d000027945 */ /* 0x000fe20003800200 */
[----:B------:R-:W-:Y:S02]  /*41c0*/  I2FP.F32.S32 R3, R2 ;  /* 0x0000000200037245 */ /* 0x000fe40000201400 */
[----:B------:R-:W-:-:S04]  /*41d0*/  LOP3.LUT R0, R0, 0x7f800000, RZ, 0xc0, !PT ;  /* 0x7f80000000007812 */ /* 0x000fc800078ec0ff */
[----:B------:R-:W-:-:S13]  /*41e0*/  ISETP.GT.U32.AND P0, PT, R0, 0x1ffffff, PT ;  /* 0x01ffffff0000780c */ /* 0x000fda0003f04070 */
[----:B------:R-:W-:Y:S05]  /*41f0*/  @P0 BRA `(.L_x_60) ;  /* 0x0000000000100947 */ /* 0x000fea0003800000 */
[----:B------:R-:W-:Y:S02]  /*4200*/  MOV R0, R4 ;  /* 0x0000000400007202 */ /* 0x000fe40000000f00 */
[----:B------:R-:W-:-:S07]  /*4210*/  MOV R8, 0x4230 ;  /* 0x0000423000087802 */ /* 0x000fce0000000f00 */
[----:B------:R-:W-:Y:S05]  /*4220*/  CALL.REL.NOINC `($__internal_0_$__cuda_sm20_rcp_rn_f32_slowpath) ;  /* 0x0000006c00c47944 */ /* 0x000fea0003c00000 */
[----:B------:R-:W-:Y:S05]  /*4230*/  BRA `(.L_x_61) ;  /* 0x0000000000107947 */ /* 0x000fea0003800000 */
.L_x_60:
[----:B------:R-:W0:Y:S02]  /*4240*/  MUFU.RCP R17, R4 ;  /* 0x0000000400117308 */ /* 0x000e240000001000 */
[----:B0-----:R-:W-:-:S04]  /*4250*/  FFMA R0, R4, R17, -1 ;  /* 0xbf80000004007423 */ /* 0x001fc80000000011 */
[----:B------:R-:W-:-:S04]  /*4260*/  FADD.FTZ R0, -R0, -RZ ;  /* 0x800000ff00007221 */ /* 0x000fc80000010100 */
[----:B------:R-:W-:-:S07]  /*4270*/  FFMA R17, R17, R0, R17 ;  /* 0x0000000011117223 */ /* 0x000fce0000000011 */
.L_x_61:
[----:B------:R-:W-:Y:S05]  /*4280*/  BSYNC.RECONVERGENT B2 ;  /* 0x0000000000027941 */ /* 0x000fea0003800200 */
.L_x_59:
[C---:B------:R-:W-:Y:S01]  /*4290*/  FMUL R15, |R4|.reuse, 16777216 ;  /* 0x4b800000040f7820 */ /* 0x040fe20000400200 */
[C---:B------:R-:W-:Y:S01]  /*42a0*/  FSETP.GEU.AND P1, PT, |R4|.reuse, 1.175494350822287508e-38, PT ;  /* 0x008000000400780b */ /* 0x040fe20003f2e200 */
[----:B------:R-:W-:Y:S01]  /*42b0*/  HFMA2 R29, -RZ, RZ, 0.771484375, 0.21533203125 ;  /* 0x3a2c32e4ff1d7431 */ /* 0x000fe200000001ff */
[C---:B------:R-:W-:Y:S02]  /*42c0*/  FSETP.GEU.AND P0, PT, R4.reuse, 1.175494350822287508e-38, PT ;  /* 0x008000000400780b */ /* 0x040fe40003f0e000 */
[----:B------:R-:W-:Y:S02]  /*42d0*/  FSEL R15, R15, |R4|, !P1 ;  /* 0x400000040f0f7208 */ /* 0x000fe40004800000 */
[----:B------:R-:W-:Y:S02]  /*42e0*/  FSEL R20, RZ, -24, P1 ;  /* 0xc1c00000ff147808 */ /* 0x000fe40000800000 */
[----:B------:R-:W-:Y:S02]  /*42f0*/  IADD3 R8, PT, PT, R15, -0x3f3504f3, RZ ;  /* 0xc0cafb0d0f087810 */ /* 0x000fe40007ffe0ff */
[----:B------:R-:W-:-:S02]  /*4300*/  FSETP.NEU.AND P2, PT, R4, 1, PT ;  /* 0x3f8000000400780b */ /* 0x000fc40003f4d000 */
[----:B------:R-:W-:-:S04]  /*4310*/  LOP3.LUT R8, R8, 0xff800000, RZ, 0xc0, !PT ;  /* 0xff80000008087812 */ /* 0x000fc800078ec0ff */
[-C--:B------:R-:W-:Y:S02]  /*4320*/  IADD3 R15, PT, PT, R15, -R8.reuse, RZ ;  /* 0x800000080f0f7210 */ /* 0x080fe40007ffe0ff */
[----:B------:R-:W-:-:S03]  /*4330*/  I2FP.F32.S32 R27, R8 ;  /* 0x00000008001b7245 */ /* 0x000fc60000201400 */
[C---:B------:R-:W-:Y:S01]  /*4340*/  FADD R23, R15.reuse, 1 ;  /* 0x3f8000000f177421 */ /* 0x040fe20000000000 */
[----:B------:R-:W-:Y:S01]  /*4350*/  FADD R24, R15, -1 ;  /* 0xbf8000000f187421 */ /* 0x000fe20000000000 */
[----:B------:R-:W-:Y:S01]  /*4360*/  FMUL R15, R4, 8388608 ;  /* 0x4b000000040f7820 */ /* 0x000fe20000400000 */
[----:B------:R-:W-:Y:S01]  /*4370*/  FFMA R20, R27, 1.1920928955078125e-07, R20 ;  /* 0x340000001b147823 */ /* 0x000fe20000000014 */
[----:B------:R-:W-:Y:S01]  /*4380*/  MOV R27, 0x437c0000 ;  /* 0x437c0000001b7802 */ /* 0x000fe20000000f00 */
[----:B------:R-:W-:Y:S01]  /*4390*/  FADD R16, R24, R24 ;  /* 0x0000001818107221 */ /* 0x000fe20000000000 */
[----:B------:R-:W0:Y:S01]  /*43a0*/  MUFU.RCP R23, R23 ;  /* 0x0000001700177308 */ /* 0x000e220000001000 */
[----:B------:R-:W-:-:S04]  /*43b0*/  FSEL R0, R15, R4, !P0 ;  /* 0x000000040f007208 */ /* 0x000fc80004000000 */
[----:B------:R-:W-:-:S04]  /*43c0*/  IADD3 R19, PT, PT, R0, -0x3f2aaaab, RZ ;  /* 0xc0d5555500137810 */ /* 0x000fc80007ffe0ff */
[----:B------:R-:W-:Y:S01]  /*43d0*/  LOP3.LUT R19, R19, 0xff800000, RZ, 0xc0, !PT ;  /* 0xff80000013137812 */ /* 0x000fe200078ec0ff */
[----:B0-----:R-:W-:-:S04]  /*43e0*/  FMUL R15, R23, R16 ;  /* 0x00000010170f7220 */ /* 0x001fc80000400000 */
[----:B------:R-:W-:Y:S01]  /*43f0*/  FADD R16, R24, -R15 ;  /* 0x8000000f18107221 */ /* 0x000fe20000000000 */
[C---:B------:R-:W-:Y:S01]  /*4400*/  FMUL R22, R15.reuse, R15 ;  /* 0x0000000f0f167220 */ /* 0x040fe20000400000 */
[----:B------:R-:W-:Y:S02]  /*4410*/  FFMA R8, R15, 1.4426950216293334961, R20 ;  /* 0x3fb8aa3b0f087823 */ /* 0x000fe40000000014 */
[----:B------:R-:W-:Y:S01]  /*4420*/  FADD R25, R16, R16 ;  /* 0x0000001010197221 */ /* 0x000fe20000000000 */
[----:B------:R-:W-:Y:S01]  /*4430*/  IADD3 R16, PT, PT, R0, -R19, RZ ;  /* 0x8000001300107210 */ /* 0x000fe20007ffe0ff */
[----:B------:R-:W-:Y:S01]  /*4440*/  FFMA R29, R22, R29, 0.0032181653659790754318 ;  /* 0x3b52e7db161d7423 */ /* 0x000fe2000000001d */
[----:B------:R-:W-:Y:S01]  /*4450*/  FADD R20, R20, -R8 ;  /* 0x8000000814147221 */ /* 0x000fe20000000000 */
[----:B------:R-:W-:Y:S01]  /*4460*/  FFMA R24, R24, -R15, R25 ;  /* 0x8000000f18187223 */ /* 0x000fe20000000019 */
[----:B------:R-:W-:Y:S01]  /*4470*/  MOV R25, 0x3e055027 ;  /* 0x3e05502700197802 */ /* 0x000fe20000000f00 */
[----:B------:R-:W-:Y:S01]  /*4480*/  FADD R16, R16, -1 ;  /* 0xbf80000010107421 */ /* 0x000fe20000000000 */
[----:B------:R-:W-:Y:S01]  /*4490*/  FFMA R29, R22, R29, 0.018033718690276145935 ;  /* 0x3c93bb73161d7423 */ /* 0x000fe2000000001d */
[----:B------:R-:W-:Y:S01]  /*44a0*/  FMUL R23, R23, R24 ;  /* 0x0000001817177220 */ /* 0x000fe20000400000 */
[----:B------:R-:W-:Y:S01]  /*44b0*/  FFMA R20, R15, 1.4426950216293334961, R20 ;  /* 0x3fb8aa3b0f147823 */ /* 0x000fe20000000014 */
[----:B------:R-:W-:Y:S01]  /*44c0*/  FFMA R25, R16, -R25, 0.14084610342979431152 ;  /* 0x3e1039f610197423 */ /* 0x000fe20000000819 */
[----:B------:R-:W-:Y:S01]  /*44d0*/  FFMA R29, R22, R29, 0.12022458761930465698 ;  /* 0x3df6384f161d7423 */ /* 0x000fe2000000001d */
[----:B------:R-:W-:Y:S01]  /*44e0*/  I2FP.F32.S32 R19, R19 ;  /* 0x0000001300137245 */ /* 0x000fe20000201400 */
[----:B------:R-:W-:Y:S01]  /*44f0*/  FFMA R20, R23, 1.4426950216293334961, R20 ;  /* 0x3fb8aa3b17147823 */ /* 0x000fe20000000014 */
[----:B------:R-:W-:Y:S01]  /*4500*/  FFMA R25, R16, R25, -0.12148627638816833496 ;  /* 0xbdf8cdcc10197423 */ /* 0x000fe20000000019 */
[----:B------:R-:W-:-:S02]  /*4510*/  FMUL R22, R22, R29 ;  /* 0x0000001d16167220 */ /* 0x000fc40000400000 */
[----:B------:R-:W-:Y:S01]  /*4520*/  FFMA R20, R15, 1.9251366722983220825e-08, R20 ;  /* 0x32a55e340f147823 */ /* 0x000fe20000000014 */
[----:B------:R-:W-:Y:S01]  /*4530*/  FFMA R25, R16, R25, 0.13980610668659210205 ;  /* 0x3e0f295510197423 */ /* 0x000fe20000000019 */
[----:B------:R-:W-:-:S03]  /*4540*/  FMUL R24, R22, 3 ;  /* 0x4040000016187820 */ /* 0x000fc60000400000 */
[C---:B------:R-:W-:Y:S01]  /*4550*/  FFMA R25, R16.reuse, R25, -0.16684235632419586182 ;  /* 0xbe2ad8b910197423 */ /* 0x040fe20000000019 */
[----:B------:R-:W-:Y:S01]  /*4560*/  FFMA R24, R23, R24, R20 ;  /* 0x0000001817187223 */ /* 0x000fe20000000014 */
[----:B------:R-:W-:Y:S02]  /*4570*/  FSEL R20, RZ, -23, P0 ;  /* 0xc1b80000ff147808 */ /* 0x000fe40000000000 */
[----:B------:R-:W-:Y:S01]  /*4580*/  FFMA R25, R16, R25, 0.20012299716472625732 ;  /* 0x3e4ced0b10197423 */ /* 0x000fe20000000019 */
[----:B------:R-:W-:Y:S02]  /*4590*/  ISETP.GT.U32.AND P0, PT, R0, 0x7f7fffff, PT ;  /* 0x7f7fffff0000780c */ /* 0x000fe40003f04070 */
[----:B------:R-:W-:Y:S01]  /*45a0*/  FFMA R20, R19, 1.1920928955078125e-07, R20 ;  /* 0x3400000013147823 */ /* 0x000fe20000000014 */
[----:B------:R-:W-:Y:S01]  /*45b0*/  FFMA R25, R16, R25, -0.24999669194221496582 ;  /* 0xbe7fff2210197423 */ /* 0x000fe20000000019 */
[----:B------:R-:W-:Y:S01]  /*45c0*/  FFMA R19, R15, R22, R24 ;  /* 0x000000160f137223 */ /* 0x000fe20000000018 */
[----:B------:R-:W-:-:S02]  /*45d0*/  MOV R15, 0x7f800000 ;  /* 0x7f800000000f7802 */ /* 0x000fc40000000f00 */
[----:B------:R-:W-:Y:S01]  /*45e0*/  FFMA R25, R16, R25, 0.33333182334899902344 ;  /* 0x3eaaaa7810197423 */ /* 0x000fe20000000019 */
[----:B------:R-:W-:-:S03]  /*45f0*/  FADD R23, R8, R19 ;  /* 0x0000001308177221 */ /* 0x000fc60000000000 */
[----:B------:R-:W-:Y:S01]  /*4600*/  FFMA R25, R16, R25, -0.5 ;  /* 0xbf00000010197423 */ /* 0x000fe20000000019 */
[----:B------:R-:W-:-:S03]  /*4610*/  FADD R22, -R8, R23 ;  /* 0x0000001708167221 */ /* 0x000fc60000000100 */
[----:B------:R-:W-:-:S04]  /*4620*/  FMUL R25, R16, R25 ;  /* 0x0000001910197220 */ /* 0x000fc80000400000 */
[----:B------:R-:W-:-:S04]  /*4630*/  FFMA R25, R16, R25, R16 ;  /* 0x0000001910197223 */ /* 0x000fc80000000010 */
[----:B------:R-:W-:Y:S01]  /*4640*/  FFMA R20, R20, 0.69314718246459960938, R25 ;  /* 0x3f31721814147823 */ /* 0x000fe20000000019 */
[C---:B------:R-:W-:Y:S01]  /*4650*/  @P0 FFMA R20, R0.reuse, R15, +INF ;  /* 0x7f80000000140423 */ /* 0x040fe2000000000f */
[----:B------:R-:W-:Y:S01]  /*4660*/  FSETP.NEU.AND P0, PT, R0, RZ, PT ;  /* 0x000000ff0000720b */ /* 0x000fe20003f0d000 */
[----:B------:R-:W-:Y:S02]  /*4670*/  HFMA2 R25, -RZ, RZ, 0.96630859375, -0.0022525787353515625 ;  /* 0x3bbb989dff197431 */ /* 0x000fe400000001ff */
[----:B------:R-:W-:Y:S01]  /*4680*/  FMUL R0, R23, R3 ;  /* 0x0000000317007220 */ /* 0x000fe20000400000 */
[----:B------:R-:W-:-:S03]  /*4690*/  FSEL R20, R20, -INF , P0 ;  /* 0xff80000014147808 */ /* 0x000fc60000000000 */
[----:B------:R-:W0:Y:S01]  /*46a0*/  FRND R15, R0 ;  /* 0x00000000000f7307 */ /* 0x000e220000201000 */
[----:B------:R-:W-:Y:S01]  /*46b0*/  FSETP.GEU.AND P1, PT, R0, RZ, PT ;  /* 0x000000ff0000720b */ /* 0x000fe20003f2e000 */
[----:B------:R-:W-:-:S04]  /*46c0*/  FMUL R20, R20, R3 ;  /* 0x0000000314147220 */ /* 0x000fc80000400000 */
[----:B------:R-:W-:Y:S01]  /*46d0*/  FFMA.SAT R16, R20, R25, 0.5 ;  /* 0x3f00000014107423 */ /* 0x000fe20000002019 */
[----:B------:R-:W-:-:S03]  /*46e0*/  FADD R25, R19, -R22 ;  /* 0x8000001613197221 */ /* 0x000fc60000000000 */
[----:B------:R-:W-:Y:S01]  /*46f0*/  FFMA.RM R8, R16, R27, 12582913 ;  /* 0x4b40000110087423 */ /* 0x000fe2000000401b */
[----:B------:R-:W-:-:S03]  /*4700*/  FFMA R16, R23, R3, -R0 ;  /* 0x0000000317107223 */ /* 0x000fc60000000800 */
[----:B------:R-:W-:Y:S01]  /*4710*/  FADD R19, R8, -12583039 ;  /* 0xcb40007f08137421 */ /* 0x000fe20000000000 */
[----:B------:R-:W-:Y:S01]  /*4720*/  FFMA R16, R25, R3, R16 ;  /* 0x0000000319107223 */ /* 0x000fe20000000010 */
[----:B------:R-:W-:Y:S02]  /*4730*/  HFMA2 R25, -RZ, RZ, 0.64013671875, -15.109375 ;  /* 0x391fcb8eff197431 */ /* 0x000fe400000001ff */
[----:B0-----:R-:W-:Y:S01]  /*4740*/  FADD R23, R0, -R15 ;  /* 0x8000000f00177221 */ /* 0x001fe20000000000 */
[----:B------:R-:W-:Y:S01]  /*4750*/  FFMA R19, R20, 1.4426950216293334961, -R19 ;  /* 0x3fb8aa3b14137823 */ /* 0x000fe20000000813 */
[----:B------:R-:W-:Y:S01]  /*4760*/  FSETP.GT.AND P0, PT, R15, RZ, PT ;  /* 0x000000ff0f00720b */ /* 0x000fe20003f04000 */
[----:B------:R-:W-:Y:S02]  /*4770*/  IMAD.SHL.U32 R8, R8, 0x800000, RZ ;  /* 0x0080000008087824 */ /* 0x000fe400078e00ff */
[----:B------:R-:W-:Y:S01]  /*4780*/  FADD R16, R16, R23 ;  /* 0x0000001710107221 */ /* 0x000fe20000000000 */
[----:B------:R-:W-:Y:S01]  /*4790*/  FFMA R19, R20, 1.925963033500011079e-08, R19 ;  /* 0x32a5706014137823 */ /* 0x000fe20000000013 */
[----:B------:R-:W-:Y:S01]  /*47a0*/  FMUL R20, R18, R17 ;  /* 0x0000001112147220 */ /* 0x000fe20000400000 */
[----:B------:R-:W-:Y:S01]  /*47b0*/  FMUL R15, R3, 0.5 ;  /* 0x3f000000030f7820 */ /* 0x000fe20000400000 */
[----:B------:R-:W-:-:S02]  /*47c0*/  FFMA R23, R16, R25, 0.0013391353422775864601 ;  /* 0x3aaf85ed10177423 */ /* 0x000fc40000000019 */
[----:B------:R-:W-:Y:S01]  /*47d0*/  FMUL R22, R20, -0.5 ;  /* 0xbf00000014167820 */ /* 0x000fe20000400000 */
[----:B------:R-:W0:Y:S01]  /*47e0*/  MUFU.EX2 R19, R19 ;  /* 0x0000001300137308 */ /* 0x000e220000000800 */
[----:B------:R-:W-:Y:S01]  /*47f0*/  FMUL R20, R3, R20 ;  /* 0x0000001403147220 */ /* 0x000fe20000400000 */
[----:B------:R-:W-:Y:S01]  /*4800*/  FFMA R23, R16, R23, 0.0096188392490148544312 ;  /* 0x3c1d985610177423 */ /* 0x000fe20000000017 */
[----:B------:R-:W-:-:S03]  /*4810*/  FFMA R22, R18, R22, R21 ;  /* 0x0000001612167223 */ /* 0x000fc60000000015 */
[----:B------:R-:W-:Y:S01]  /*4820*/  FFMA R23, R16, R23, 0.055503588169813156128 ;  /* 0x3d6357bb10177423 */ /* 0x000fe20000000017 */
[----:B------:R-:W-:Y:S01]  /*4830*/  FMUL R22, R22, R17 ;  /* 0x0000001116167220 */ /* 0x000fe20000400000 */
[----:B------:R-:W1:Y:S01]  /*4840*/  F2I.NTZ R18, R0 ;  /* 0x0000000000127305 */ /* 0x000e620000203100 */
[----:B------:R-:W-:Y:S01]  /*4850*/  SEL R17, RZ, 0x83000000, P0 ;  /* 0x83000000ff117807 */ /* 0x000fe20000000000 */
[----:B------:R-:W-:Y:S01]  /*4860*/  FFMA R23, R16, R23, 0.24022644758224487305 ;  /* 0x3e75fdec10177423 */ /* 0x000fe20000000017 */
[----:B------:R-:W-:Y:S01]  /*4870*/  FSETP.GT.AND P0, PT, |R0|, 152, PT ;  /* 0x431800000000780b */ /* 0x000fe20003f04200 */
[-C--:B------:R-:W-:Y:S01]  /*4880*/  FMUL R24, R3, R22.reuse ;  /* 0x0000001603187220 */ /* 0x080fe20000400000 */
[----:B------:R-:W-:Y:S01]  /*4890*/  IADD3 R26, PT, PT, R17, 0x7f000000, RZ ;  /* 0x7f000000111a7810 */ /* 0x000fe20007ffe0ff */
[----:B------:R-:W-:Y:S02]  /*48a0*/  FFMA R23, R16, R23, 0.69314718246459960938 ;  /* 0x3f31721810177423 */ /* 0x000fe40000000017 */
[----:B------:R-:W-:Y:S01]  /*48b0*/  FFMA R24, R3, R22, R24 ;  /* 0x0000001603187223 */ /* 0x000fe20000000018 */
[----:B0-----:R-:W-:Y:S01]  /*48c0*/  FMUL R19, R8, R19 ;  /* 0x0000001308137220 */ /* 0x001fe20000400000 */
[----:B------:R-:W-:-:S02]  /*48d0*/  FFMA R23, R16, R23, 1 ;  /* 0x3f80000010177423 */ /* 0x000fc40000000017 */
[----:B------:R0:W2:Y:S01]  /*48e0*/  FRND.TRUNC R16, R15 ;  /* 0x0000000f00107307 */ /* 0x0000a2000020d000 */
[----:B------:R-:W-:Y:S01]  /*48f0*/  FMUL R8, R20, R19 ;  /* 0x0000001314087220 */ /* 0x000fe20000400000 */
[----:B------:R-:W-:Y:S01]  /*4900*/  FMUL R23, R23, R26 ;  /* 0x0000001a17177220 */ /* 0x000fe20000400000 */
[----:B-1----:R-:W-:Y:S02]  /*4910*/  LEA R18, R18, -R17, 0x17 ;  /* 0x8000001112127211 */ /* 0x002fe400078eb8ff */
[----:B------:R-:W-:-:S03]  /*4920*/  FMUL R20, R20, R8 ;  /* 0x0000000814147220 */ /* 0x000fc60000400000 */
[----:B------:R-:W-:Y:S01]  /*4930*/  FMUL R18, R23, R18 ;  /* 0x0000001217127220 */ /* 0x000fe20000400000 */
[----:B------:R-:W-:Y:S01]  /*4940*/  FFMA R20, R19, R24, R20 ;  /* 0x0000001813147223 */ /* 0x000fe20000000014 */
[----:B0-----:R-:W-:Y:S02]  /*4950*/  MOV R15, 0x3f800000 ;  /* 0x3f800000000f7802 */ /* 0x001fe40000000f00 */
[----:B------:R-:W-:Y:S01]  /*4960*/  @P0 FSEL R18, RZ, +INF , !P1 ;  /* 0x7f800000ff120808 */ /* 0x000fe20004800000 */
[----:B--2---:R-:W-:Y:S01]  /*4970*/  FADD R0, R16, R16 ;  /* 0x0000001010007221 */ /* 0x004fe20000000000 */
[----:B------:R-:W-:Y:S01]  /*4980*/  FMUL R16, R20, 0.5 ;  /* 0x3f00000014107820 */ /* 0x000fe20000400000 */
[----:B------:R-:W-:Y:S06]  /*4990*/  @!P2 BRA `(.L_x_58) ;  /* 0x000000140024a947 */ /* 0x000fec0003800000 */
[----:B------:R-:W-:-:S04]  /*49a0*/  FSETP.NAN.AND P0, PT, |R3|, |R3|, PT ;  /* 0x400000030300720b */ /* 0x000fc80003f08200 */
[----:B------:R-:W-:-:S13]  /*49b0*/  FSETP.NUM.AND P0, PT, |R4|, |R4|, !P0 ;  /* 0x400000040400720b */ /* 0x000fda0004707200 */
[----:B------:R-:W-:Y:S01]  /*49c0*/  @!P0 FADD R15, R4, R3 ;  /* 0x00000003040f8221 */ /* 0x000fe20000000000 */
[----:B------:R-:W-:Y:S06]  /*49d0*/  @!P0 BRA `(.L_x_58) ;  /* 0x0000001400148947 */ /* 0x000fec0003800000 */
[----:B------:R-:W-:Y:S01]  /*49e0*/  FSETP.NEU.AND P0, PT, |R4|, +INF , PT ;  /* 0x7f8000000400780b */ /* 0x000fe20003f0d200 */
[----:B------:R-:W-:-:S03]  /*49f0*/  FADD R0, R3, -R0 ;  /* 0x8000000003007221 */ /* 0x000fc60000000000 */
[----:B------:R-:W-:-:S04]  /*4a00*/  FSETP.NEU.AND P0, PT, R4, RZ, P0 ;  /* 0x000000ff0400720b */ /* 0x000fc8000070d000 */
[----:B------:R-:W-:Y:S02]  /*4a10*/  ISETP.GE.OR P1, PT, R2, RZ, P0 ;  /* 0x000000ff0200720c */ /* 0x000fe40000726670 */
[----:B------:R-:W-:-:S07]  /*4a20*/  FSETP.NEU.AND P2, PT, |R0|, 1, !P0 ;  /* 0x3f8000000000780b */ /* 0x000fce000474d200 */
[----:B------:R-:W-:-:S05]  /*4a30*/  @!P0 FADD R15, R4, R4 ;  /* 0x00000004040f8221 */ /* 0x000fca0000000000 */
[----:B------:R-:W-:-:S04]  /*4a40*/  @!P1 LOP3.LUT R15, R15, 0x7f800000, RZ, 0x3c, !PT ;  /* 0x7f8000000f0f9812 */ /* 0x000fc800078e3cff */
[----:B------:R-:W-:Y:S01]  /*4a50*/  @P2 LOP3.LUT R15, R15, 0x7fffffff, RZ, 0xc0, !PT ;  /* 0x7fffffff0f0f2812 */ /* 0x000fe200078ec0ff */
[----:B------:R-:W-:Y:S06]  /*4a60*/  @!P0 BRA `(.L_x_58) ;  /* 0x0000001000f08947 */ /* 0x000fec0003800000 */
[----:B------:R-:W-:Y:S01]  /*4a70*/  FSETP.NEU.AND P0, PT, |R3|, +INF , PT ;  /* 0x7f8000000300780b */ /* 0x000fe20003f0d200 */
[----:B------:R-:W-:Y:S01]  /*4a80*/  HFMA2 R15, -RZ, RZ, 1.875, 0 ;  /* 0x3f800000ff0f7431 */ /* 0x000fe200000001ff */
[----:B------:R-:W-:-:S13]  /*4a90*/  FSETP.EQ.AND P1, PT, R4, -1, PT ;  /* 0xbf8000000400780b */ /* 0x000fda0003f22000 */
[----:B------:R-:W-:Y:S05]  /*4aa0*/  @!P0 BRA P1, `(.L_x_58) ;  /* 0x0000001000e08947 */ /* 0x000fea0000800000 */
[----:B------:R-:W-:Y:S02]  /*4ab0*/  FSETP.GEU.AND P0, PT, R4, RZ, PT ;  /* 0x000000ff0400720b */ /* 0x000fe40003f0e000 */
[----:B------:R-:W-:-:S11]  /*4ac0*/  MOV R15, R18 ;  /* 0x00000012000f7202 */ /* 0x000fd60000000f00 */
[----:B------:R-:W-:Y:S05]  /*4ad0*/  @P0 BRA `(.L_x_58) ;  /* 0x0000001000d40947 */ /* 0x000fea0003800000 */
[----:B------:R-:W-:-:S04]  /*4ae0*/  FSETP.NEU.AND P0, PT, |R0|, 1, PT ;  /* 0x3f8000000000780b */ /* 0x000fc80003f0d200 */
[----:B------:R-:W-:Y:S01]  /*4af0*/  FSEL R15, R18, -R18, P0 ;  /* 0x80000012120f7208 */ /* 0x000fe20000000000 */
[----:B------:R-:W-:Y:S08]  /*4b00*/  BRA `(.L_x_58) ;  /* 0x0000001000c87947 */ /* 0x000ff00003800000 */
.L_x_188:
[----:B-----5:R-:W-:Y:S01]  /*4b10*/  IADD3 R0, PT, PT, R4, -0xd000000, RZ ;  /* 0xf300000004007810 */ /* 0x020fe20007ffe0ff */
[----:B------:R0:W1:Y:S01]  /*4b20*/  MUFU.RSQ R3, R4 ;  /* 0x0000000400037308 */ /* 0x0000620000001400 */
[----:B------:R-:W-:Y:S02]  /*4b30*/  BSSY.RECONVERGENT B0, `(.L_x_62) ;  /* 0x000000b000007945 */ /* 0x000fe40003800200 */
[----:B------:R-:W-:-:S13]  /*4b40*/  ISETP.GT.U32.AND P0, PT, R0, 0x727fffff, PT ;  /* 0x727fffff0000780c */ /* 0x000fda0003f04070 */
[----:B0-----:R-:W-:Y:S05]  /*4b50*/  @!P0 BRA `(.L_x_63) ;  /* 0x0000000000108947 */ /* 0x001fea0003800000 */
[----:B------:R-:W-:Y:S02]  /*4b60*/  MOV R0, R4 ;  /* 0x0000000400007202 */ /* 0x000fe40000000f00 */
[----:B------:R-:W-:-:S07]  /*4b70*/  MOV R22, 0x4b90 ;  /* 0x00004b9000167802 */ /* 0x000fce0000000f00 */
[----:B-1----:R-:W-:Y:S05]  /*4b80*/  CALL.REL.NOINC `($__internal_1_$__cuda_sm20_sqrt_rn_f32_slowpath) ;  /* 0x0000006800407944 */ /* 0x002fea0003c00000 */
[----:B------:R-:W-:Y:S05]  /*4b90*/  BRA `(.L_x_64) ;  /* 0x0000000000107947 */ /* 0x000fea0003800000 */
.L_x_63:
[----:B-1----:R-:W-:Y:S01]  /*4ba0*/  FMUL.FTZ R17, R4, R3 ;  /* 0x0000000304117220 */ /* 0x002fe20000410000 */
[----:B------:R-:W-:-:S03]  /*4bb0*/  FMUL.FTZ R0, R3, 0.5 ;  /* 0x3f00000003007820 */ /* 0x000fc60000410000 */
[----:B------:R-:W-:-:S04]  /*4bc0*/  FFMA R4, -R17, R17, R4 ;  /* 0x0000001111047223 */ /* 0x000fc80000000104 */
[----:B------:R-:W-:-:S07]  /*4bd0*/  FFMA R17, R4, R0, R17 ;  /* 0x0000000004117223 */ /* 0x000fce0000000011 */
.L_x_64:
[----:B------:R-:W-:Y:S05]  /*4be0*/  BSYNC.RECONVERGENT B0 ;  /* 0x0000000000007941 */ /* 0x000fea0003800200 */
.L_x_62:
[----:B------:R-:W0:Y:S01]  /*4bf0*/  MUFU.RCP R0, R17 ;  /* 0x0000001100007308 */ /* 0x000e220000001000 */
[----:B------:R-:W-:Y:S01]  /*4c00*/  UMOV UR4, 0x3f000000 ;  /* 0x3f00000000047882 */ /* 0x000fe20000000000 */
[----:B------:R-:W-:Y:S01]  /*4c10*/  BSSY.RECONVERGENT B0, `(.L_x_65) ;  /* 0x000000e000007945 */ /* 0x000fe20003800200 */
[----:B------:R-:W-:Y:S02]  /*4c20*/  MOV R4, UR4 ;  /* 0x0000000400047c02 */ /* 0x000fe40008000f00 */
[----:B------:R-:W-:-:S03]  /*4c30*/  MOV R15, R17 ;  /* 0x00000011000f7202 */ /* 0x000fc60000000f00 */
[----:B------:R-:W1:Y:S01]  /*4c40*/  FCHK P0, R4, R17 ;  /* 0x0000001104007302 */ /* 0x000e620000000000 */
[----:B0-----:R-:W-:-:S04]  /*4c50*/  FFMA R3, R0, -R17, 1 ;  /* 0x3f80000000037423 */ /* 0x001fc80000000811 */
[----:B------:R-:W-:-:S04]  /*4c60*/  FFMA R0, R0, R3, R0 ;  /* 0x0000000300007223 */ /* 0x000fc80000000000 */
[----:B------:R-:W-:-:S04]  /*4c70*/  FFMA R2, R0, 0.5, RZ ;  /* 0x3f00000000027823 */ /* 0x000fc800000000ff */
[----:B------:R-:W-:-:S04]  /*4c80*/  FFMA R3, R2, -R17, 0.5 ;  /* 0x3f00000002037423 */ /* 0x000fc80000000811 */
[----:B------:R-:W-:Y:S01]  /*4c90*/  FFMA R0, R0, R3, R2 ;  /* 0x0000000300007223 */ /* 0x000fe20000000002 */
[----:B-1----:R-:W-:Y:S06]  /*4ca0*/  @!P0 BRA `(.L_x_66) ;  /* 0x0000000000108947 */ /* 0x002fec0003800000 */
[----:B------:R-:W-:Y:S01]  /*4cb0*/  HFMA2 R0, -RZ, RZ, 1.75, 0 ;  /* 0x3f000000ff007431 */ /* 0x000fe200000001ff */
[----:B------:R-:W-:Y:S02]  /*4cc0*/  MOV R25, R17 ;  /* 0x0000001100197202 */ /* 0x000fe40000000f00 */
[----:B------:R-:W-:-:S07]  /*4cd0*/  MOV R20, 0x4cf0 ;  /* 0x00004cf000147802 */ /* 0x000fce0000000f00 */
[----:B------:R-:W-:Y:S05]  /*4ce0*/  CALL.REL.NOINC `($__internal_2_$__cuda_sm3x_div_rn_noftz_f32_slowpath) ;  /* 0x00000068003c7944 */ /* 0x000fea0003c00000 */
.L_x_66:
[----:B------:R-:W-:Y:S05]  /*4cf0*/  BSYNC.RECONVERGENT B0 ;  /* 0x0000000000007941 */ /* 0x000fea0003800200 */
.L_x_65:
[----:B------:R-:W-:-:S04]  /*4d00*/  FMUL R8, R18, R0 ;  /* 0x0000000012087220 */ /* 0x000fc80000400000 */
[----:B------:R-:W-:-:S04]  /*4d10*/  FFMA R21, -R8, R8, R21 ;  /* 0x0000000808157223 */ /* 0x000fc80000000115 */
[----:B------:R-:W-:Y:S01]  /*4d20*/  FMUL R16, R21, R0 ;  /* 0x0000000015107220 */ /* 0x000fe20000400000 */
[----:B------:R-:W-:Y:S06]  /*4d30*/  BRA `(.L_x_58) ;  /* 0x00000010003c7947 */ /* 0x000fec0003800000 */
.L_x_189:
[C---:B-----5:R-:W-:Y:S01]  /*4d40*/  FSETP.GT.AND P0, PT, R4.reuse, RZ, PT ;  /* 0x000000ff0400720b */ /* 0x060fe20003f04000 */
[C---:B------:R-:W-:Y:S01]  /*4d50*/  FADD R3, |R4|.reuse, -RZ ;  /* 0x800000ff04037221 */ /* 0x040fe20000000200 */
[----:B------:R-:W-:Y:S01]  /*4d60*/  FSETP.GEU.AND P1, PT, R4, RZ, PT ;  /* 0x000000ff0400720b */ /* 0x000fe20003f2e000 */
[----:B------:R-:W-:Y:S01]  /*4d70*/  BSSY.RECONVERGENT B2, `(.L_x_67) ;  /* 0x0000013000027945 */ /* 0x000fe20003800200 */
[----:B------:R-:W-:Y:S02]  /*4d80*/  MOV R2, RZ ;  /* 0x000000ff00027202 */ /* 0x000fe40000000f00 */
[----:B------:R-:W-:Y:S02]  /*4d90*/  IADD3 R0, PT, PT, R3, 0x1800000, RZ ;  /* 0x0180000003007810 */ /* 0x000fe40007ffe0ff */
[----:B------:R-:W-:Y:S02]  /*4da0*/  SEL R8, RZ, 0x1, !P0 ;  /* 0x00000001ff087807 */ /* 0x000fe40004000000 */
[----:B------:R-:W-:-:S03]  /*4db0*/  LOP3.LUT R0, R0, 0x7f800000, RZ, 0xc0, !PT ;  /* 0x7f80000000007812 */ /* 0x000fc600078ec0ff */
[----:B------:R-:W-:Y:S02]  /*4dc0*/  @!P0 IADD3 R2, PT, PT, RZ, -0x1, RZ ;  /* 0xffffffffff028810 */ /* 0x000fe40007ffe0ff */
[----:B------:R-:W-:Y:S02]  /*4dd0*/  ISETP.GT.U32.AND P0, PT, R0, 0x1ffffff, PT ;  /* 0x01ffffff0000780c */ /* 0x000fe40003f04070 */
[----:B------:R-:W-:-:S04]  /*4de0*/  @P1 IADD3 R2, PT, PT, R8, RZ, RZ ;  /* 0x000000ff08021210 */ /* 0x000fc80007ffe0ff */
[----:B------:R-:W-:-:S05]  /*4df0*/  I2FP.F32.S32 R2, R2 ;  /* 0x0000000200027245 */ /* 0x000fca0000201400 */
[----:B------:R-:W-:Y:S02]  /*4e00*/  FMUL R18, R18, R2 ;  /* 0x0000000212127220 */ /* 0x000fe40000400000 */
[----:B------:R-:W-:Y:S05]  /*4e10*/  @P0 BRA `(.L_x_68) ;  /* 0x0000000000100947 */ /* 0x000fea0003800000 */
[----:B------:R-:W-:Y:S02]  /*4e20*/  MOV R0, R3 ;  /* 0x0000000300007202 */ /* 0x000fe40000000f00 */
[----:B------:R-:W-:-:S07]  /*4e30*/  MOV R8, 0x4e50 ;  /* 0x00004e5000087802 */ /* 0x000fce0000000f00 */
[----:B------:R-:W-:Y:S05]  /*4e40*/  CALL.REL.NOINC `($__internal_0_$__cuda_sm20_rcp_rn_f32_slowpath) ;  /* 0x0000006000bc7944 */ /* 0x000fea0003c00000 */
[----:B------:R-:W-:Y:S05]  /*4e50*/  BRA `(.L_x_69) ;  /* 0x0000000000107947 */ /* 0x000fea0003800000 */
.L_x_68:
[----:B------:R-:W0:Y:S02]  /*4e60*/  MUFU.RCP R17, |R4| ;  /* 0x4000000400117308 */ /* 0x000e240000001000 */
[----:B0-----:R-:W-:-:S04]  /*4e70*/  FFMA R0, |R4|, R17, -1 ;  /* 0xbf80000004007423 */ /* 0x001fc80000000211 */
[----:B------:R-:W-:-:S04]  /*4e80*/  FADD.FTZ R0, -R0, -RZ ;  /* 0x800000ff00007221 */ /* 0x000fc80000010100 */
[----:B------:R-:W-:-:S07]  /*4e90*/  FFMA R17, R17, R0, R17 ;  /* 0x0000000011117223 */ /* 0x000fce0000000011 */
.L_x_69:
[----:B------:R-:W-:Y:S05]  /*4ea0*/  BSYNC.RECONVERGENT B2 ;  /* 0x0000000000027941 */ /* 0x000fea0003800200 */
.L_x_67:
[C---:B------:R-:W-:Y:S01]  /*4eb0*/  FMUL R3, |R4|.reuse, 8388608 ;  /* 0x4b00000004037820 */ /* 0x040fe20000400200 */
[----:B------:R-:W-:Y:S01]  /*4ec0*/  FSETP.GEU.AND P0, PT, |R4|, 1.175494350822287508e-38, PT ;  /* 0x008000000400780b */ /* 0x000fe20003f0e200 */
[----:B------:R-:W-:-:S03]  /*4ed0*/  HFMA2 R15, -RZ, RZ, 1.5048828125, 33.21875 ;  /* 0x3e055027ff0f7431 */ /* 0x000fc600000001ff */
[----:B------:R-:W-:-:S04]  /*4ee0*/  FSEL R4, R3, |R4|, !P0 ;  /* 0x4000000403047208 */ /* 0x000fc80004000000 */
[----:B------:R-:W-:-:S04]  /*4ef0*/  IADD3 R0, PT, PT, R4, -0x3f2aaaab, RZ ;  /* 0xc0d5555504007810 */ /* 0x000fc80007ffe0ff */
[----:B------:R-:W-:-:S04]  /*4f00*/  LOP3.LUT R3, R0, 0xff800000, RZ, 0xc0, !PT ;  /* 0xff80000000037812 */ /* 0x000fc800078ec0ff */
[-C--:B------:R-:W-:Y:S02]  /*4f10*/  IADD3 R0, PT, PT, R4, -R3.reuse, RZ ;  /* 0x8000000304007210 */ /* 0x080fe40007ffe0ff */
[----:B------:R-:W-:-:S03]  /*4f20*/  I2FP.F32.S32 R3, R3 ;  /* 0x0000000300037245 */ /* 0x000fc60000201400 */
[----:B------:R-:W-:Y:S01]  /*4f30*/  FADD R8, R0, -1 ;  /* 0xbf80000000087421 */ /* 0x000fe20000000000 */
[----:B------:R-:W-:Y:S02]  /*4f40*/  FSEL R0, RZ, -23, P0 ;  /* 0xc1b80000ff007808 */ /* 0x000fe40000000000 */
[----:B------:R-:W-:Y:S01]  /*4f50*/  ISETP.GT.U32.AND P0, PT, R4, 0x7f7fffff, PT ;  /* 0x7f7fffff0400780c */ /* 0x000fe20003f04070 */
[C---:B------:R-:W-:Y:S02]  /*4f60*/  FFMA R15, R8.reuse, -R15, 0.14084610342979431152 ;  /* 0x3e1039f6080f7423 */ /* 0x040fe4000000080f */
[----:B------:R-:W-:Y:S01]  /*4f70*/  FFMA R0, R3, 1.1920928955078125e-07, R0 ;  /* 0x3400000003007823 */ /* 0x000fe20000000000 */
[----:B------:R-:W-:Y:S01]  /*4f80*/  MOV R3, 0x7f800000 ;  /* 0x7f80000000037802 */ /* 0x000fe20000000f00 */
[----:B------:R-:W-:-:S04]  /*4f90*/  FFMA R15, R8, R15, -0.12148627638816833496 ;  /* 0xbdf8cdcc080f7423 */ /* 0x000fc8000000000f */
[----:B------:R-:W-:-:S04]  /*4fa0*/  FFMA R15, R8, R15, 0.13980610668659210205 ;  /* 0x3e0f2955080f7423 */ /* 0x000fc8000000000f */
[----:B------:R-:W-:-:S04]  /*4fb0*/  FFMA R15, R8, R15, -0.16684235632419586182 ;  /* 0xbe2ad8b9080f7423 */ /* 0x000fc8000000000f */
[----:B------:R-:W-:-:S04]  /*4fc0*/  FFMA R15, R8, R15, 0.20012299716472625732 ;  /* 0x3e4ced0b080f7423 */ /* 0x000fc8000000000f */
[----:B------:R-:W-:-:S04]  /*4fd0*/  FFMA R15, R8, R15, -0.24999669194221496582 ;  /* 0xbe7fff22080f7423 */ /* 0x000fc8000000000f */
[----:B------:R-:W-:-:S04]  /*4fe0*/  FFMA R15, R8, R15, 0.33333182334899902344 ;  /* 0x3eaaaa78080f7423 */ /* 0x000fc8000000000f */
[----:B------:R-:W-:-:S04]  /*4ff0*/  FFMA R15, R8, R15, -0.5 ;  /* 0xbf000000080f7423 */ /* 0x000fc8000000000f */
[----:B------:R-:W-:-:S04]  /*5000*/  FMUL R15, R8, R15 ;  /* 0x0000000f080f7220 */ /* 0x000fc80000400000 */
[----:B------:R-:W-:-:S04]  /*5010*/  FFMA R15, R8, R15, R8 ;  /* 0x0000000f080f7223 */ /* 0x000fc80000000008 */
[----:B------:R-:W-:Y:S01]  /*5020*/  FFMA R0, R0, 0.69314718246459960938, R15 ;  /* 0x3f31721800007823 */ /* 0x000fe2000000000f */
[C---:B------:R-:W-:Y:S01]  /*5030*/  @P0 FFMA R0, R4.reuse, R3, +INF ;  /* 0x7f80000004000423 */ /* 0x040fe20000000003 */
[----:B------:R-:W-:Y:S01]  /*5040*/  HFMA2 R3, -RZ, RZ, 1.75, 0 ;  /* 0x3f000000ff037431 */ /* 0x000fe200000001ff */
[----:B------:R-:W-:Y:S02]  /*5050*/  FSETP.NEU.AND P0, PT, R4, RZ, PT ;  /* 0x000000ff0400720b */ /* 0x000fe40003f0d000 */
[----:B------:R-:W-:Y:S01]  /*5060*/  FMUL R0, R0, 0.3333333432674407959 ;  /* 0x3eaaaaab00007820 */ /* 0x000fe20000400000 */
[----:B------:R-:W-:-:S04]  /*5070*/  MOV R4, 0x437c0000 ;  /* 0x437c000000047802 */ /* 0x000fc80000000f00 */
[----:B------:R-:W-:-:S05]  /*5080*/  FSEL R0, R0, -INF , P0 ;  /* 0xff80000000007808 */ /* 0x000fca0000000000 */
[----:B------:R-:W-:-:S04]  /*5090*/  FFMA.SAT R3, R0, 0.0057249800302088260651, R3 ;  /* 0x3bbb989d00037823 */ /* 0x000fc80000002003 */
[----:B------:R-:W-:-:S04]  /*50a0*/  FFMA.RM R4, R3, R4, 12582913 ;  /* 0x4b40000103047423 */ /* 0x000fc80000004004 */
[C---:B------:R-:W-:Y:S01]  /*50b0*/  FADD R3, R4.reuse, -12583039 ;  /* 0xcb40007f04037421 */ /* 0x040fe20000000000 */
[----:B------:R-:W-:-:S03]  /*50c0*/  SHF.L.U32 R4, R4, 0x17, RZ ;  /* 0x0000001704047819 */ /* 0x000fc600000006ff */
[----:B------:R-:W-:-:S04]  /*50d0*/  FFMA R3, R0, 1.4426950216293334961, -R3 ;  /* 0x3fb8aa3b00037823 */ /* 0x000fc80000000803 */
[----:B------:R-:W-:Y:S01]  /*50e0*/  FFMA R8, R0, 1.925963033500011079e-08, R3 ;  /* 0x32a5706000087823 */ /* 0x000fe20000000003 */
[----:B------:R-:W-:-:S03]  /*50f0*/  FMUL R0, R18, R17 ;  /* 0x0000001112007220 */ /* 0x000fc60000400000 */
[----:B------:R-:W0:Y:S01]  /*5100*/  MUFU.EX2 R15, R8 ;  /* 0x00000008000f7308 */ /* 0x000e220000000800 */
[C---:B------:R-:W-:Y:S01]  /*5110*/  FMUL R3, R0.reuse, -0.5 ;  /* 0xbf00000000037820 */ /* 0x040fe20000400000 */
[----:B------:R-:W-:-:S03]  /*5120*/  FMUL R0, R0, 0.3333333432674407959 ;  /* 0x3eaaaaab00007820 */ /* 0x000fc60000400000 */
[----:B------:R-:W-:-:S04]  /*5130*/  FMUL R18, R18, R3 ;  /* 0x0000000312127220 */ /* 0x000fc80000400000 */
[----:B------:R-:W-:-:S04]  /*5140*/  FFMA R18, R21, R2, R18 ;  /* 0x0000000215127223 */ /* 0x000fc80000000012 */
[----:B------:R-:W-:Y:S01]  /*5150*/  FMUL R18, R18, R17 ;  /* 0x0000001112127220 */ /* 0x000fe20000400000 */
[----:B0-----:R-:W-:-:S03]  /*5160*/  FMUL R15, R4, R15 ;  /* 0x0000000f040f7220 */ /* 0x001fc60000400000 */
[----:B------:R-:W-:Y:S01]  /*5170*/  FMUL R3, R18, 0.3333333432674407959 ;  /* 0x3eaaaaab12037820 */ /* 0x000fe20000400000 */
[----:B------:R-:W-:-:S03]  /*5180*/  FMUL R17, R0, R15 ;  /* 0x0000000f00117220 */ /* 0x000fc60000400000 */
[----:B------:R-:W-:Y:S01]  /*5190*/  FFMA R3, R18, 0.3333333432674407959, R3 ;  /* 0x3eaaaaab12037823 */ /* 0x000fe20000000003 */
[-C--:B------:R-:W-:Y:S01]  /*51a0*/  FMUL R0, R0, R17.reuse ;  /* 0x0000001100007220 */ /* 0x080fe20000400000 */
[----:B------:R-:W-:-:S03]  /*51b0*/  FMUL R8, R2, R17 ;  /* 0x0000001102087220 */ /* 0x000fc60000400000 */
[----:B------:R-:W-:Y:S01]  /*51c0*/  FFMA R0, R15, R3, R0 ;  /* 0x000000030f007223 */ /* 0x000fe20000000000 */
[----:B------:R-:W-:-:S03]  /*51d0*/  FMUL R15, R2, R15 ;  /* 0x0000000f020f7220 */ /* 0x000fc60000400000 */
[----:B------:R-:W-:-:S04]  /*51e0*/  FMUL R3, R0, 0.5 ;  /* 0x3f00000000037820 */ /* 0x000fc80000400000 */
[----:B------:R-:W-:Y:S01]  /*51f0*/  FMUL R16, R2, R3 ;  /* 0x0000000302107220 */ /* 0x000fe20000400000 */
[----:B------:R-:W-:Y:S06]  /*5200*/  BRA `(.L_x_58) ;  /* 0x0000000c00087947 */ /* 0x000fec0003800000 */
.L_x_53:
[----:B------:R-:W-:-:S13]  /*5210*/  ISETP.GT.AND P0, PT, R0, 0x12, PT ;  /* 0x000000120000780c */ /* 0x000fda0003f04270 */
[----:B------:R-:W-:Y:S05]  /*5220*/  @P0 BRA `(.L_x_70) ;  /* 0x0000000000b80947 */ /* 0x000fea0003800000 */
[----:B------:R-:W-:-:S04]  /*5230*/  MOV R3, 0xffffffef ;  /* 0xffffffef00037802 */ /* 0x000fc80000000f00 */
[----:B------:R-:W-:-:S04]  /*5240*/  VIADDMNMX.U32 R0, R0, R3, 0x2, PT ;  /* 0x0000000200007446 */ /* 0x000fc80003800003 */
[----:B------:R-:W-:-:S04]  /*5250*/  SHF.L.U32 R0, R0, 0x2, RZ ;  /* 0x0000000200007819 */ /* 0x000fc800000006ff */
[----:B-----5:R-:W0:Y:S02]  /*5260*/  LDC R2, c[0x2][R0+0x54] ;  /* 0x0080150000027b82 */ /* 0x020e240000000800 */
[----:B0-----:R-:W-:-:S04]  /*5270*/  SHF.R.S32.HI R3, RZ, 0x1f, R2 ;  /* 0x0000001fff037819 */ /* 0x001fc80000011402 */
.L_x_192:
[----:B------:R-:W-:Y:S05]  /*5280*/  BRX R2 -0x5290                                                          (*"BRANCH_TARGETS .L_x_193,.L_x_194,.L_x_58"*) ;  /* 0xffffffac025c7949 */ /* 0x000fea000383ffff */
.L_x_194:
[----:B------:R-:W-:Y:S02]  /*5290*/  HFMA2 R3, -RZ, RZ, 1.75, 0 ;  /* 0x3f000000ff037431 */ /* 0x000fe400000001ff */
[C---:B------:R-:W-:Y:S01]  /*52a0*/  FMUL R0, R4.reuse, 0.69314718246459960938 ;  /* 0x3f31721804007820 */ /* 0x040fe20000400000 */
[----:B------:R-:W-:Y:S02]  /*52b0*/  MOV R15, 0x437c0000 ;  /* 0x437c0000000f7802 */ /* 0x000fe40000000f00 */
[----:B------:R-:W-:Y:S01]  /*52c0*/  FSETP.GEU.AND P0, PT, R4, -126, PT ;  /* 0xc2fc00000400780b */ /* 0x000fe20003f0e000 */
[----:B------:R-:W-:-:S04]  /*52d0*/  FFMA.SAT R2, R0, 0.0057249800302088260651, R3 ;  /* 0x3bbb989d00027823 */ /* 0x000fc80000002003 */
[----:B------:R-:W-:-:S04]  /*52e0*/  FFMA.RM R2, R2, R15, 12582913 ;  /* 0x4b40000102027423 */ /* 0x000fc8000000400f */
[C---:B------:R-:W-:Y:S01]  /*52f0*/  FADD R3, R2.reuse, -12583039 ;  /* 0xcb40007f02037421 */ /* 0x040fe20000000000 */
[----:B------:R-:W-:-:S03]  /*5300*/  SHF.L.U32 R2, R2, 0x17, RZ ;  /* 0x0000001702027819 */ /* 0x000fc600000006ff */
[----:B------:R-:W-:-:S04]  /*5310*/  FFMA R3, R0, 1.4426950216293334961, -R3 ;  /* 0x3fb8aa3b00037823 */ /* 0x000fc80000000803 */
[----:B------:R-:W-:Y:S01]  /*5320*/  FFMA R16, R0, 1.925963033500011079e-08, R3 ;  /* 0x32a5706000107823 */ /* 0x000fe20000000003 */
[----:B------:R-:W-:Y:S01]  /*5330*/  FMUL R3, R4, 0.5 ;  /* 0x3f00000004037820 */ /* 0x000fe20000400000 */
[----:B------:R-:W-:Y:S02]  /*5340*/  FMUL R0, R21, 0.69314718246459960938 ;  /* 0x3f31721815007820 */ /* 0x000fe40000400000 */
[----:B------:R-:W0:Y:S02]  /*5350*/  MUFU.EX2 R17, R16 ;  /* 0x0000001000117308 */ /* 0x000e240000000800 */
[----:B------:R-:W-:Y:S01]  /*5360*/  FSEL R4, R3, R4, !P0 ;  /* 0x0000000403047208 */ /* 0x000fe20004000000 */
[----:B------:R-:W-:Y:S01]  /*5370*/  FMUL R3, R18, 0.69314718246459960938 ;  /* 0x3f31721812037820 */ /* 0x000fe20000400000 */
[----:B------:R-:W-:-:S04]  /*5380*/  FFMA R0, R21, 0.69314718246459960938, R0 ;  /* 0x3f31721815007823 */ /* 0x000fc80000000000 */
[----:B------:R-:W1:Y:S01]  /*5390*/  MUFU.EX2 R15, R4 ;  /* 0x00000004000f7308 */ /* 0x000e620000000800 */
[----:B0-----:R-:W-:-:S04]  /*53a0*/  FMUL R2, R2, R17 ;  /* 0x0000001102027220 */ /* 0x001fc80000400000 */
[----:B------:R-:W-:-:S04]  /*53b0*/  FMUL R8, R3, R2 ;  /* 0x0000000203087220 */ /* 0x000fc80000400000 */
[----:B------:R-:W-:Y:S01]  /*53c0*/  FMUL R3, R3, R8 ;  /* 0x0000000803037220 */ /* 0x000fe20000400000 */
[----:B-1----:R-:W-:-:S03]  /*53d0*/  @!P0 FMUL R15, R15, R15 ;  /* 0x0000000f0f0f8220 */ /* 0x002fc60000400000 */
[----:B------:R-:W-:-:S04]  /*53e0*/  FFMA R0, R2, R0, R3 ;  /* 0x0000000002007223 */ /* 0x000fc80000000003 */
[----:B------:R-:W-:Y:S01]  /*53f0*/  FMUL R16, R0, 0.5 ;  /* 0x3f00000000107820 */ /* 0x000fe20000400000 */
[----:B------:R-:W-:Y:S06]  /*5400*/  BRA `(.L_x_58) ;  /* 0x0000000800887947 */ /* 0x000fec0003800000 */
.L_x_193:
[----:B------:R-:W-:Y:S01]  /*5410*/  HFMA2 R3, -RZ, RZ, 1.75, 0 ;  /* 0x3f000000ff037431 */ /* 0x000fe200000001ff */
[----:B------:R-:W-:Y:S01]  /*5420*/  MOV R15, 0x437c0000 ;  /* 0x437c0000000f7802 */ /* 0x000fe20000000f00 */
[----:B------:R-:W-:-:S03]  /*5430*/  FADD R21, R21, R21 ;  /* 0x0000001515157221 */ /* 0x000fc60000000000 */
[----:B------:R-:W-:-:S04]  /*5440*/  FFMA.SAT R0, R4, 0.0057249800302088260651, R3 ;  /* 0x3bbb989d04007823 */ /* 0x000fc80000002003 */
[----:B------:R-:W-:-:S04]  /*5450*/  FFMA.RM R0, R0, R15, 12582913 ;  /* 0x4b40000100007423 */ /* 0x000fc8000000400f */
[C---:B------:R-:W-:Y:S01]  /*5460*/  FADD R3, R0.reuse, -12583039 ;  /* 0xcb40007f00037421 */ /* 0x040fe20000000000 */
[----:B------:R-:W-:-:S03]  /*5470*/  SHF.L.U32 R0, R0, 0x17, RZ ;  /* 0x0000001700007819 */ /* 0x000fc600000006ff */
[----:B------:R-:W-:-:S04]  /*5480*/  FFMA R3, R4, 1.4426950216293334961, -R3 ;  /* 0x3fb8aa3b04037823 */ /* 0x000fc80000000803 */
[----:B------:R-:W-:-:S06]  /*5490*/  FFMA R3, R4, 1.925963033500011079e-08, R3 ;  /* 0x32a5706004037823 */ /* 0x000fcc0000000003 */
[----:B------:R-:W0:Y:S02]  /*54a0*/  MUFU.EX2 R3, R3 ;  /* 0x0000000300037308 */ /* 0x000e240000000800 */
[----:B0-----:R-:W-:-:S04]  /*54b0*/  FMUL R15, R0, R3 ;  /* 0x00000003000f7220 */ /* 0x001fc80000400000 */
[----:B------:R-:W-:-:S04]  /*54c0*/  FMUL R8, R18, R15 ;  /* 0x0000000f12087220 */ /* 0x000fc80000400000 */
[----:B------:R-:W-:-:S04]  /*54d0*/  FMUL R0, R18, R8 ;  /* 0x0000000812007220 */ /* 0x000fc80000400000 */
[----:B------:R-:W-:-:S04]  /*54e0*/  FFMA R0, R15, R21, R0 ;  /* 0x000000150f007223 */ /* 0x000fc80000000000 */
[----:B------:R-:W-:Y:S01]  /*54f0*/  FMUL R16, R0, 0.5 ;  /* 0x3f00000000107820 */ /* 0x000fe20000400000 */
[----:B------:R-:W-:Y:S06]  /*5500*/  BRA `(.L_x_58) ;  /* 0x0000000800487947 */ /* 0x000fec0003800000 */
.L_x_70:
[----:B------:R-:W-:-:S05]  /*5510*/  IMAD.MOV.U32 R3, RZ, RZ, -0x13 ;  /* 0xffffffedff037424 */ /* 0x000fca00078e00ff */
[----:B------:R-:W-:-:S04]  /*5520*/  VIADDMNMX.U32 R0, R0, R3, 0x3, PT ;  /* 0x0000000300007446 */ /* 0x000fc80003800003 */
[----:B------:R-:W-:-:S04]  /*5530*/  SHF.L.U32 R0, R0, 0x2, RZ ;  /* 0x0000000200007819 */ /* 0x000fc800000006ff */
[----:B-----5:R-:W0:Y:S02]  /*5540*/  LDC R2, c[0x2][R0+0x60] ;  /* 0x0080180000027b82 */ /* 0x020e240000000800 */
[----:B0-----:R-:W-:-:S04]  /*5550*/  SHF.R.S32.HI R3, RZ, 0x1f, R2 ;  /* 0x0000001fff037819 */ /* 0x001fc80000011402 */
.L_x_196:
[----:B------:R-:W-:Y:S05]  /*5560*/  BRX R2 -0x5570                                                          (*"BRANCH_TARGETS .L_x_197,.L_x_198,.L_x_199,.L_x_58"*) ;  /* 0xffffffa802a47949 */ /* 0x000fea000383ffff */
.L_x_199:
        /* <DEDUP_REMOVED lines=9> */
.L_x_72:
[----:B------:R-:W0:Y:S02]  /*5600*/  MUFU.RCP R17, R4 ;  /* 0x0000000400117308 */ /* 0x000e240000001000 */
[----:B0-----:R-:W-:-:S04]  /*5610*/  FFMA R0, R4, R17, -1 ;  /* 0xbf80000004007423 */ /* 0x001fc80000000011 */
[----:B------:R-:W-:-:S04]  /*5620*/  FADD.FTZ R0, -R0, -RZ ;  /* 0x800000ff00007221 */ /* 0x000fc80000010100 */
[----:B------:R-:W-:-:S07]  /*5630*/  FFMA R17, R17, R0, R17 ;  /* 0x0000000011117223 */ /* 0x000fce0000000011 */
.L_x_73:
[----:B------:R-:W-:Y:S05]  /*5640*/  BSYNC.RECONVERGENT B2 ;  /* 0x0000000000027941 */ /* 0x000fea0003800200 */
.L_x_71:
[C---:B------:R-:W-:Y:S01]  /*5650*/  FMUL R3, R4.reuse, 8388608 ;  /* 0x4b00000004037820 */ /* 0x040fe20000400000 */
[----:B------:R-:W-:Y:S01]  /*5660*/  FSETP.GEU.AND P0, PT, R4, 1.175494350822287508e-38, PT ;  /* 0x008000000400780b */ /* 0x000fe20003f0e000 */
[----:B------:R-:W-:Y:S02]  /*5670*/  HFMA2 R15, -RZ, RZ, 1.443359375, -0.2030029296875 ;  /* 0x3dc6b27fff0f7431 */ /* 0x000fe400000001ff */
[----:B------:R-:W-:Y:S01]  /*5680*/  FMUL R8, R18, R17 ;  /* 0x0000001112087220 */ /* 0x000fe20000400000 */
[----:B------:R-:W-:Y:S02]  /*5690*/  FSEL R4, R3, R4, !P0 ;  /* 0x0000000403047208 */ /* 0x000fe40004000000 */
[----:B------:R-:W-:Y:S01]  /*56a0*/  FSEL R16, RZ, -23, P0 ;  /* 0xc1b80000ff107808 */ /* 0x000fe20000000000 */
[----:B------:R-:W-:Y:S01]  /*56b0*/  FMUL R2, R8, -0.5 ;  /* 0xbf00000008027820 */ /* 0x000fe20000400000 */
[----:B------:R-:W-:Y:S01]  /*56c0*/  IADD3 R0, PT, PT, R4, -0x3f3504f3, RZ ;  /* 0xc0cafb0d04007810 */ /* 0x000fe20007ffe0ff */
[----:B------:R-:W-:Y:S01]  /*56d0*/  FMUL R8, R8, 1.4426950216293334961 ;  /* 0x3fb8aa3b08087820 */ /* 0x000fe20000400000 */
[----:B------:R-:W-:Y:S01]  /*56e0*/  ISETP.GT.U32.AND P0, PT, R4, 0x7f7fffff, PT ;  /* 0x7f7fffff0400780c */ /* 0x000fe20003f04070 */
[----:B------:R-:W-:Y:S01]  /*56f0*/  FFMA R2, R18, R2, R21 ;  /* 0x0000000212027223 */ /* 0x000fe20000000015 */
[----:B------:R-:W-:-:S02]  /*5700*/  LOP3.LUT R3, R0, 0xff800000, RZ, 0xc0, !PT ;  /* 0xff80000000037812 */ /* 0x000fc400078ec0ff */
[----:B------:R-:W-:Y:S01]  /*5710*/  FSETP.NEU.AND P1, PT, R4, RZ, PT ;  /* 0x000000ff0400720b */ /* 0x000fe20003f2d000 */
[----:B------:R-:W-:Y:S01]  /*5720*/  FMUL R2, R2, R17 ;  /* 0x0000001102027220 */ /* 0x000fe20000400000 */
[----:B------:R-:W-:Y:S02]  /*5730*/  IADD3 R0, PT, PT, -R3, R4, RZ ;  /* 0x0000000403007210 */ /* 0x000fe40007ffe1ff */
[----:B------:R-:W-:-:S03]  /*5740*/  I2FP.F32.S32 R3, R3 ;  /* 0x0000000300037245 */ /* 0x000fc60000201400 */
[----:B------:R-:W-:Y:S02]  /*5750*/  FADD R0, R0, -1 ;  /* 0xbf80000000007421 */ /* 0x000fe40000000000 */
[----:B------:R-:W-:Y:S01]  /*5760*/  FFMA R3, R3, 1.1920928955078125e-07, R16 ;  /* 0x3400000003037823 */ /* 0x000fe20000000010 */
[----:B------:R-:W-:Y:S01]  /*5770*/  FMUL R16, R2, 1.4426950216293334961 ;  /* 0x3fb8aa3b02107820 */ /* 0x000fe20000400000 */
[----:B------:R-:W-:-:S04]  /*5780*/  FFMA R15, R0, R15, -0.16845393180847167969 ;  /* 0xbe2c7f30000f7423 */ /* 0x000fc8000000000f */
[----:B------:R-:W-:-:S04]  /*5790*/  FFMA R15, R0, R15, 0.1716887056827545166 ;  /* 0x3e2fcf2a000f7423 */ /* 0x000fc8000000000f */
[----:B------:R-:W-:-:S04]  /*57a0*/  FFMA R15, R0, R15, -0.17900948226451873779 ;  /* 0xbe374e43000f7423 */ /* 0x000fc8000000000f */
[----:B------:R-:W-:-:S04]  /*57b0*/  FFMA R15, R0, R15, 0.20512372255325317383 ;  /* 0x3e520bf4000f7423 */ /* 0x000fc8000000000f */
[----:B------:R-:W-:-:S04]  /*57c0*/  FFMA R15, R0, R15, -0.24046532809734344482 ;  /* 0xbe763c8b000f7423 */ /* 0x000fc8000000000f */
[----:B------:R-:W-:-:S04]  /*57d0*/  FFMA R15, R0, R15, 0.28857114911079406738 ;  /* 0x3e93bf99000f7423 */ /* 0x000fc8000000000f */
[----:B------:R-:W-:-:S04]  /*57e0*/  FFMA R15, R0, R15, -0.36067417263984680176 ;  /* 0xbeb8aa49000f7423 */ /* 0x000fc8000000000f */
[----:B------:R-:W-:-:S04]  /*57f0*/  FFMA R15, R0, R15, 0.48089820146560668945 ;  /* 0x3ef6384a000f7423 */ /* 0x000fc8000000000f */
[----:B------:R-:W-:-:S04]  /*5800*/  FFMA R15, R0, R15, -0.72134751081466674805 ;  /* 0xbf38aa3b000f7423 */ /* 0x000fc8000000000f */
[----:B------:R-:W-:-:S04]  /*5810*/  FMUL R15, R0, R15 ;  /* 0x0000000f000f7220 */ /* 0x000fc80000400000 */
[----:B------:R-:W-:-:S04]  /*5820*/  FMUL R15, R0, R15 ;  /* 0x0000000f000f7220 */ /* 0x000fc80000400000 */
[----:B------:R-:W-:Y:S01]  /*5830*/  FFMA R0, R0, 1.4426950216293334961, R15 ;  /* 0x3fb8aa3b00007823 */ /* 0x000fe2000000000f */
[----:B------:R-:W-:-:S03]  /*5840*/  MOV R15, 0x7f800000 ;  /* 0x7f800000000f7802 */ /* 0x000fc60000000f00 */
[----:B------:R-:W-:Y:S02]  /*5850*/  FADD R0, R3, R0 ;  /* 0x0000000003007221 */ /* 0x000fe40000000000 */
[----:B------:R-:W-:-:S05]  /*5860*/  @P0 FFMA R0, R4, R15, +INF ;  /* 0x7f80000004000423 */ /* 0x000fca000000000f */
[----:B------:R-:W-:Y:S01]  /*5870*/  FSEL R15, R0, -INF , P1 ;  /* 0xff800000000f7808 */ /* 0x000fe20000800000 */
[----:B------:R-:W-:Y:S06]  /*5880*/  BRA `(.L_x_58) ;  /* 0x0000000400687947 */ /* 0x000fec0003800000 */
.L_x_197:
[C---:B------:R-:W-:Y:S01]  /*5890*/  FMUL R3, R4.reuse, 1.4426950216293334961 ;  /* 0x3fb8aa3b04037820 */ /* 0x040fe20000400000 */
[C---:B------:R-:W-:Y:S01]  /*58a0*/  FSETP.GEU.AND P0, PT, |R4|.reuse, 0.40999999642372131348, PT ;  /* 0x3ed1eb850400780b */ /* 0x040fe20003f0e200 */
[----:B------:R-:W-:Y:S01]  /*58b0*/  HFMA2 R17, -RZ, RZ, 0.96630859375, -0.0022525787353515625 ;  /* 0x3bbb989dff117431 */ /* 0x000fe200000001ff */
[----:B------:R-:W-:Y:S01]  /*58c0*/  MOV R19, 0x437c0000 ;  /* 0x437c000000137802 */ /* 0x000fe20000000f00 */
[----:B------:R-:W-:Y:S01]  /*58d0*/  HFMA2 R23, -RZ, RZ, 0.83837890625, -4044 ;  /* 0x3ab5ebe6ff177431 */ /* 0x000fe200000001ff */
[C---:B------:R-:W-:Y:S01]  /*58e0*/  FSETP.NEU.AND P2, PT, R4.reuse, RZ, PT ;  /* 0x000000ff0400720b */ /* 0x040fe20003f4d000 */
[----:B------:R-:W0:Y:S01]  /*58f0*/  FRND R3, R3 ;  /* 0x0000000300037307 */ /* 0x000e220000201000 */
[----:B------:R-:W-:Y:S01]  /*5900*/  FADD R21, R21, R21 ;  /* 0x0000001515157221 */ /* 0x000fe20000000000 */
[----:B------:R-:W-:-:S04]  /*5910*/  FFMA.SAT R2, R4, R17, 0.5 ;  /* 0x3f00000004027423 */ /* 0x000fc80000002011 */
[----:B------:R-:W-:Y:S01]  /*5920*/  FFMA.RM R2, R2, R19, 12582913 ;  /* 0x4b40000102027423 */ /* 0x000fe20000004013 */
[----:B0-----:R-:W-:-:S03]  /*5930*/  FSEL R15, R3, RZ, P0 ;  /* 0x000000ff030f7208 */ /* 0x001fc60000000000 */
[C---:B------:R-:W-:Y:S01]  /*5940*/  FADD R3, R2.reuse, -12583039 ;  /* 0xcb40007f02037421 */ /* 0x040fe20000000000 */
[----:B------:R-:W-:Y:S02]  /*5950*/  SHF.L.U32 R2, R2, 0x17, RZ ;  /* 0x0000001702027819 */ /* 0x000fe400000006ff */
[C---:B------:R-:W-:Y:S01]  /*5960*/  FSETP.NEU.AND P0, PT, R15.reuse, 128, PT ;  /* 0x430000000f00780b */ /* 0x040fe20003f0d000 */
[C---:B------:R-:W-:Y:S01]  /*5970*/  FFMA R8, R15.reuse, -0.693145751953125, R4 ;  /* 0xbf3172000f087823 */ /* 0x040fe20000000004 */
[C---:B------:R-:W-:Y:S02]  /*5980*/  FFMA R3, R4.reuse, 1.4426950216293334961, -R3 ;  /* 0x3fb8aa3b04037823 */ /* 0x040fe40000000803 */
[C---:B------:R-:W-:Y:S01]  /*5990*/  FSEL R0, R15.reuse, 127, P0 ;  /* 0x42fe00000f007808 */ /* 0x040fe20000000000 */
[----:B------:R-:W-:Y:S01]  /*59a0*/  FFMA R8, R15, -1.428606765330187045e-06, R8 ;  /* 0xb5bfbe8e0f087823 */ /* 0x000fe20000000008 */
[----:B------:R-:W-:Y:S02]  /*59b0*/  FFMA R3, R4, 1.925963033500011079e-08, R3 ;  /* 0x32a5706004037823 */ /* 0x000fe40000000003 */
[C---:B------:R-:W-:Y:S01]  /*59c0*/  FSETP.GEU.AND P1, PT, R0.reuse, -126, PT ;  /* 0xc2fc00000000780b */ /* 0x040fe20003f2e000 */
[----:B------:R-:W-:Y:S01]  /*59d0*/  FMUL R17, R0, 0.5 ;  /* 0x3f00000000117820 */ /* 0x000fe20000400000 */
[----:B------:R-:W-:-:S02]  /*59e0*/  FFMA R15, R8, R23, 0.0083824126049876213074 ;  /* 0x3c095663080f7423 */ /* 0x000fc40000000017 */
[----:B------:R-:W0:Y:S02]  /*59f0*/  MUFU.EX2 R3, R3 ;  /* 0x0000000300037308 */ /* 0x000e240000000800 */
[----:B------:R-:W-:Y:S01]  /*5a00*/  FSEL R17, R17, R0, !P1 ;  /* 0x0000000011117208 */ /* 0x000fe20004800000 */
[----:B------:R-:W-:-:S04]  /*5a10*/  FFMA R15, R8, R15, 0.041667830199003219604 ;  /* 0x3d2aabe3080f7423 */ /* 0x000fc8000000000f */
[C---:B------:R-:W-:Y:S01]  /*5a20*/  FFMA R15, R8.reuse, R15, 0.16666397452354431152 ;  /* 0x3e2aa9f6080f7423 */ /* 0x040fe2000000000f */
[----:B------:R-:W1:Y:S03]  /*5a30*/  MUFU.EX2 R19, R17 ;  /* 0x0000001100137308 */ /* 0x000e660000000800 */
[----:B------:R-:W-:-:S04]  /*5a40*/  FFMA R15, R8, R15, 0.49999994039535522461 ;  /* 0x3efffffe080f7423 */ /* 0x000fc8000000000f */
[----:B------:R-:W-:-:S04]  /*5a50*/  FMUL R15, R8, R15 ;  /* 0x0000000f080f7220 */ /* 0x000fc80000400000 */
[----:B------:R-:W-:Y:S01]  /*5a60*/  FFMA R8, R8, R15, R8 ;  /* 0x0000000f08087223 */ /* 0x000fe20000000008 */
[----:B0-----:R-:W-:Y:S01]  /*5a70*/  FMUL R15, R2, R3 ;  /* 0x00000003020f7220 */ /* 0x001fe20000400000 */
[----:B-1----:R-:W-:Y:S01]  /*5a80*/  @!P1 FMUL R19, R19, R19 ;  /* 0x0000001313139220 */ /* 0x002fe20000400000 */
[----:B------:R-:W-:-:S03]  /*5a90*/  FSETP.GEU.AND P1, PT, R0, -25, PT ;  /* 0xc1c800000000780b */ /* 0x000fc60003f2e000 */
[----:B------:R-:W-:-:S04]  /*5aa0*/  FADD R17, R19, -1 ;  /* 0xbf80000013117421 */ /* 0x000fc80000000000 */
[----:B------:R-:W-:Y:S01]  /*5ab0*/  FFMA R17, R8, R19, R17 ;  /* 0x0000001308117223 */ /* 0x000fe20000000011 */
[----:B------:R-:W-:-:S03]  /*5ac0*/  FMUL R8, R18, R15 ;  /* 0x0000000f12087220 */ /* 0x000fc60000400000 */
[----:B------:R-:W-:Y:S01]  /*5ad0*/  @!P0 FADD R17, R17, R17 ;  /* 0x0000001111118221 */ /* 0x000fe20000000000 */
[----:B------:R-:W-:Y:S01]  /*5ae0*/  FSETP.GT.AND P0, PT, R0, 128, PT ;  /* 0x430000000000780b */ /* 0x000fe20003f04000 */
[----:B------:R-:W-:-:S03]  /*5af0*/  FMUL R0, R18, R8 ;  /* 0x0000000812007220 */ /* 0x000fc60000400000 */
[----:B------:R-:W-:Y:S01]  /*5b00*/  FSEL R17, R17, +INF , !P0 ;  /* 0x7f80000011117808 */ /* 0x000fe20004000000 */
[----:B------:R-:W-:-:S03]  /*5b10*/  FFMA R0, R21, R15, R0 ;  /* 0x0000000f15007223 */ /* 0x000fc60000000000 */
[----:B------:R-:W-:Y:S01]  /*5b20*/  FSEL R15, R17, -1, P1 ;  /* 0xbf800000110f7808 */ /* 0x000fe20000800000 */
[----:B------:R-:W-:Y:S01]  /*5b30*/  FMUL R16, R0, 0.5 ;  /* 0x3f00000000107820 */ /* 0x000fe20000400000 */
[----:B------:R-:W-:Y:S01]  /*5b40*/  @!P2 FADD R15, R4, R4 ;  /* 0x00000004040fa221 */ /* 0x000fe20000000000 */
[----:B------:R-:W-:Y:S06]  /*5b50*/  BRA `(.L_x_58) ;  /* 0x0000000000b47947 */ /* 0x000fec0003800000 */
.L_x_198:
        /* <DEDUP_REMOVED lines=9> */
.L_x_75:
[----:B------:R-:W0:Y:S02]  /*5bf0*/  MUFU.RCP R17, R4 ;  /* 0x0000000400117308 */ /* 0x000e240000001000 */
[----:B0-----:R-:W-:-:S04]  /*5c00*/  FFMA R0, R4, R17, -1 ;  /* 0xbf80000004007423 */ /* 0x001fc80000000011 */
[----:B------:R-:W-:-:S04]  /*5c10*/  FADD.FTZ R0, -R0, -RZ ;  /* 0x800000ff00007221 */ /* 0x000fc80000010100 */
[----:B------:R-:W-:-:S07]  /*5c20*/  FFMA R17, R17, R0, R17 ;  /* 0x0000000011117223 */ /* 0x000fce0000000011 */
.L_x_76:
[----:B------:R-:W-:Y:S05]  /*5c30*/  BSYNC.RECONVERGENT B2 ;  /* 0x0000000000027941 */ /* 0x000fea0003800200 */
.L_x_74:
[C---:B------:R-:W-:Y:S01]  /*5c40*/  FMUL R3, R4.reuse, 8388608 ;  /* 0x4b00000004037820 */ /* 0x040fe20000400000 */
[----:B------:R-:W-:Y:S01]  /*5c50*/  FSETP.GEU.AND P0, PT, R4, 1.175494350822287508e-38, PT ;  /* 0x008000000400780b */ /* 0x000fe20003f0e000 */
[----:B------:R-:W-:Y:S02]  /*5c60*/  HFMA2 R15, -RZ, RZ, 1.5048828125, 33.21875 ;  /* 0x3e055027ff0f7431 */ /* 0x000fe400000001ff */
[----:B------:R-:W-:Y:S01]  /*5c70*/  FMUL R8, R18, R17 ;  /* 0x0000001112087220 */ /* 0x000fe20000400000 */
[----:B------:R-:W-:-:S04]  /*5c80*/  FSEL R4, R3, R4, !P0 ;  /* 0x0000000403047208 */ /* 0x000fc80004000000 */
[C---:B------:R-:W-:Y:S02]  /*5c90*/  IADD3 R0, PT, PT, R4.reuse, -0x3f2aaaab, RZ ;  /* 0xc0d5555504007810 */ /* 0x040fe40007ffe0ff */
[----:B------:R-:W-:Y:S02]  /*5ca0*/  FSETP.NEU.AND P1, PT, R4, RZ, PT ;  /* 0x000000ff0400720b */ /* 0x000fe40003f2d000 */
[----:B------:R-:W-:-:S04]  /*5cb0*/  LOP3.LUT R3, R0, 0xff800000, RZ, 0xc0, !PT ;  /* 0xff80000000037812 */ /* 0x000fc800078ec0ff */
[-C--:B------:R-:W-:Y:S02]  /*5cc0*/  IADD3 R0, PT, PT, R4, -R3.reuse, RZ ;  /* 0x8000000304007210 */ /* 0x080fe40007ffe0ff */
[----:B------:R-:W-:-:S03]  /*5cd0*/  I2FP.F32.S32 R3, R3 ;  /* 0x0000000300037245 */ /* 0x000fc60000201400 */
[----:B------:R-:W-:Y:S01]  /*5ce0*/  FADD R2, R0, -1 ;  /* 0xbf80000000027421 */ /* 0x000fe20000000000 */
[----:B------:R-:W-:Y:S02]  /*5cf0*/  FSEL R0, RZ, -23, P0 ;  /* 0xc1b80000ff007808 */ /* 0x000fe40000000000 */
[----:B------:R-:W-:Y:S01]  /*5d00*/  ISETP.GT.U32.AND P0, PT, R4, 0x7f7fffff, PT ;  /* 0x7f7fffff0400780c */ /* 0x000fe20003f04070 */
[----:B------:R-:W-:Y:S02]  /*5d10*/  FFMA R15, R2, -R15, 0.14084610342979431152 ;  /* 0x3e1039f6020f7423 */ /* 0x000fe4000000080f */
[----:B------:R-:W-:Y:S01]  /*5d20*/  FFMA R3, R3, 1.1920928955078125e-07, R0 ;  /* 0x3400000003037823 */ /* 0x000fe20000000000 */
[----:B------:R-:W-:Y:S01]  /*5d30*/  FMUL R0, R8, -0.5 ;  /* 0xbf00000008007820 */ /* 0x000fe20000400000 */
[----:B------:R-:W-:-:S03]  /*5d40*/  FFMA R15, R2, R15, -0.12148627638816833496 ;  /* 0xbdf8cdcc020f7423 */ /* 0x000fc6000000000f */
[----:B------:R-:W-:Y:S01]  /*5d50*/  FFMA R0, R18, R0, R21 ;  /* 0x0000000012007223 */ /* 0x000fe20000000015 */
[----:B------:R-:W-:-:S03]  /*5d60*/  FFMA R15, R2, R15, 0.13980610668659210205 ;  /* 0x3e0f2955020f7423 */ /* 0x000fc6000000000f */
[----:B------:R-:W-:Y:S01]  /*5d70*/  FMUL R16, R0, R17 ;  /* 0x0000001100107220 */ /* 0x000fe20000400000 */
[----:B------:R-:W-:-:S04]  /*5d80*/  FFMA R15, R2, R15, -0.16684235632419586182 ;  /* 0xbe2ad8b9020f7423 */ /* 0x000fc8000000000f */
[----:B------:R-:W-:-:S04]  /*5d90*/  FFMA R15, R2, R15, 0.20012299716472625732 ;  /* 0x3e4ced0b020f7423 */ /* 0x000fc8000000000f */
[----:B------:R-:W-:-:S04]  /*5da0*/  FFMA R15, R2, R15, -0.24999669194221496582 ;  /* 0xbe7fff22020f7423 */ /* 0x000fc8000000000f */
[----:B------:R-:W-:-:S04]  /*5db0*/  FFMA R15, R2, R15, 0.33333182334899902344 ;  /* 0x3eaaaa78020f7423 */ /* 0x000fc8000000000f */
[----:B------:R-:W-:-:S04]  /*5dc0*/  FFMA R15, R2, R15, -0.5 ;  /* 0xbf000000020f7423 */ /* 0x000fc8000000000f */
[----:B------:R-:W-:-:S04]  /*5dd0*/  FMUL R15, R2, R15 ;  /* 0x0000000f020f7220 */ /* 0x000fc80000400000 */
[----:B------:R-:W-:Y:S01]  /*5de0*/  FFMA R2, R2, R15, R2 ;  /* 0x0000000f02027223 */ /* 0x000fe20000000002 */
[----:B------:R-:W-:-:S03]  /*5df0*/  MOV R15, 0x7f800000 ;  /* 0x7f800000000f7802 */ /* 0x000fc60000000f00 */
[----:B------:R-:W-:Y:S02]  /*5e00*/  FFMA R2, R3, 0.69314718246459960938, R2 ;  /* 0x3f31721803027823 */ /* 0x000fe40000000002 */
[----:B------:R-:W-:-:S05]  /*5e10*/  @P0 FFMA R2, R4, R15, +INF ;  /* 0x7f80000004020423 */ /* 0x000fca000000000f */
[----:B------:R-:W-:-:S07]  /*5e20*/  FSEL R15, R2, -INF , P1 ;  /* 0xff800000020f7808 */ /* 0x000fce0000800000 */
.L_x_58:
[----:B------:R-:W-:Y:S05]  /*5e30*/  BSYNC.RECONVERGENT B1 ;  /* 0x0000000000017941 */ /* 0x000fea0003800200 */
.L_x_52:
[----:B------:R-:W-:Y:S05]  /*5e40*/  BRA `(.L_x_16) ;  /* 0x0000004400c47947 */ /* 0x000fea0003800000 */
.L_x_12:
[----:B------:R-:W-:Y:S01]  /*5e50*/  ISETP.GT.AND P0, PT, R0, 0x1f, PT ;  /* 0x0000001f0000780c */ /* 0x000fe20003f04270 */
[----:B------:R-:W-:-:S12]  /*5e60*/  BSSY.RECONVERGENT B1, `(.L_x_16) ;  /* 0x000046f000017945 */ /* 0x000fd80003800200 */
[----:B------:R-:W-:Y:S05]  /*5e70*/  @P0 BRA `(.L_x_77) ;  /* 0x0000003000500947 */ /* 0x000fea0003800000 */
[----:B------:R-:W-:-:S13]  /*5e80*/  ISETP.GT.AND P0, PT, R0, 0x1a, PT ;  /* 0x0000001a0000780c */ /* 0x000fda0003f04270 */
[----:B------:R-:W-:Y:S05]  /*5e90*/  @P0 BRA `(.L_x_78) ;  /* 0x0000001c00c40947 */ /* 0x000fea0003800000 */
[----:B------:R-:W-:-:S13]  /*5ea0*/  ISETP.GT.AND P0, PT, R0, 0x17, PT ;  /* 0x000000170000780c */ /* 0x000fda0003f04270 */
[----:B------:R-:W-:Y:S05]  /*5eb0*/  @P0 BRA `(.L_x_79) ;  /* 0x0000000400a00947 */ /* 0x000fea0003800000 */
[----:B0-----:R-:W-:-:S04]  /*5ec0*/  MOV R3, 0xffffffea ;  /* 0xffffffea00037802 */ /* 0x001fc80000000f00 */
[----:B------:R-:W-:-:S04]  /*5ed0*/  VIADDMNMX.U32 R0, R0, R3, 0x2, PT ;  /* 0x0000000200007446 */ /* 0x000fc80003800003 */
[----:B------:R-:W-:-:S04]  /*5ee0*/  SHF.L.U32 R0, R0, 0x2, RZ ;  /* 0x0000000200007819 */ /* 0x000fc800000006ff */
[----:B------:R-:W0:Y:S02]  /*5ef0*/  LDC R2, c[0x2][R0+0x70] ;  /* 0x00801c0000027b82 */ /* 0x000e240000000800 */
[----:B0-----:R-:W-:-:S04]  /*5f00*/  SHF.R.S32.HI R3, RZ, 0x1f, R2 ;  /* 0x0000001fff037819 */ /* 0x001fc80000011402 */
.L_x_201:
[----:B------:R-:W-:Y:S05]  /*5f10*/  BRX R2 -0x5f20                                                          (*"BRANCH_TARGETS .L_x_202,.L_x_203,.L_x_83"*) ;  /* 0xffffffa002387949 */ /* 0x000fea000383ffff */
.L_x_203:
[----:B-----5:R-:W-:Y:S01]  /*5f20*/  FADD R2, R4, 1 ;  /* 0x3f80000004027421 */ /* 0x020fe20000000000 */
[----:B------:R-:W-:Y:S04]  /*5f30*/  BSSY.RECONVERGENT B2, `(.L_x_80) ;  /* 0x000000d000027945 */ /* 0x000fe80003800200 */
[----:B------:R-:W-:-:S04]  /*5f40*/  IADD3 R0, PT, PT, R2, 0x1800000, RZ ;  /* 0x0180000002007810 */ /* 0x000fc80007ffe0ff */
[----:B------:R-:W-:-:S04]  /*5f50*/  LOP3.LUT R0, R0, 0x7f800000, RZ, 0xc0, !PT ;  /* 0x7f80000000007812 */ /* 0x000fc800078ec0ff */
[----:B------:R-:W-:-:S13]  /*5f60*/  ISETP.GT.U32.AND P0, PT, R0, 0x1ffffff, PT ;  /* 0x01ffffff0000780c */ /* 0x000fda0003f04070 */
[----:B------:R-:W-:Y:S05]  /*5f70*/  @P0 BRA `(.L_x_81) ;  /* 0x0000000000100947 */ /* 0x000fea0003800000 */
[----:B------:R-:W-:Y:S02]  /*5f80*/  MOV R0, R2 ;  /* 0x0000000200007202 */ /* 0x000fe40000000f00 */
[----:B------:R-:W-:-:S07]  /*5f90*/  MOV R8, 0x5fb0 ;  /* 0x00005fb000087802 */ /* 0x000fce0000000f00 */
[----:B------:R-:W-:Y:S05]  /*5fa0*/  CALL.REL.NOINC `($__internal_0_$__cuda_sm20_rcp_rn_f32_slowpath) ;  /* 0x0000005000647944 */ /* 0x000fea0003c00000 */
[----:B------:R-:W-:Y:S05]  /*5fb0*/  BRA `(.L_x_82) ;  /* 0x0000000000107947 */ /* 0x000fea0003800000 */
.L_x_81:
[----:B------:R-:W0:Y:S02]  /*5fc0*/  MUFU.RCP R17, R2 ;  /* 0x0000000200117308 */ /* 0x000e240000001000 */
[----:B0-----:R-:W-:-:S04]  /*5fd0*/  FFMA R0, R2, R17, -1 ;  /* 0xbf80000002007423 */ /* 0x001fc80000000011 */
[----:B------:R-:W-:-:S04]  /*5fe0*/  FADD.FTZ R0, -R0, -RZ ;  /* 0x800000ff00007221 */ /* 0x000fc80000010100 */
[----:B------:R-:W-:-:S07]  /*5ff0*/  FFMA R17, R17, R0, R17 ;  /* 0x0000000011117223 */ /* 0x000fce0000000011 */
.L_x_82:
[----:B------:R-:W-:Y:S05]  /*6000*/  BSYNC.RECONVERGENT B2 ;  /* 0x0000000000027941 */ /* 0x000fea0003800200 */
.L_x_80:
[C---:B------:R-:W-:Y:S01]  /*6010*/  FADD.RZ R0, R4.reuse, 1 ;  /* 0x3f80000004007421 */ /* 0x040fe2000000c000 */
[----:B------:R-:W-:Y:S01]  /*6020*/  HFMA2 R15, -RZ, RZ, 1.625, 0 ;  /* 0x3e800000ff0f7431 */ /* 0x000fe200000001ff */
[----:B------:R-:W-:Y:S01]  /*6030*/  ISETP.GE.U32.AND P0, PT, R4, 0x7f800000, PT ;  /* 0x7f8000000400780c */ /* 0x000fe20003f06070 */
[----:B------:R-:W-:Y:S02]  /*6040*/  FMUL R8, R18, R17 ;  /* 0x0000001112087220 */ /* 0x000fe40000400000 */
[----:B------:R-:W-:-:S04]  /*6050*/  IADD3 R0, PT, PT, R0, -0x3f400000, RZ ;  /* 0xc0c0000000007810 */ /* 0x000fc80007ffe0ff */
[----:B------:R-:W-:-:S04]  /*6060*/  LOP3.LUT R3, R0, 0xff800000, RZ, 0xc0, !PT ;  /* 0xff80000000037812 */ /* 0x000fc800078ec0ff */
[----:B------:R-:W-:Y:S02]  /*6070*/  IADD3 R2, PT, PT, -R3, 0x40800000, RZ ;  /* 0x4080000003027810 */ /* 0x000fe40007ffe1ff */
[-C--:B------:R-:W-:Y:S02]  /*6080*/  IADD3 R0, PT, PT, R4, -R3.reuse, RZ ;  /* 0x8000000304007210 */ /* 0x080fe40007ffe0ff */
[----:B------:R-:W-:Y:S01]  /*6090*/  I2FP.F32.S32 R3, R3 ;  /* 0x0000000300037245 */ /* 0x000fe20000201400 */
[----:B------:R-:W-:Y:S01]  /*60a0*/  FFMA R15, R2, R15, -1 ;  /* 0xbf800000020f7423 */ /* 0x000fe2000000000f */
[----:B------:R-:W-:-:S03]  /*60b0*/  MOV R2, 0x3d39bf78 ;  /* 0x3d39bf7800027802 */ /* 0x000fc60000000f00 */
[----:B------:R-:W-:Y:S01]  /*60c0*/  FADD R15, R0, R15 ;  /* 0x0000000f000f7221 */ /* 0x000fe20000000000 */
[----:B------:R-:W-:-:S03]  /*60d0*/  FMUL R3, R3, 1.1920928955078125e-07 ;  /* 0x3400000003037820 */ /* 0x000fc60000400000 */
[----:B------:R-:W-:-:S04]  /*60e0*/  FFMA R0, R15, -R2, 0.10546888411045074463 ;  /* 0x3dd800120f007423 */ /* 0x000fc80000000802 */
[----:B------:R-:W-:-:S04]  /*60f0*/  FFMA R0, R15, R0, -0.13229703903198242188 ;  /* 0xbe0778e00f007423 */ /* 0x000fc80000000000 */
[----:B------:R-:W-:-:S04]  /*6100*/  FFMA R0, R15, R0, 0.14491446316242218018 ;  /* 0x3e1464750f007423 */ /* 0x000fc80000000000 */
[----:B------:R-:W-:-:S04]  /*6110*/  FFMA R0, R15, R0, -0.16641564667224884033 ;  /* 0xbe2a68dd0f007423 */ /* 0x000fc80000000000 */
[----:B------:R-:W-:-:S04]  /*6120*/  FFMA R0, R15, R0, 0.19988867640495300293 ;  /* 0x3e4caf9e0f007423 */ /* 0x000fc80000000000 */
[----:B------:R-:W-:-:S04]  /*6130*/  FFMA R0, R15, R0, -0.25000196695327758789 ;  /* 0xbe8000420f007423 */ /* 0x000fc80000000000 */
[----:B------:R-:W-:-:S04]  /*6140*/  FFMA R0, R15, R0, 0.33333510160446166992 ;  /* 0x3eaaaae60f007423 */ /* 0x000fc80000000000 */
[----:B------:R-:W-:Y:S01]  /*6150*/  FFMA R2, R15, R0, -0.5 ;  /* 0xbf0000000f027423 */ /* 0x000fe20000000000 */
[----:B------:R-:W-:-:S03]  /*6160*/  FMUL R0, R8, -0.5 ;  /* 0xbf00000008007820 */ /* 0x000fc60000400000 */
[----:B------:R-:W-:Y:S01]  /*6170*/  FMUL R2, R15, R2 ;  /* 0x000000020f027220 */ /* 0x000fe20000400000 */
[----:B------:R-:W-:-:S03]  /*6180*/  FFMA R0, R18, R0, R21 ;  /* 0x0000000012007223 */ /* 0x000fc60000000015 */
[----:B------:R-:W-:Y:S01]  /*6190*/  FFMA R2, R15, R2, R15 ;  /* 0x000000020f027223 */ /* 0x000fe2000000000f */
[----:B------:R-:W-:-:S03]  /*61a0*/  FMUL R16, R0, R17 ;  /* 0x0000001100107220 */ /* 0x000fc60000400000 */
[----:B------:R-:W-:Y:S01]  /*61b0*/  FFMA R15, R3, 0.69314718246459960938, R2 ;  /* 0x3f317218030f7823 */ /* 0x000fe20000000002 */
[----:B------:R-:W-:Y:S06]  /*61c0*/  @!P0 BRA `(.L_x_83) ;  /* 0x0000004000e08947 */ /* 0x000fec0003800000 */
[C---:B------:R-:W-:Y:S02]  /*61d0*/  ISETP.GT.AND P0, PT, R4.reuse, -0x40800000, PT ;  /* 0xbf8000000400780c */ /* 0x040fe40003f04270 */
[----:B------:R-:W-:Y:S02]  /*61e0*/  MOV R3, 0x7f800000 ;  /* 0x7f80000000037802 */ /* 0x000fe40000000f00 */
[----:B------:R-:W-:-:S09]  /*61f0*/  FSETP.NEU.AND P1, PT, R4, RZ, PT ;  /* 0x000000ff0400720b */ /* 0x000fd20003f2d000 */
[----:B------:R-:W-:-:S05]  /*6200*/  @P0 FFMA R15, R4, R3, +INF ;  /* 0x7f800000040f0423 */ /* 0x000fca0000000003 */
[----:B------:R-:W-:Y:S01]  /*6210*/  FSEL R15, R15, -RZ, P1 ;  /* 0x800000ff0f0f7208 */ /* 0x000fe20000800000 */
[----:B------:R-:W-:Y:S06]  /*6220*/  BRA `(.L_x_83) ;  /* 0x0000004000c87947 */ /* 0x000fec0003800000 */
.L_x_202:
[----:B-----5:R-:W-:Y:S01]  /*6230*/  IADD3 R0, PT, PT, R4, 0x1800000, RZ ;  /* 0x0180000004007810 */ /* 0x020fe20007ffe0ff */
        /* <DEDUP_REMOVED lines=8> */
.L_x_85:
[----:B------:R-:W0:Y:S02]  /*62c0*/  MUFU.RCP R17, R4 ;  /* 0x0000000400117308 */ /* 0x000e240000001000 */
[----:B0-----:R-:W-:-:S04]  /*62d0*/  FFMA R0, R4, R17, -1 ;  /* 0xbf80000004007423 */ /* 0x001fc80000000011 */
[----:B------:R-:W-:-:S04]  /*62e0*/  FADD.FTZ R0, -R0, -RZ ;  /* 0x800000ff00007221 */ /* 0x000fc80000010100 */
[----:B------:R-:W-:-:S07]  /*62f0*/  FFMA R17, R17, R0, R17 ;  /* 0x0000000011117223 */ /* 0x000fce0000000011 */
.L_x_86:
[----:B------:R-:W-:Y:S05]  /*6300*/  BSYNC.RECONVERGENT B2 ;  /* 0x0000000000027941 */ /* 0x000fea0003800200 */
.L_x_84:
[C---:B------:R-:W-:Y:S01]  /*6310*/  FMUL R3, R4.reuse, 8388608 ;  /* 0x4b00000004037820 */ /* 0x040fe20000400000 */
[----:B------:R-:W-:Y:S01]  /*6320*/  FSETP.GEU.AND P0, PT, R4, 1.175494350822287508e-38, PT ;  /* 0x008000000400780b */ /* 0x000fe20003f0e000 */
[----:B------:R-:W-:Y:S02]  /*6330*/  HFMA2 R15, -RZ, RZ, 1.5048828125, 33.21875 ;  /* 0x3e055027ff0f7431 */ /* 0x000fe400000001ff */
[----:B------:R-:W-:Y:S01]  /*6340*/  FMUL R8, R18, R17 ;  /* 0x0000001112087220 */ /* 0x000fe20000400000 */
[----:B------:R-:W-:-:S04]  /*6350*/  FSEL R4, R3, R4, !P0 ;  /* 0x0000000403047208 */ /* 0x000fc80004000000 */
[----:B------:R-:W-:-:S04]  /*6360*/  IADD3 R0, PT, PT, R4, -0x3f2aaaab, RZ ;  /* 0xc0d5555504007810 */ /* 0x000fc80007ffe0ff */
        /* <DEDUP_REMOVED lines=9> */
[----:B------:R-:W-:Y:S01]  /*6400*/  FFMA R15, R2, R15, -0.12148627638816833496 ;  /* 0xbdf8cdcc020f7423 */ /* 0x000fe2000000000f */
[----:B------:R-:W-:Y:S02]  /*6410*/  FMUL R8, R8, 0.43429446220397949219 ;  /* 0x3ede5bd808087820 */ /* 0x000fe40000400000 */
[----:B------:R-:W-:Y:S01]  /*6420*/  FFMA R0, R18, R0, R21 ;  /* 0x0000000012007223 */ /* 0x000fe20000000015 */
[----:B------:R-:W-:-:S03]  /*6430*/  FFMA R15, R2, R15, 0.13980610668659210205 ;  /* 0x3e0f2955020f7423 */ /* 0x000fc6000000000f */
[----:B------:R-:W-:Y:S01]  /*6440*/  FMUL R0, R0, R17 ;  /* 0x0000001100007220 */ /* 0x000fe20000400000 */
[----:B------:R-:W-:-:S03]  /*6450*/  FFMA R15, R2, R15, -0.16684235632419586182 ;  /* 0xbe2ad8b9020f7423 */ /* 0x000fc6000000000f */
[----:B------:R-:W-:Y:S01]  /*6460*/  FMUL R16, R0, 0.43429446220397949219 ;  /* 0x3ede5bd800107820 */ /* 0x000fe20000400000 */
[----:B------:R-:W-:-:S04]  /*6470*/  FFMA R15, R2, R15, 0.20012299716472625732 ;  /* 0x3e4ced0b020f7423 */ /* 0x000fc8000000000f */
[----:B------:R-:W-:-:S04]  /*6480*/  FFMA R15, R2, R15, -0.24999669194221496582 ;  /* 0xbe7fff22020f7423 */ /* 0x000fc8000000000f */
[----:B------:R-:W-:-:S04]  /*6490*/  FFMA R15, R2, R15, 0.33333182334899902344 ;  /* 0x3eaaaa78020f7423 */ /* 0x000fc8000000000f */
[----:B------:R-:W-:-:S04]  /*64a0*/  FFMA R15, R2, R15, -0.5 ;  /* 0xbf000000020f7423 */ /* 0x000fc8000000000f */
[----:B------:R-:W-:-:S04]  /*64b0*/  FMUL R15, R2, R15 ;  /* 0x0000000f020f7220 */ /* 0x000fc80000400000 */
[----:B------:R-:W-:Y:S01]  /*64c0*/  FFMA R2, R2, R15, R2 ;  /* 0x0000000f02027223 */ /* 0x000fe20000000002 */
[----:B------:R-:W-:-:S03]  /*64d0*/  IMAD.MOV.U32 R15, RZ, RZ, 0x7f800000 ;  /* 0x7f800000ff0f7424 */ /* 0x000fc600078e00ff */
[----:B------:R-:W-:Y:S01]  /*64e0*/  FFMA R2, R3, 0.69314718246459960938, R2 ;  /* 0x3f31721803027823 */ /* 0x000fe20000000002 */
[C---:B------:R-:W-:Y:S01]  /*64f0*/  @P0 FFMA R2, R4.reuse, R15, +INF ;  /* 0x7f80000004020423 */ /* 0x040fe2000000000f */
[----:B------:R-:W-:-:S03]  /*6500*/  FSETP.NEU.AND P0, PT, R4, RZ, PT ;  /* 0x000000ff0400720b */ /* 0x000fc60003f0d000 */
[----:B------:R-:W-:-:S05]  /*6510*/  FMUL R15, R2, 0.43429449200630187988 ;  /* 0x3ede5bd9020f7820 */ /* 0x000fca0000400000 */
[----:B------:R-:W-:Y:S01]  /*6520*/  FSEL R15, R15, -INF , P0 ;  /* 0xff8000000f0f7808 */ /* 0x000fe20000000000 */
[----:B------:R-:W-:Y:S06]  /*6530*/  BRA `(.L_x_83) ;  /* 0x0000004000047947 */ /* 0x000fec0003800000 */
.L_x_79:
[----:B0-----:R-:W-:-:S04]  /*6540*/  MOV R3, 0xffffffe8 ;  /* 0xffffffe800037802 */ /* 0x001fc80000000f00 */
[----:B------:R-:W-:-:S04]  /*6550*/  VIADDMNMX.U32 R0, R0, R3, 0x3, PT ;  /* 0x0000000300007446 */ /* 0x000fc80003800003 */
[----:B------:R-:W-:-:S04]  /*6560*/  SHF.L.U32 R0, R0, 0x2, RZ ;  /* 0x0000000200007819 */ /* 0x000fc800000006ff */
[----:B------:R-:W0:Y:S02]  /*6570*/  LDC R2, c[0x2][R0+0x7c] ;  /* 0x00801f0000027b82 */ /* 0x000e240000000800 */
[----:B0-----:R-:W-:-:S04]  /*6580*/  SHF.R.S32.HI R3, RZ, 0x1f, R2 ;  /* 0x0000001fff037819 */ /* 0x001fc80000011402 */
.L_x_205:
[----:B------:R-:W-:Y:S05]  /*6590*/  BRX R2 -0x65a0                                                          (*"BRANCH_TARGETS .L_x_206,.L_x_207,.L_x_208,.L_x_83"*) ;  /* 0xffffff9802987949 */ /* 0x000fea000383ffff */
.L_x_208:
[C---:B-----5:R-:W-:Y:S01]  /*65a0*/  FMUL R0, R4.reuse, 0.63661974668502807617 ;  /* 0x3f22f98304007820 */ /* 0x060fe20000400000 */
[----:B------:R-:W-:Y:S01]  /*65b0*/  FSETP.GE.AND P0, PT, |R4|, 105615, PT ;  /* 0x47ce47800400780b */ /* 0x000fe20003f06200 */
[----:B------:R-:W-:Y:S04]  /*65c0*/  BSSY.RECONVERGENT B0, `(.L_x_87) ;  /* 0x0000066000007945 */ /* 0x000fe80003800200 */
[----:B------:R-:W0:Y:S02]  /*65d0*/  F2I.NTZ R0, R0 ;  /* 0x0000000000007305 */ /* 0x000e240000203100 */
[----:B0-----:R-:W-:-:S05]  /*65e0*/  I2FP.F32.S32 R3, R0 ;  /* 0x0000000000037245 */ /* 0x001fca0000201400 */
[----:B------:R-:W-:-:S04]  /*65f0*/  FFMA R2, R3, -1.5707962512969970703, R4 ;  /* 0xbfc90fda03027823 */ /* 0x000fc80000000004 */
[----:B------:R-:W-:-:S04]  /*6600*/  FFMA R2, R3, -7.5497894158615963534e-08, R2 ;  /* 0xb3a2216803027823 */ /* 0x000fc80000000002 */
[----:B------:R-:W-:Y:S01]  /*6610*/  FFMA R2, R3, -5.3903029534742383927e-15, R2 ;  /* 0xa7c234c503027823 */ /* 0x000fe20000000002 */
[----:B------:R-:W-:Y:S06]  /*6620*/  @!P0 BRA `(.L_x_88) ;  /* 0x00000004007c8947 */ /* 0x000fec0003800000 */
[----:B------:R-:W-:-:S13]  /*6630*/  FSETP.NEU.AND P0, PT, |R4|, +INF , PT ;  /* 0x7f8000000400780b */ /* 0x000fda0003f0d200 */
[----:B------:R-:W-:Y:S01]  /*6640*/  @!P0 FMUL R2, RZ, R4 ;  /* 0x00000004ff028220 */ /* 0x000fe20000400000 */
[----:B------:R-:W-:Y:S01]  /*6650*/  @!P0 MOV R0, RZ ;  /* 0x000000ff00008202 */ /* 0x000fe20000000f00 */
[----:B------:R-:W-:Y:S06]  /*6660*/  @!P0 BRA `(.L_x_88) ;  /* 0x00000004006c8947 */ /* 0x000fec0003800000 */
[----:B------:R-:W-:Y:S01]  /*6670*/  SHF.L.U32 R0, R4, 0x8, RZ ;  /* 0x0000000804007819 */ /* 0x000fe200000006ff */
[----:B------:R-:W-:Y:S01]  /*6680*/  HFMA2 R15, -RZ, RZ, 0, 0 ;  /* 0x00000000ff0f7431 */ /* 0x000fe200000001ff */
[----:B------:R-:W-:Y:S01]  /*6690*/  MOV R8, RZ ;  /* 0x000000ff00087202 */ /* 0x000fe20000000f00 */
[----:B------:R-:W0:Y:S01]  /*66a0*/  LDCU.64 UR6, c[0x4][URZ] ;  /* 0x01000000ff0677ac */ /* 0x000e220008000a00 */
[----:B------:R-:W-:Y:S01]  /*66b0*/  LOP3.LUT R19, R0, 0x80000000, RZ, 0xfc, !PT ;  /* 0x8000000000137812 */ /* 0x000fe200078efcff */
[----:B------:R-:W-:Y:S01]  /*66c0*/  UMOV UR5, URZ ;  /* 0x000000ff00057c82 */ /* 0x000fe20008000000 */
[----:B------:R-:W-:-:S05]  /*66d0*/  UMOV UR4, URZ ;  /* 0x000000ff00047c82 */ /* 0x000fca0008000000 */
.L_x_89:
[----:B0-----:R-:W-:Y:S02]  /*66e0*/  MOV R16, UR6 ;  /* 0x0000000600107c02 */ /* 0x001fe40008000f00 */
[----:B------:R-:W-:-:S05]  /*66f0*/  MOV R17, UR7 ;  /* 0x0000000700117c02 */ /* 0x000fca0008000f00 */
[----:B------:R-:W2:Y:S01]  /*6700*/  LDG.E.CONSTANT R2, desc[UR8][R16.64] ;  /* 0x0000000810027981 */ /* 0x000ea2000c1e9900 */
[----:B------:R-:W-:Y:S01]  /*6710*/  UIADD3 UR4, UPT, UPT, UR4, 0x1, URZ ;  /* 0x0000000104047890 */ /* 0x000fe2000fffe0ff */
[C---:B------:R-:W-:Y:S01]  /*6720*/  ISETP.EQ.AND P0, PT, R8.reuse, RZ, PT ;  /* 0x000000ff0800720c */ /* 0x040fe20003f02270 */
[----:B------:R-:W-:Y:S01]  /*6730*/  UIADD3 UR6, UP1, UPT, UR6, 0x4, URZ ;  /* 0x0000000406067890 */ /* 0x000fe2000ff3e0ff */
[C---:B------:R-:W-:Y:S01]  /*6740*/  ISETP.EQ.AND P1, PT, R8.reuse, 0x4, PT ;  /* 0x000000040800780c */ /* 0x040fe20003f22270 */
[----:B------:R-:W-:Y:S01]  /*6750*/  UISETP.NE.AND UP0, UPT, UR4, 0x6, UPT ;  /* 0x000000060400788c */ /* 0x000fe2000bf05270 */
[C---:B------:R-:W-:Y:S01]  /*6760*/  ISETP.EQ.AND P2, PT, R8.reuse, 0x8, PT ;  /* 0x000000080800780c */ /* 0x040fe20003f42270 */
[----:B------:R-:W-:Y:S01]  /*6770*/  UIADD3.X UR7, UPT, UPT, URZ, UR7, URZ, UP1, !UPT ;  /* 0x00000007ff077290 */ /* 0x000fe20008ffe4ff */
[C---:B------:R-:W-:Y:S02]  /*6780*/  ISETP.EQ.AND P3, PT, R8.reuse, 0xc, PT ;  /* 0x0000000c0800780c */ /* 0x040fe40003f62270 */
[----:B------:R-:W-:-:S02]  /*6790*/  ISETP.EQ.AND P4, PT, R8, 0x10, PT ;  /* 0x000000100800780c */ /* 0x000fc40003f82270 */
[C---:B------:R-:W-:Y:S02]  /*67a0*/  ISETP.EQ.AND P5, PT, R8.reuse, 0x14, PT ;  /* 0x000000140800780c */ /* 0x040fe40003fa2270 */
[----:B------:R-:W-:Y:S01]  /*67b0*/  IADD3 R8, PT, PT, R8, 0x4, RZ ;  /* 0x0000000408087810 */ /* 0x000fe20007ffe0ff */
[----:B--2---:R-:W-:-:S03]  /*67c0*/  IMAD.WIDE.U32 R2, R2, R19, RZ ;  /* 0x0000001302027225 */ /* 0x004fc600078e00ff */
[----:B------:R-:W-:-:S04]  /*67d0*/  IADD3 R0, P6, PT, R2, R15, RZ ;  /* 0x0000000f02007210 */ /* 0x000fc80007fde0ff */
[----:B------:R-:W-:Y:S02]  /*67e0*/  IADD3.X R15, PT, PT, R3, UR5, RZ, P6, !PT ;  /* 0x00000005030f7c10 */ /* 0x000fe4000b7fe4ff */
[-C--:B------:R-:W-:Y:S02]  /*67f0*/  @P0 MOV R9, R0.reuse ;  /* 0x0000000000090202 */ /* 0x080fe40000000f00 */
[-C--:B------:R-:W-:Y:S02]  /*6800*/  @P1 MOV R10, R0.reuse ;  /* 0x00000000000a1202 */ /* 0x080fe40000000f00 */
[-C--:B------:R-:W-:Y:S02]  /*6810*/  @P2 MOV R11, R0.reuse ;  /* 0x00000000000b2202 */ /* 0x080fe40000000f00 */
[-C--:B------:R-:W-:Y:S02]  /*6820*/  @P3 MOV R12, R0.reuse ;  /* 0x00000000000c3202 */ /* 0x080fe40000000f00 */
[----:B------:R-:W-:-:S02]  /*6830*/  @P4 MOV R13, R0 ;  /* 0x00000000000d4202 */ /* 0x000fc40000000f00 */
[----:B------:R-:W-:Y:S01]  /*6840*/  @P5 MOV R14, R0 ;  /* 0x00000000000e5202 */ /* 0x000fe20000000f00 */
[----:B------:R-:W-:Y:S06]  /*6850*/  BRA.U UP0, `(.L_x_89) ;  /* 0xfffffffd00a07547 */ /* 0x000fec000b83ffff */
[----:B------:R-:W-:Y:S01]  /*6860*/  SHF.R.U32.HI R2, RZ, 0x17, R4 ;  /* 0x00000017ff027819 */ /* 0x000fe20000011604 */
[----:B------:R-:W-:Y:S03]  /*6870*/  BSSY.RECONVERGENT B2, `(.L_x_90) ;  /* 0x0000028000027945 */ /* 0x000fe60003800200 */
[C---:B------:R-:W-:Y:S02]  /*6880*/  LOP3.LUT R0, R2.reuse, 0xe0, RZ, 0xc0, !PT ;  /* 0x000000e002007812 */ /* 0x040fe400078ec0ff */
[----:B------:R-:W-:Y:S02]  /*6890*/  LOP3.LUT P6, RZ, R2, 0x1f, RZ, 0xc0, !PT ;  /* 0x0000001f02ff7812 */ /* 0x000fe400078cc0ff */
[----:B------:R-:W-:-:S04]  /*68a0*/  IADD3 R0, PT, PT, R0, -0x80, RZ ;  /* 0xffffff8000007810 */ /* 0x000fc80007ffe0ff */
[----:B------:R-:W-:-:S04]  /*68b0*/  SHF.R.U32.HI R0, RZ, 0x5, R0 ;  /* 0x00000005ff007819 */ /* 0x000fc80000011600 */
[----:B------:R-:W-:-:S04]  /*68c0*/  LEA R16, -R0, RZ, 0x2 ;  /* 0x000000ff00107211 */ /* 0x000fc800078e11ff */
[C---:B------:R-:W-:Y:S02]  /*68d0*/  ISETP.EQ.AND P3, PT, R16.reuse, -0x18, PT ;  /* 0xffffffe81000780c */ /* 0x040fe40003f62270 */
[C---:B------:R-:W-:Y:S02]  /*68e0*/  ISETP.EQ.AND P4, PT, R16.reuse, -0x14, PT ;  /* 0xffffffec1000780c */ /* 0x040fe40003f82270 */
[C---:B------:R-:W-:Y:S02]  /*68f0*/  ISETP.EQ.AND P2, PT, R16.reuse, -0x10, PT ;  /* 0xfffffff01000780c */ /* 0x040fe40003f42270 */
[C---:B------:R-:W-:Y:S02]  /*6900*/  ISETP.EQ.AND P1, PT, R16.reuse, -0xc, PT ;  /* 0xfffffff41000780c */ /* 0x040fe40003f22270 */
[C---:B------:R-:W-:Y:S02]  /*6910*/  ISETP.EQ.AND P0, PT, R16.reuse, -0x8, PT ;  /* 0xfffffff81000780c */ /* 0x040fe40003f02270 */
[----:B------:R-:W-:-:S03]  /*6920*/  ISETP.EQ.AND P5, PT, R16, RZ, PT ;  /* 0x000000ff1000720c */ /* 0x000fc60003fa2270 */
[-C--:B------:R-:W-:Y:S02]  /*6930*/  @P3 MOV R0, R9.reuse ;  /* 0x0000000900003202 */ /* 0x080fe40000000f00 */
[C---:B------:R-:W-:Y:S02]  /*6940*/  ISETP.EQ.AND P3, PT, R16.reuse, -0x4, PT ;  /* 0xfffffffc1000780c */ /* 0x040fe40003f62270 */
[----:B------:R-:W-:Y:S02]  /*6950*/  @P4 MOV R3, R9 ;  /* 0x0000000900034202 */ /* 0x000fe40000000f00 */
[-C--:B------:R-:W-:Y:S02]  /*6960*/  @P4 MOV R0, R10.reuse ;  /* 0x0000000a00004202 */ /* 0x080fe40000000f00 */
[----:B------:R-:W-:Y:S02]  /*6970*/  ISETP.EQ.AND P4, PT, R16, 0x4, PT ;  /* 0x000000041000780c */ /* 0x000fe40003f82270 */
[----:B------:R-:W-:-:S02]  /*6980*/  @P2 MOV R3, R10 ;  /* 0x0000000a00032202 */ /* 0x000fc40000000f00 */
[-C--:B------:R-:W-:Y:S02]  /*6990*/  @P2 MOV R0, R11.reuse ;  /* 0x0000000b00002202 */ /* 0x080fe40000000f00 */
[----:B------:R-:W-:Y:S02]  /*69a0*/  @P1 MOV R3, R11 ;  /* 0x0000000b00031202 */ /* 0x000fe40000000f00 */
[-C--:B------:R-:W-:Y:S02]  /*69b0*/  @P1 MOV R0, R12.reuse ;  /* 0x0000000c00001202 */ /* 0x080fe40000000f00 */
[----:B------:R-:W-:Y:S02]  /*69c0*/  @P0 MOV R3, R12 ;  /* 0x0000000c00030202 */ /* 0x000fe40000000f00 */
[-C--:B------:R-:W-:Y:S02]  /*69d0*/  @P0 MOV R0, R13.reuse ;  /* 0x0000000d00000202 */ /* 0x080fe40000000f00 */
[----:B------:R-:W-:-:S02]  /*69e0*/  @P3 MOV R3, R13 ;  /* 0x0000000d00033202 */ /* 0x000fc40000000f00 */
[-C--:B------:R-:W-:Y:S02]  /*69f0*/  @P3 MOV R0, R14.reuse ;  /* 0x0000000e00003202 */ /* 0x080fe40000000f00 */
[----:B------:R-:W-:Y:S02]  /*6a00*/  @P5 MOV R3, R14 ;  /* 0x0000000e00035202 */ /* 0x000fe40000000f00 */
[-C--:B------:R-:W-:Y:S02]  /*6a10*/  @P5 MOV R0, R15.reuse ;  /* 0x0000000f00005202 */ /* 0x080fe40000000f00 */
[----:B------:R-:W-:Y:S01]  /*6a20*/  @P4 MOV R3, R15 ;  /* 0x0000000f00034202 */ /* 0x000fe20000000f00 */
[----:B------:R-:W-:Y:S06]  /*6a30*/  @!P6 BRA `(.L_x_91) ;  /* 0x00000000002ce947 */ /* 0x000fec0003800000 */
[----:B------:R-:W-:Y:S01]  /*6a40*/  @P2 IMAD.MOV.U32 R8, RZ, RZ, R9 ;  /* 0x000000ffff082224 */ /* 0x000fe200078e0009 */
[----:B------:R-:W-:Y:S02]  /*6a50*/  @P1 MOV R8, R10 ;  /* 0x0000000a00081202 */ /* 0x000fe40000000f00 */
[----:B------:R-:W-:Y:S02]  /*6a60*/  @P0 MOV R8, R11 ;  /* 0x0000000b00080202 */ /* 0x000fe40000000f00 */
[----:B------:R-:W-:Y:S02]  /*6a70*/  ISETP.EQ.AND P0, PT, R16, 0x8, PT ;  /* 0x000000081000780c */ /* 0x000fe40003f02270 */
[----:B------:R-:W-:Y:S02]  /*6a80*/  @P3 MOV R8, R12 ;  /* 0x0000000c00083202 */ /* 0x000fe40000000f00 */
[----:B------:R-:W-:Y:S02]  /*6a90*/  @P5 MOV R8, R13 ;  /* 0x0000000d00085202 */ /* 0x000fe40000000f00 */
[----:B------:R-:W-:-:S02]  /*6aa0*/  @P4 MOV R8, R14 ;  /* 0x0000000e00084202 */ /* 0x000fc40000000f00 */
[----:B------:R-:W-:-:S04]  /*6ab0*/  LOP3.LUT R2, R2, 0x1f, RZ, 0xc0, !PT ;  /* 0x0000001f02027812 */ /* 0x000fc800078ec0ff */
[----:B------:R-:W-:Y:S02]  /*6ac0*/  SHF.L.W.U32.HI R0, R3, R2, R0 ;  /* 0x0000000203007219 */ /* 0x000fe40000010e00 */
[----:B------:R-:W-:-:S04]  /*6ad0*/  @P0 MOV R8, R15 ;  /* 0x0000000f00080202 */ /* 0x000fc80000000f00 */
[----:B------:R-:W-:-:S07]  /*6ae0*/  SHF.L.W.U32.HI R3, R8, R2, R3 ;  /* 0x0000000208037219 */ /* 0x000fce0000010e03 */
.L_x_91:
[----:B------:R-:W-:Y:S05]  /*6af0*/  BSYNC.RECONVERGENT B2 ;  /* 0x0000000000027941 */ /* 0x000fea0003800200 */
.L_x_90:
[C---:B------:R-:W-:Y:S01]  /*6b00*/  SHF.L.W.U32.HI R15, R3.reuse, 0x2, R0 ;  /* 0x00000002030f7819 */ /* 0x040fe20000010e00 */
[----:B------:R-:W-:Y:S01]  /*6b10*/  UMOV UR4, 0x54442d19 ;  /* 0x54442d1900047882 */ /* 0x000fe20000000000 */
[----:B------:R-:W-:Y:S01]  /*6b20*/  SHF.L.U32 R3, R3, 0x2, RZ ;  /* 0x0000000203037819 */ /* 0x000fe200000006ff */
[----:B------:R-:W-:Y:S01]  /*6b30*/  UMOV UR5, 0x3bf921fb ;  /* 0x3bf921fb00057882 */ /* 0x000fe20000000000 */
[----:B------:R-:W-:Y:S02]  /*6b40*/  SHF.R.S32.HI R8, RZ, 0x1f, R15 ;  /* 0x0000001fff087819 */ /* 0x000fe4000001140f */
[----:B------:R-:W-:Y:S02]  /*6b50*/  ISETP.GE.AND P0, PT, R4, RZ, PT ;  /* 0x000000ff0400720c */ /* 0x000fe40003f06270 */
[C---:B------:R-:W-:Y:S02]  /*6b60*/  LOP3.LUT R2, R8.reuse, R3, RZ, 0x3c, !PT ;  /* 0x0000000308027212 */ /* 0x040fe400078e3cff */
[----:B------:R-:W-:-:S02]  /*6b70*/  LOP3.LUT R3, R8, R15, RZ, 0x3c, !PT ;  /* 0x0000000f08037212 */ /* 0x000fc400078e3cff */
[----:B------:R-:W-:Y:S02]  /*6b80*/  SHF.R.U32.HI R0, RZ, 0x1e, R0 ;  /* 0x0000001eff007819 */ /* 0x000fe40000011600 */
[C---:B------:R-:W-:Y:S02]  /*6b90*/  LOP3.LUT R4, R15.reuse, R4, RZ, 0x3c, !PT ;  /* 0x000000040f047212 */ /* 0x040fe400078e3cff */
[----:B------:R-:W0:Y:S01]  /*6ba0*/  I2F.F64.S64 R2, R2 ;  /* 0x0000000200027312 */ /* 0x000e220000301c00 */
[----:B------:R-:W-:Y:S02]  /*6bb0*/  LEA.HI R0, R15, R0, RZ, 0x1 ;  /* 0x000000000f007211 */ /* 0x000fe400078f08ff */
[----:B------:R-:W-:Y:S02]  /*6bc0*/  ISETP.GE.AND P1, PT, R4, RZ, PT ;  /* 0x000000ff0400720c */ /* 0x000fe40003f26270 */
[----:B------:R-:W-:-:S04]  /*6bd0*/  IADD3 R4, PT, PT, -R0, RZ, RZ ;  /* 0x000000ff00047210 */ /* 0x000fc80007ffe1ff */
[----:B------:R-:W-:Y:S01]  /*6be0*/  @!P0 MOV R0, R4 ;  /* 0x0000000400008202 */ /* 0x000fe20000000f00 */
[----:B0-----:R-:W-:-:S10]  /*6bf0*/  DMUL R16, R2, UR4 ;  /* 0x0000000402107c28 */ /* 0x001fd40008000000 */
[----:B------:R-:W0:Y:S02]  /*6c00*/  F2F.F32.F64 R16, R16 ;  /* 0x0000001000107310 */ /* 0x000e240000301000 */
[----:B0-----:R-:W-:-:S07]  /*6c10*/  FSEL R2, -R16, R16, !P1 ;  /* 0x0000001010027208 */ /* 0x001fce0004800100 */
.L_x_88:
[----:B------:R-:W-:Y:S05]  /*6c20*/  BSYNC.RECONVERGENT B0 ;  /* 0x0000000000007941 */ /* 0x000fea0003800200 */
.L_x_87:
[----:B------:R-:W-:Y:S01]  /*6c30*/  HFMA2 R3, -RZ, RZ, 1.0244140625, 0 ;  /* 0x3c190000ff037431 */ /* 0x000fe200000001ff */
[----:B------:R-:W-:Y:S01]  /*6c40*/  MOV R4, R2 ;  /* 0x0000000200047202 */ /* 0x000fe20000000f00 */
[----:B------:R-:W-:Y:S01]  /*6c50*/  FADD R21, R21, R21 ;  /* 0x0000001515157221 */ /* 0x000fe20000000000 */
[----:B------:R-:W-:Y:S02]  /*6c60*/  LOP3.LUT R0, R0, 0x1, RZ, 0xc0, !PT ;  /* 0x0000000100007812 */ /* 0x000fe400078ec0ff */
[C---:B------:R-:W-:Y:S01]  /*6c70*/  FSETP.NEU.AND P0, PT, |R4|.reuse, 0.00049096695147454738617, PT ;  /* 0x3a00b43c0400780b */ /* 0x040fe20003f0d200 */
[----:B------:R-:W-:Y:S01]  /*6c80*/  FMUL R2, R4, R4 ;  /* 0x0000000404027220 */ /* 0x000fe20000400000 */
[----:B------:R-:W-:-:S03]  /*6c90*/  ISETP.NE.U32.AND P1, PT, R0, 0x1, PT ;  /* 0x000000010000780c */ /* 0x000fc60003f25070 */
[----:B------:R-:W-:-:S04]  /*6ca0*/  FFMA R3, R2, R3, 0.003265380859375 ;  /* 0x3b56000002037423 */ /* 0x000fc80000000003 */
[----:B------:R-:W-:-:S04]  /*6cb0*/  FFMA R3, R2, R3, 0.0242919921875 ;  /* 0x3cc7000002037423 */ /* 0x000fc80000000003 */
[----:B------:R-:W-:-:S04]  /*6cc0*/  FFMA R3, R2, R3, 0.053466796875 ;  /* 0x3d5b000002037423 */ /* 0x000fc80000000003 */
[----:B------:R-:W-:-:S04]  /*6cd0*/  FFMA R3, R2, R3, 0.13337790966033935547 ;  /* 0x3e08943802037423 */ /* 0x000fc80000000003 */
[C---:B------:R-:W-:Y:S01]  /*6ce0*/  FFMA R3, R2.reuse, R3, 0.33333230018615722656 ;  /* 0x3eaaaa8802037423 */ /* 0x040fe20000000003 */
[----:B------:R-:W-:-:S04]  /*6cf0*/  FMUL R2, R2, R4 ;  /* 0x0000000402027220 */ /* 0x000fc80000400000 */
[----:B------:R-:W-:-:S06]  /*6d00*/  @P0 FFMA R4, R3, R2, R4 ;  /* 0x0000000203040223 */ /* 0x000fcc0000000004 */
[----:B------:R-:W0:Y:S02]  /*6d10*/  @!P1 MUFU.RCP R4, -R4 ;  /* 0x8000000400049308 */ /* 0x000e240000001000 */
[C---:B0-----:R-:W-:Y:S01]  /*6d20*/  FFMA R3, R4.reuse, R4, 1 ;  /* 0x3f80000004037423 */ /* 0x041fe20000000004 */
[----:B------:R-:W-:-:S03]  /*6d30*/  FADD R15, R4, R4 ;  /* 0x00000004040f7221 */ /* 0x000fc60000000000 */
[----:B------:R-:W-:-:S04]  /*6d40*/  FMUL R8, R18, R3 ;  /* 0x0000000312087220 */ /* 0x000fc80000400000 */
[----:B------:R-:W-:-:S04]  /*6d50*/  FMUL R15, R8, R15 ;  /* 0x0000000f080f7220 */ /* 0x000fc80000400000 */
[----:B------:R-:W-:Y:S01]  /*6d60*/  FMUL R0, R18, R15 ;  /* 0x0000000f12007220 */ /* 0x000fe20000400000 */
[----:B------:R-:W-:-:S03]  /*6d70*/  MOV R15, R4 ;  /* 0x00000004000f7202 */ /* 0x000fc60000000f00 */
[----:B------:R-:W-:-:S04]  /*6d80*/  FFMA R0, R21, R3, R0 ;  /* 0x0000000315007223 */ /* 0x000fc80000000000 */
[----:B------:R-:W-:Y:S01]  /*6d90*/  FMUL R16, R0, 0.5 ;  /* 0x3f00000000107820 */ /* 0x000fe20000400000 */
[----:B------:R-:W-:Y:S06]  /*6da0*/  BRA `(.L_x_83) ;  /* 0x0000003400e87947 */ /* 0x000fec0003800000 */
.L_x_206:
        /* <DEDUP_REMOVED lines=13> */
[----:B------:R-:W0:Y:S01]  /*6e80*/  LDC.64 R2, c[0x4][RZ] ;  /* 0x01000000ff027b82 */ /* 0x000e220000000a00 */
[----:B------:R-:W-:Y:S01]  /*6e90*/  SHF.L.U32 R0, R4, 0x8, RZ ;  /* 0x0000000804007819 */ /* 0x000fe200000006ff */
[----:B------:R-:W-:Y:S01]  /*6ea0*/  HFMA2 R15, -RZ, RZ, 0, 0 ;  /* 0x00000000ff0f7431 */ /* 0x000fe200000001ff */
[----:B------:R-:W-:Y:S01]  /*6eb0*/  MOV R19, RZ ;  /* 0x000000ff00137202 */ /* 0x000fe20000000f00 */
[----:B------:R-:W-:Y:S01]  /*6ec0*/  UMOV UR4, URZ ;  /* 0x000000ff00047c82 */ /* 0x000fe20008000000 */
[----:B------:R-:W-:-:S07]  /*6ed0*/  LOP3.LUT R25, R0, 0x80000000, RZ, 0xfc, !PT ;  /* 0x8000000000197812 */ /* 0x000fce00078efcff */
.L_x_94:
[----:B0-----:R-:W-:-:S06]  /*6ee0*/  IMAD.WIDE.U32 R16, R19, 0x4, R2 ;  /* 0x0000000413107825 */ /* 0x001fcc00078e0002 */
[----:B------:R-:W2:Y:S01]  /*6ef0*/  LDG.E.CONSTANT R16, desc[UR8][R16.64] ;  /* 0x0000000810107981 */ /* 0x000ea2000c1e9900 */
[C---:B------:R-:W-:Y:S02]  /*6f00*/  SHF.L.U32 R0, R19.reuse, 0x2, RZ ;  /* 0x0000000213007819 */ /* 0x040fe400000006ff */
[----:B------:R-:W-:Y:S02]  /*6f10*/  IADD3 R19, PT, PT, R19, 0x1, RZ ;  /* 0x0000000113137810 */ /* 0x000fe40007ffe0ff */
[C---:B------:R-:W-:Y:S02]  /*6f20*/  ISETP.EQ.AND P0, PT, R0.reuse, RZ, PT ;  /* 0x000000ff0000720c */ /* 0x040fe40003f02270 */
[C---:B------:R-:W-:Y:S02]  /*6f30*/  ISETP.EQ.AND P5, PT, R0.reuse, 0x4, PT ;  /* 0x000000040000780c */ /* 0x040fe40003fa2270 */
[C---:B------:R-:W-:Y:S02]  /*6f40*/  ISETP.EQ.AND P4, PT, R0.reuse, 0x8, PT ;  /* 0x000000080000780c */ /* 0x040fe40003f82270 */
[----:B------:R-:W-:-:S02]  /*6f50*/  ISETP.EQ.AND P3, PT, R0, 0xc, PT ;  /* 0x0000000c0000780c */ /* 0x000fc40003f62270 */
[C---:B------:R-:W-:Y:S02]  /*6f60*/  ISETP.EQ.AND P2, PT, R0.reuse, 0x10, PT ;  /* 0x000000100000780c */ /* 0x040fe40003f42270 */
[----:B------:R-:W-:Y:S01]  /*6f70*/  ISETP.EQ.AND P1, PT, R0, 0x14, PT ;  /* 0x000000140000780c */ /* 0x000fe20003f22270 */
[----:B--2---:R-:W-:-:S03]  /*6f80*/  IMAD.WIDE.U32 R22, R16, R25, RZ ;  /* 0x0000001910167225 */ /* 0x004fc600078e00ff */
[----:B------:R-:W-:-:S04]  /*6f90*/  IADD3 R0, P6, PT, R22, R15, RZ ;  /* 0x0000000f16007210 */ /* 0x000fc80007fde0ff */
[----:B------:R-:W-:Y:S02]  /*6fa0*/  IADD3.X R15, PT, PT, R23, UR4, RZ, P6, !PT ;  /* 0x00000004170f7c10 */ /* 0x000fe4000b7fe4ff */
[----:B------:R-:W-:Y:S02]  /*6fb0*/  ISETP.NE.AND P6, PT, R19, 0x6, PT ;  /* 0x000000061300780c */ /* 0x000fe40003fc5270 */
[-C--:B------:R-:W-:Y:S02]  /*6fc0*/  @P0 MOV R9, R0.reuse ;  /* 0x0000000000090202 */ /* 0x080fe40000000f00 */
[-C--:B------:R-:W-:Y:S02]  /*6fd0*/  @P5 MOV R10, R0.reuse ;  /* 0x00000000000a5202 */ /* 0x080fe40000000f00 */
[-C--:B------:R-:W-:Y:S02]  /*6fe0*/  @P4 MOV R11, R0.reuse ;  /* 0x00000000000b4202 */ /* 0x080fe40000000f00 */
[----:B------:R-:W-:-:S02]  /*6ff0*/  @P3 MOV R12, R0 ;  /* 0x00000000000c3202 */ /* 0x000fc40000000f00 */
[-C--:B------:R-:W-:Y:S02]  /*7000*/  @P2 MOV R13, R0.reuse ;  /* 0x00000000000d2202 */ /* 0x080fe40000000f00 */
[----:B------:R-:W-:Y:S01]  /*7010*/  @P1 MOV R14, R0 ;  /* 0x00000000000e1202 */ /* 0x000fe20000000f00 */
[----:B------:R-:W-:Y:S06]  /*7020*/  @P6 BRA `(.L_x_94) ;  /* 0xfffffffc00ac6947 */ /* 0x000fec000383ffff */
        /* <DEDUP_REMOVED lines=12> */
[----:B------:R-:W-:-:S03]  /*70f0*/  ISETP.EQ.AND P5, PT, R16, 0x4, PT ;  /* 0x000000041000780c */ /* 0x000fc60003fa2270 */
[-C--:B------:R-:W-:Y:S02]  /*7100*/  @P3 MOV R0, R9.reuse ;  /* 0x0000000900003202 */ /* 0x080fe40000000f00 */
[----:B------:R-:W-:Y:S02]  /*7110*/  @P4 MOV R2, R9 ;  /* 0x0000000900024202 */ /* 0x000fe40000000f00 */
[C---:B------:R-:W-:Y:S02]  /*7120*/  ISETP.EQ.AND P3, PT, R16.reuse, -0x4, PT ;  /* 0xfffffffc1000780c */ /* 0x040fe40003f62270 */
[-C--:B------:R-:W-:Y:S02]  /*7130*/  @P4 MOV R0, R10.reuse ;  /* 0x0000000a00004202 */ /* 0x080fe40000000f00 */
[----:B------:R-:W-:Y:S02]  /*7140*/  ISETP.EQ.AND P4, PT, R16, RZ, PT ;  /* 0x000000ff1000720c */ /* 0x000fe40003f82270 */
[----:B------:R-:W-:Y:S01]  /*7150*/  @P2 MOV R2, R10 ;  /* 0x0000000a00022202 */ /* 0x000fe20000000f00 */
[----:B------:R-:W-:Y:S01]  /*7160*/  @P1 IMAD.MOV.U32 R2, RZ, RZ, R11 ;  /* 0x000000ffff021224 */ /* 0x000fe200078e000b */
        /* <DEDUP_REMOVED lines=8> */
[----:B------:R-:W-:Y:S01]  /*71f0*/  @P5 MOV R2, R15 ;  /* 0x0000000f00025202 */ /* 0x000fe20000000f00 */
[----:B------:R-:W-:Y:S06]  /*7200*/  @!P6 BRA `(.L_x_96) ;  /* 0x00000000002ce947 */ /* 0x000fec0003800000 */
[----:B------:R-:W-:Y:S02]  /*7210*/  @P2 MOV R3, R9 ;  /* 0x0000000900032202 */ /* 0x000fe40000000f00 */
[----:B------:R-:W-:Y:S02]  /*7220*/  @P1 MOV R3, R10 ;  /* 0x0000000a00031202 */ /* 0x000fe40000000f00 */
[----:B------:R-:W-:Y:S02]  /*7230*/  @P0 MOV R3, R11 ;  /* 0x0000000b00030202 */ /* 0x000fe40000000f00 */
[----:B------:R-:W-:Y:S02]  /*7240*/  ISETP.EQ.AND P0, PT, R16, 0x8, PT ;  /* 0x000000081000780c */ /* 0x000fe40003f02270 */
[----:B------:R-:W-:Y:S02]  /*7250*/  @P3 MOV R3, R12 ;  /* 0x0000000c00033202 */ /* 0x000fe40000000f00 */
[----:B------:R-:W-:-:S02]  /*7260*/  @P4 MOV R3, R13 ;  /* 0x0000000d00034202 */ /* 0x000fc40000000f00 */
[----:B------:R-:W-:Y:S02]  /*7270*/  @P5 MOV R3, R14 ;  /* 0x0000000e00035202 */ /* 0x000fe40000000f00 */
[----:B------:R-:W-:-:S04]  /*7280*/  LOP3.LUT R17, R8, 0x1f, RZ, 0xc0, !PT ;  /* 0x0000001f08117812 */ /* 0x000fc800078ec0ff */
[----:B------:R-:W-:Y:S02]  /*7290*/  SHF.L.W.U32.HI R0, R2, R17, R0 ;  /* 0x0000001102007219 */ /* 0x000fe40000010e00 */
[----:B------:R-:W-:-:S04]  /*72a0*/  @P0 MOV R3, R15 ;  /* 0x0000000f00030202 */ /* 0x000fc80000000f00 */
[----:B------:R-:W-:-:S07]  /*72b0*/  SHF.L.W.U32.HI R2, R3, R17, R2 ;  /* 0x0000001103027219 */ /* 0x000fce0000010e02 */
.L_x_96:
[----:B------:R-:W-:Y:S05]  /*72c0*/  BSYNC.RECONVERGENT B2 ;  /* 0x0000000000027941 */ /* 0x000fea0003800200 */
.L_x_95:
        /* <DEDUP_REMOVED lines=18> */
.L_x_93:
[----:B------:R-:W-:Y:S05]  /*73f0*/  BSYNC.RECONVERGENT B0 ;  /* 0x0000000000007941 */ /* 0x000fea0003800200 */
.L_x_92:
[----:B------:R-:W-:Y:S02]  /*7400*/  HFMA2 R2, -RZ, RZ, 0.487060546875, -0.0625 ;  /* 0x37cbac00ff027431 */ /* 0x000fe400000001ff */
[-C--:B------:R-:W-:Y:S01]  /*7410*/  FMUL R3, R0, R0.reuse ;  /* 0x0000000000037220 */ /* 0x080fe20000400000 */
[----:B------:R-:W-:Y:S01]  /*7420*/  MOV R4, 0x394d4153 ;  /* 0x394d415300047802 */ /* 0x000fe20000000f00 */
[----:B------:R-:W-:Y:S01]  /*7430*/  FADD R21, R21, R21 ;  /* 0x0000001515157221 */ /* 0x000fe20000000000 */
[C---:B------:R-:W-:Y:S01]  /*7440*/  LOP3.LUT R16, R8.reuse, 0x1, RZ, 0xc0, !PT ;  /* 0x0000000108107812 */ /* 0x040fe200078ec0ff */
[C---:B------:R-:W-:Y:S01]  /*7450*/  FFMA R15, R3.reuse, R0, RZ ;  /* 0x00000000030f7223 */ /* 0x040fe200000000ff */
[----:B------:R-:W-:Y:S01]  /*7460*/  LOP3.LUT P1, RZ, R8, 0x2, RZ, 0xc0, !PT ;  /* 0x0000000208ff7812 */ /* 0x000fe2000782c0ff */
[C---:B------:R-:W-:Y:S01]  /*7470*/  FFMA R4, R3.reuse, -R4, 0.0083327032625675201416 ;  /* 0x3c0885e403047423 */ /* 0x040fe20000000804 */
[----:B------:R-:W-:Y:S01]  /*7480*/  ISETP.NE.U32.AND P0, PT, R16, 0x1, PT ;  /* 0x000000011000780c */ /* 0x000fe20003f05070 */
[----:B------:R-:W-:-:S02]  /*7490*/  FFMA R2, R3, R2, -0.0013887860113754868507 ;  /* 0xbab607ed03027423 */ /* 0x000fc40000000002 */
[C---:B------:R-:W-:Y:S01]  /*74a0*/  FFMA R4, R3.reuse, R4, -0.16666662693023681641 ;  /* 0xbe2aaaa803047423 */ /* 0x040fe20000000004 */
[----:B------:R-:W-:Y:S01]  /*74b0*/  IADD3 R8, PT, PT, R8, 0x1, RZ ;  /* 0x0000000108087810 */ /* 0x000fe20007ffe0ff */
[----:B------:R-:W-:Y:S02]  /*74c0*/  FFMA R2, R3, R2, 0.041666727513074874878 ;  /* 0x3d2aaabb03027423 */ /* 0x000fe40000000002 */
[----:B------:R-:W-:Y:S02]  /*74d0*/  FFMA R17, R15, R4, R0 ;  /* 0x000000040f117223 */ /* 0x000fe40000000000 */
[----:B------:R-:W-:-:S04]  /*74e0*/  FFMA R2, R3, R2, -0.4999999701976776123 ;  /* 0xbeffffff03027423 */ /* 0x000fc80000000002 */
[----:B------:R-:W-:-:S05]  /*74f0*/  FFMA R2, R3, R2, 1 ;  /* 0x3f80000003027423 */ /* 0x000fca0000000002 */
[----:B------:R-:W-:Y:S02]  /*7500*/  FSEL R15, R2, R17, !P0 ;  /* 0x00000011020f7208 */ /* 0x000fe40004000000 */
[----:B------:R-:W-:Y:S02]  /*7510*/  FSEL R2, R17, R2, !P0 ;  /* 0x0000000211027208 */ /* 0x000fe40004000000 */
[----:B------:R-:W-:Y:S02]  /*7520*/  FSEL R15, R15, -R15, !P1 ;  /* 0x8000000f0f0f7208 */ /* 0x000fe40004800000 */
[----:B------:R-:W-:-:S03]  /*7530*/  LOP3.LUT P1, RZ, R8, 0x2, RZ, 0xc0, !PT ;  /* 0x0000000208ff7812 */ /* 0x000fc6000782c0ff */
[----:B------:R-:W-:Y:S01]  /*7540*/  FMUL R17, R18, R15 ;  /* 0x0000000f12117220 */ /* 0x000fe20000400000 */
[----:B------:R-:W-:-:S03]  /*7550*/  FSEL R3, R2, -R2, !P1 ;  /* 0x8000000202037208 */ /* 0x000fc60004800000 */
[C---:B------:R-:W-:Y:S02]  /*7560*/  FMUL R0, R18.reuse, R17 ;  /* 0x0000001112007220 */ /* 0x040fe40000400000 */
[-C--:B------:R-:W-:Y:S02]  /*7570*/  FMUL R8, R18, R3.reuse ;  /* 0x0000000312087220 */ /* 0x080fe40000400000 */
[----:B------:R-:W-:-:S04]  /*7580*/  FFMA R0, R21, R3, -R0 ;  /* 0x0000000315007223 */ /* 0x000fc80000000800 */
[----:B------:R-:W-:Y:S01]  /*7590*/  FMUL R16, R0, 0.5 ;  /* 0x3f00000000107820 */ /* 0x000fe20000400000 */
[----:B------:R-:W-:Y:S06]  /*75a0*/  BRA `(.L_x_83) ;  /* 0x0000002c00e87947 */ /* 0x000fec0003800000 */
.L_x_207:
        /* <DEDUP_REMOVED lines=19> */
.L_x_99:
        /* <DEDUP_REMOVED lines=12> */
[----:B------:R-:W-:-:S03]  /*77a0*/  IADD3.X R15, PT, PT, R23, UR4, RZ, P6, !PT ;  /* 0x00000004170f7c10 */ /* 0x000fc6000b7fe4ff */
[----:B------:R-:W-:Y:S01]  /*77b0*/  @P2 IMAD.MOV.U32 R13, RZ, RZ, R0 ;  /* 0x000000ffff0d2224 */ /* 0x000fe200078e0000 */
[----:B------:R-:W-:Y:S02]  /*77c0*/  ISETP.NE.AND P6, PT, R19, 0x6, PT ;  /* 0x000000061300780c */ /* 0x000fe40003fc5270 */
[-C--:B------:R-:W-:Y:S02]  /*77d0*/  @P0 MOV R9, R0.reuse ;  /* 0x0000000000090202 */ /* 0x080fe40000000f00 */
[-C--:B------:R-:W-:Y:S02]  /*77e0*/  @P5 MOV R10, R0.reuse ;  /* 0x00000000000a5202 */ /* 0x080fe40000000f00 */
[-C--:B------:R-:W-:Y:S02]  /*77f0*/  @P4 MOV R11, R0.reuse ;  /* 0x00000000000b4202 */ /* 0x080fe40000000f00 */
[-C--:B------:R-:W-:Y:S02]  /*7800*/  @P3 MOV R12, R0.reuse ;  /* 0x00000000000c3202 */ /* 0x080fe40000000f00 */
[----:B------:R-:W-:-:S03]  /*7810*/  @P1 MOV R14, R0 ;  /* 0x00000000000e1202 */ /* 0x000fc60000000f00 */
[----:B------:R-:W-:Y:S05]  /*7820*/  @P6 BRA `(.L_x_99) ;  /* 0xfffffffc00ac6947 */ /* 0x000fea000383ffff */
        /* <DEDUP_REMOVED lines=41> */
.L_x_101:
[----:B------:R-:W-:Y:S05]  /*7ac0*/  BSYNC.RECONVERGENT B2 ;  /* 0x0000000000027941 */ /* 0x000fea0003800200 */
.L_x_100:
        /* <DEDUP_REMOVED lines=18> */
.L_x_98:
[----:B------:R-:W-:Y:S05]  /*7bf0*/  BSYNC.RECONVERGENT B0 ;  /* 0x0000000000007941 */ /* 0x000fea0003800200 */
.L_x_97:
[----:B------:R-:W-:Y:S02]  /*7c00*/  HFMA2 R2, -RZ, RZ, 0.487060546875, -0.0625 ;  /* 0x37cbac00ff027431 */ /* 0x000fe400000001ff */
[-C--:B------:R-:W-:Y:S01]  /*7c10*/  FMUL R3, R0, R0.reuse ;  /* 0x0000000000037220 */ /* 0x080fe20000400000 */
[----:B------:R-:W-:Y:S01]  /*7c20*/  MOV R4, 0x394d4153 ;  /* 0x394d415300047802 */ /* 0x000fe20000000f00 */
[----:B------:R-:W-:Y:S01]  /*7c30*/  FADD R21, R21, R21 ;  /* 0x0000001515157221 */ /* 0x000fe20000000000 */
[----:B------:R-:W-:Y:S01]  /*7c40*/  LOP3.LUT R16, R8, 0x1, RZ, 0xc0, !PT ;  /* 0x0000000108107812 */ /* 0x000fe200078ec0ff */
[C---:B------:R-:W-:Y:S02]  /*7c50*/  FFMA R15, R3.reuse, R0, RZ ;  /* 0x00000000030f7223 */ /* 0x040fe400000000ff */
[C---:B------:R-:W-:Y:S01]  /*7c60*/  FFMA R4, R3.reuse, -R4, 0.0083327032625675201416 ;  /* 0x3c0885e403047423 */ /* 0x040fe20000000804 */
[----:B------:R-:W-:Y:S01]  /*7c70*/  ISETP.NE.U32.AND P0, PT, R16, 0x1, PT ;  /* 0x000000011000780c */ /* 0x000fe20003f05070 */
[----:B------:R-:W-:-:S02]  /*7c80*/  FFMA R2, R3, R2, -0.0013887860113754868507 ;  /* 0xbab607ed03027423 */ /* 0x000fc40000000002 */
[C---:B------:R-:W-:Y:S02]  /*7c90*/  FFMA R4, R3.reuse, R4, -0.16666662693023681641 ;  /* 0xbe2aaaa803047423 */ /* 0x040fe40000000004 */
[----:B------:R-:W-:Y:S02]  /*7ca0*/  FFMA R2, R3, R2, 0.041666727513074874878 ;  /* 0x3d2aaabb03027423 */ /* 0x000fe40000000002 */
[----:B------:R-:W-:Y:S01]  /*7cb0*/  FFMA R17, R15, R4, R0 ;  /* 0x000000040f117223 */ /* 0x000fe20000000000 */
[----:B------:R-:W-:Y:S01]  /*7cc0*/  IADD3 R0, PT, PT, R8, 0x1, RZ ;  /* 0x0000000108007810 */ /* 0x000fe20007ffe0ff */
[----:B------:R-:W-:-:S03]  /*7cd0*/  FFMA R2, R3, R2, -0.4999999701976776123 ;  /* 0xbeffffff03027423 */ /* 0x000fc60000000002 */
[----:B------:R-:W-:Y:S01]  /*7ce0*/  LOP3.LUT P1, RZ, R0, 0x2, RZ, 0xc0, !PT ;  /* 0x0000000200ff7812 */ /* 0x000fe2000782c0ff */
        /* <DEDUP_REMOVED lines=8> */
[-C--:B------:R-:W-:Y:S02]  /*7d70*/  FMUL R8, R18, -R3.reuse ;  /* 0x8000000312087220 */ /* 0x080fe40000400000 */
[----:B------:R-:W-:-:S04]  /*7d80*/  FFMA R0, R21, R3, R0 ;  /* 0x0000000315007223 */ /* 0x000fc80000000000 */
[----:B------:R-:W-:Y:S01]  /*7d90*/  FMUL R16, R0, -0.5 ;  /* 0xbf00000000107820 */ /* 0x000fe20000400000 */
[----:B------:R-:W-:Y:S06]  /*7da0*/  BRA `(.L_x_83) ;  /* 0x0000002400e87947 */ /* 0x000fec0003800000 */
.L_x_78:
[----:B------:R-:W-:-:S13]  /*7db0*/  ISETP.GT.AND P0, PT, R0, 0x1c, PT ;  /* 0x0000001c0000780c */ /* 0x000fda0003f04270 */
[----:B------:R-:W-:Y:S05]  /*7dc0*/  @P0 BRA `(.L_x_102) ;  /* 0x0000000800a40947 */ /* 0x000fea0003800000 */
[----:B0-----:R-:W-:-:S04]  /*7dd0*/  MOV R3, 0xffffffe5 ;  /* 0xffffffe500037802 */ /* 0x001fc80000000f00 */
[----:B------:R-:W-:-:S05]  /*7de0*/  VIADDMNMX.U32 R0, R0, R3, 0x2, PT ;  /* 0x0000000200007446 */ /* 0x000fca0003800003 */
[----:B------:R-:W-:-:S04]  /*7df0*/  IMAD.SHL.U32 R0, R0, 0x4, RZ ;  /* 0x0000000400007824 */ /* 0x000fc800078e00ff */
[----:B------:R-:W0:Y:S02]  /*7e00*/  LDC R2, c[0x2][R0+0x8c] ;  /* 0x0080230000027b82 */ /* 0x000e240000000800 */
[----:B0-----:R-:W-:-:S04]  /*7e10*/  SHF.R.S32.HI R3, RZ, 0x1f, R2 ;  /* 0x0000001fff037819 */ /* 0x001fc80000011402 */
.L_x_210:
[----:B------:R-:W-:Y:S05]  /*7e20*/  BRX R2 -0x7e30                                                          (*"BRANCH_TARGETS .L_x_211,.L_x_212,.L_x_83"*) ;  /* 0xffffff8002747949 */ /* 0x000fea000383ffff */
.L_x_212:
[C---:B-----5:R-:W-:Y:S01]  /*7e30*/  FFMA R0, -R4.reuse, R4, 1 ;  /* 0x3f80000004007423 */ /* 0x060fe20000000104 */
[----:B------:R-:W-:Y:S01]  /*7e40*/  FMUL R3, R4, R18 ;  /* 0x0000001204037220 */ /* 0x000fe20000400000 */
[----:B------:R-:W-:Y:S02]  /*7e50*/  BSSY.RECONVERGENT B0, `(.L_x_103) ;  /* 0x000000e000007945 */ /* 0x000fe40003800200 */
[----:B------:R0:W1:Y:S01]  /*7e60*/  MUFU.RSQ R15, R0 ;  /* 0x00000000000f7308 */ /* 0x0000620000001400 */
[----:B------:R-:W-:-:S04]  /*7e70*/  IADD3 R2, PT, PT, R0, -0xd000000, RZ ;  /* 0xf300000000027810 */ /* 0x000fc80007ffe0ff */
[----:B------:R-:W-:Y:S01]  /*7e80*/  ISETP.GT.U32.AND P0, PT, R2, 0x727fffff, PT ;  /* 0x727fffff0200780c */ /* 0x000fe20003f04070 */
[----:B------:R-:W-:-:S12]  /*7e90*/  FFMA R2, R4, R18, R3 ;  /* 0x0000001204027223 */ /* 0x000fd80000000003 */
[----:B01----:R-:W-:Y:S05]  /*7ea0*/  @!P0 BRA `(.L_x_104) ;  /* 0x0000000000108947 */ /* 0x003fea0003800000 */
[----:B------:R-:W-:-:S07]  /*7eb0*/  MOV R22, 0x7ed0 ;  /* 0x00007ed000167802 */ /* 0x000fce0000000f00 */
[----:B------:R-:W-:Y:S05]  /*7ec0*/  CALL.REL.NOINC `($__internal_1_$__cuda_sm20_sqrt_rn_f32_slowpath) ;  /* 0x0000003400707944 */ /* 0x000fea0003c00000 */
[----:B------:R-:W-:Y:S01]  /*7ed0*/  MOV R3, R17 ;  /* 0x0000001100037202 */ /* 0x000fe20000000f00 */
[----:B------:R-:W-:Y:S06]  /*7ee0*/  BRA `(.L_x_105) ;  /* 0x0000000000107947 */ /* 0x000fec0003800000 */
.L_x_104:
[----:B------:R-:W-:Y:S01]  /*7ef0*/  FMUL.FTZ R3, R0, R15 ;  /* 0x0000000f00037220 */ /* 0x000fe20000410000 */
[----:B------:R-:W-:-:S03]  /*7f00*/  FMUL.FTZ R8, R15, 0.5 ;  /* 0x3f0000000f087820 */ /* 0x000fc60000410000 */
[----:B------:R-:W-:-:S04]  /*7f10*/  FFMA R0, -R3, R3, R0 ;  /* 0x0000000303007223 */ /* 0x000fc80000000100 */
[----:B------:R-:W-:-:S07]  /*7f20*/  FFMA R3, R0, R8, R3 ;  /* 0x0000000800037223 */ /* 0x000fce0000000003 */
.L_x_105:
[----:B------:R-:W-:Y:S05]  /*7f30*/  BSYNC.RECONVERGENT B0 ;  /* 0x0000000000007941 */ /* 0x000fea0003800200 */
.L_x_103:
        /* <DEDUP_REMOVED lines=15> */
.L_x_107:
[----:B------:R-:W-:Y:S05]  /*8030*/  BSYNC.RECONVERGENT B0 ;  /* 0x0000000000007941 */ /* 0x000fea0003800200 */
.L_x_106:
[----:B------:R-:W-:Y:S01]  /*8040*/  IADD3 R8, PT, PT, R3, 0x1800000, RZ ;  /* 0x0180000003087810 */ /* 0x000fe20007ffe0ff */
[----:B------:R-:W-:Y:S01]  /*8050*/  BSSY.RECONVERGENT B2, `(.L_x_108) ;  /* 0x000000d000027945 */ /* 0x000fe20003800200 */
[----:B------:R-:W-:Y:S02]  /*8060*/  FMUL R2, R2, R0 ;  /* 0x0000000002027220 */ /* 0x000fe40000400000 */
[----:B------:R-:W-:-:S04]  /*8070*/  LOP3.LUT R8, R8, 0x7f800000, RZ, 0xc0, !PT ;  /* 0x7f80000008087812 */ /* 0x000fc800078ec0ff */
[----:B------:R-:W-:-:S13]  /*8080*/  ISETP.GT.U32.AND P0, PT, R8, 0x1ffffff, PT ;  /* 0x01ffffff0800780c */ /* 0x000fda0003f04070 */
[----:B------:R-:W-:Y:S05]  /*8090*/  @P0 BRA `(.L_x_109) ;  /* 0x0000000000100947 */ /* 0x000fea0003800000 */
[----:B------:R-:W-:Y:S02]  /*80a0*/  MOV R0, R3 ;  /* 0x0000000300007202 */ /* 0x000fe40000000f00 */
[----:B------:R-:W-:-:S07]  /*80b0*/  MOV R8, 0x80d0 ;  /* 0x000080d000087802 */ /* 0x000fce0000000f00 */
[----:B------:R-:W-:Y:S05]  /*80c0*/  CALL.REL.NOINC `($__internal_0_$__cuda_sm20_rcp_rn_f32_slowpath) ;  /* 0x00000030001c7944 */ /* 0x000fea0003c00000 */
[----:B------:R-:W-:Y:S05]  /*80d0*/  BRA `(.L_x_110) ;  /* 0x0000000000107947 */ /* 0x000fea0003800000 */
.L_x_109:
[----:B------:R-:W0:Y:S02]  /*80e0*/  MUFU.RCP R17, R3 ;  /* 0x0000000300117308 */ /* 0x000e240000001000 */
[----:B0-----:R-:W-:-:S04]  /*80f0*/  FFMA R0, R17, R3, -1 ;  /* 0xbf80000011007423 */ /* 0x001fc80000000003 */
[----:B------:R-:W-:-:S04]  /*8100*/  FADD.FTZ R0, -R0, -RZ ;  /* 0x800000ff00007221 */ /* 0x000fc80000010100 */
[----:B------:R-:W-:-:S07]  /*8110*/  FFMA R17, R17, R0, R17 ;  /* 0x0000000011117223 */ /* 0x000fce0000000011 */
.L_x_110:
[----:B------:R-:W-:Y:S05]  /*8120*/  BSYNC.RECONVERGENT B2 ;  /* 0x0000000000027941 */ /* 0x000fea0003800200 */
.L_x_108:
[----:B------:R-:W-:Y:S01]  /*8130*/  HFMA2 R3, -RZ, RZ, 1.75, 0 ;  /* 0x3f000000ff037431 */ /* 0x000fe200000001ff */
[----:B------:R-:W-:Y:S01]  /*8140*/  FSETP.NEU.AND P1, PT, |R4|, 1, PT ;  /* 0x3f8000000400780b */ /* 0x000fe20003f2d200 */
[----:B------:R-:W-:Y:S01]  /*8150*/  FMUL R2, R2, R17 ;  /* 0x0000001102027220 */ /* 0x000fe20000400000 */
[C---:B------:R-:W-:Y:S01]  /*8160*/  FSETP.GT.AND P0, PT, |R4|.reuse, 0.56000000238418579102, PT ;  /* 0x3f0f5c290400780b */ /* 0x040fe20003f04200 */
[----:B------:R-:W-:Y:S01]  /*8170*/  HFMA2 R19, -RZ, RZ, 1.9599609375, 20144 ;  /* 0x3fd774ebff137431 */ /* 0x000fe200000001ff */
[----:B------:R-:W-:Y:S01]  /*8180*/  MOV R15, 0x3d10ecef ;  /* 0x3d10ecef000f7802 */ /* 0x000fe20000000f00 */
[----:B------:R-:W-:Y:S01]  /*8190*/  FADD R21, R21, R21 ;  /* 0x0000001515157221 */ /* 0x000fe20000000000 */
[----:B------:R-:W-:-:S04]  /*81a0*/  FFMA R0, |R4|, -R3, 0.5 ;  /* 0x3f00000004007423 */ /* 0x000fc80000000a03 */
[----:B------:R-:W0:Y:S02]  /*81b0*/  MUFU.RSQ R3, R0 ;  /* 0x0000000000037308 */ /* 0x000e240000001400 */
[----:B0-----:R-:W-:Y:S01]  /*81c0*/  FMUL R8, R0, R3 ;  /* 0x0000000300087220 */ /* 0x001fe20000400000 */
[----:B------:R-:W-:-:S04]  /*81d0*/  FMUL R3, R3, -0.5 ;  /* 0xbf00000003037820 */ /* 0x000fc80000400000 */
[----:B------:R-:W-:-:S04]  /*81e0*/  FFMA R3, R8, R3, 0.5 ;  /* 0x3f00000008037423 */ /* 0x000fc80000000003 */
[----:B------:R-:W-:Y:S01]  /*81f0*/  FFMA R3, R8, R3, R8 ;  /* 0x0000000308037223 */ /* 0x000fe20000000008 */
[----:B------:R-:W-:-:S04]  /*8200*/  FMUL R8, R18, -R17 ;  /* 0x8000001112087220 */ /* 0x000fc80000400000 */
[----:B------:R-:W-:Y:S02]  /*8210*/  FSEL R3, R3, RZ, P1 ;  /* 0x000000ff03037208 */ /* 0x000fe40000800000 */
[----:B------:R-:W-:Y:S02]  /*8220*/  FSETP.GT.AND P1, PT, R4, 0.56000000238418579102, PT ;  /* 0x3f0f5c290400780b */ /* 0x000fe40003f24000 */
[----:B------:R-:W-:-:S04]  /*8230*/  FSEL R3, R3, |R4|, P0 ;  /* 0x4000000403037208 */ /* 0x000fc80000000000 */
[----:B------:R-:W-:-:S05]  /*8240*/  LOP3.LUT R3, R3, 0x80000000, R4, 0xb8, !PT ;  /* 0x8000000003037812 */ /* 0x000fca00078eb804 */
[----:B------:R-:W-:-:S04]  /*8250*/  FMUL R0, R3, R3 ;  /* 0x0000000303007220 */ /* 0x000fc80000400000 */
[----:B------:R-:W-:-:S04]  /*8260*/  FFMA R15, R0, R15, 0.016980519518256187439 ;  /* 0x3c8b1abb000f7423 */ /* 0x000fc8000000000f */
[----:B------:R-:W-:-:S04]  /*8270*/  FFMA R15, R0, R15, 0.030762933194637298584 ;  /* 0x3cfc028c000f7423 */ /* 0x000fc8000000000f */
[----:B------:R-:W-:-:S04]  /*8280*/  FFMA R15, R0, R15, 0.044709417968988418579 ;  /* 0x3d372139000f7423 */ /* 0x000fc8000000000f */
[----:B------:R-:W-:-:S04]  /*8290*/  FFMA R15, R0, R15, 0.074989043176174163818 ;  /* 0x3d9993db000f7423 */ /* 0x000fc8000000000f */
[----:B------:R-:W-:-:S04]  /*82a0*/  FFMA R15, R0, R15, 0.16666707396507263184 ;  /* 0x3e2aaac6000f7423 */ /* 0x000fc8000000000f */
[----:B------:R-:W-:-:S04]  /*82b0*/  FMUL R0, R0, R15 ;  /* 0x0000000f00007220 */ /* 0x000fc80000400000 */
[----:B------:R-:W-:Y:S01]  /*82c0*/  FFMA R15, R3, R0, R3 ;  /* 0x00000000030f7223 */ /* 0x000fe20000000003 */
[----:B------:R-:W-:-:S04]  /*82d0*/  FMUL R3, R2, R17 ;  /* 0x0000001102037220 */ /* 0x000fc80000400000 */
[----:B------:R-:W-:Y:S01]  /*82e0*/  FSEL R2, R15, -R15, P0 ;  /* 0x8000000f0f027208 */ /* 0x000fe20000000000 */
[----:B------:R-:W-:-:S04]  /*82f0*/  FMUL R0, R18, R3 ;  /* 0x0000000312007220 */ /* 0x000fc80000400000 */
[----:B------:R-:W-:Y:S01]  /*8300*/  @!P1 FFMA R15, R19, 0.93318945169448852539, R2 ;  /* 0x3f6ee581130f9823 */ /* 0x000fe20000000002 */
[----:B------:R-:W-:-:S03]  /*8310*/  FFMA R0, R21, R17, R0 ;  /* 0x0000001115007223 */ /* 0x000fc60000000000 */
[----:B------:R-:W-:Y:S01]  /*8320*/  @P0 FADD R15, R15, R15 ;  /* 0x0000000f0f0f0221 */ /* 0x000fe20000000000 */
[----:B------:R-:W-:Y:S01]  /*8330*/  FMUL R16, R0, -0.5 ;  /* 0xbf00000000107820 */ /* 0x000fe20000400000 */
[----:B------:R-:W-:Y:S06]  /*8340*/  BRA `(.L_x_83) ;  /* 0x0000002000807947 */ /* 0x000fec0003800000 */
.L_x_211:
        /* <DEDUP_REMOVED lines=12> */
.L_x_112:
[----:B------:R-:W-:Y:S01]  /*8410*/  FMUL.FTZ R3, R0, R8 ;  /* 0x0000000800037220 */ /* 0x000fe20000410000 */
[----:B------:R-:W-:-:S03]  /*8420*/  FMUL.FTZ R8, R8, 0.5 ;  /* 0x3f00000008087820 */ /* 0x000fc60000410000 */
[----:B------:R-:W-:-:S04]  /*8430*/  FFMA R0, -R3, R3, R0 ;  /* 0x0000000303007223 */ /* 0x000fc80000000100 */
[----:B------:R-:W-:-:S07]  /*8440*/  FFMA R3, R0, R8, R3 ;  /* 0x0000000800037223 */ /* 0x000fce0000000003 */
.L_x_113:
[----:B------:R-:W-:Y:S05]  /*8450*/  BSYNC.RECONVERGENT B0 ;  /* 0x0000000000007941 */ /* 0x000fea0003800200 */
.L_x_111:
        /* <DEDUP_REMOVED lines=15> */
.L_x_115:
[----:B------:R-:W-:Y:S05]  /*8550*/  BSYNC.RECONVERGENT B0 ;  /* 0x0000000000007941 */ /* 0x000fea0003800200 */
.L_x_114:
        /* <DEDUP_REMOVED lines=10> */
.L_x_117:
[----:B------:R-:W0:Y:S02]  /*8600*/  MUFU.RCP R17, R3 ;  /* 0x0000000300117308 */ /* 0x000e240000001000 */
[----:B0-----:R-:W-:-:S04]  /*8610*/  FFMA R0, R17, R3, -1 ;  /* 0xbf80000011007423 */ /* 0x001fc80000000003 */
[----:B------:R-:W-:-:S04]  /*8620*/  FADD.FTZ R0, -R0, -RZ ;  /* 0x800000ff00007221 */ /* 0x000fc80000010100 */
[----:B------:R-:W-:-:S07]  /*8630*/  FFMA R17, R17, R0, R17 ;  /* 0x0000000011117223 */ /* 0x000fce0000000011 */
.L_x_118:
[----:B------:R-:W-:Y:S05]  /*8640*/  BSYNC.RECONVERGENT B2 ;  /* 0x0000000000027941 */ /* 0x000fea0003800200 */
.L_x_116:
[----:B------:R-:W-:Y:S01]  /*8650*/  HFMA2 R3, -RZ, RZ, 1.75, 0 ;  /* 0x3f000000ff037431 */ /* 0x000fe200000001ff */
[C---:B------:R-:W-:Y:S01]  /*8660*/  FSETP.NEU.AND P0, PT, |R4|.reuse, 1, PT ;  /* 0x3f8000000400780b */ /* 0x040fe20003f0d200 */
[----:B------:R-:W-:Y:S01]  /*8670*/  HFMA2 R19, -RZ, RZ, 1.9599609375, 20144 ;  /* 0x3fd774ebff137431 */ /* 0x000fe200000001ff */
[----:B------:R-:W-:Y:S01]  /*8680*/  FSETP.GT.AND P1, PT, |R4|, 0.56000000238418579102, PT ;  /* 0x3f0f5c290400780b */ /* 0x000fe20003f24200 */
[----:B------:R-:W-:Y:S01]  /*8690*/  FMUL R2, R2, R17 ;  /* 0x0000001102027220 */ /* 0x000fe20000400000 */
[----:B------:R-:W-:Y:S01]  /*86a0*/  FADD R21, R21, R21 ;  /* 0x0000001515157221 */ /* 0x000fe20000000000 */
[----:B------:R-:W-:-:S04]  /*86b0*/  FFMA R8, |R4|, -R3, 0.5 ;  /* 0x3f00000004087423 */ /* 0x000fc80000000a03 */
[----:B------:R-:W0:Y:S02]  /*86c0*/  MUFU.RSQ R3, R8 ;  /* 0x0000000800037308 */ /* 0x000e240000001400 */
[----:B0-----:R-:W-:Y:S01]  /*86d0*/  FMUL R0, R8, R3 ;  /* 0x0000000308007220 */ /* 0x001fe20000400000 */
[----:B------:R-:W-:Y:S01]  /*86e0*/  FMUL R3, R3, -0.5 ;  /* 0xbf00000003037820 */ /* 0x000fe20000400000 */
[----:B------:R-:W-:-:S03]  /*86f0*/  FMUL R8, R18, R17 ;  /* 0x0000001112087220 */ /* 0x000fc60000400000 */
[----:B------:R-:W-:-:S04]  /*8700*/  FFMA R3, R0, R3, 0.5 ;  /* 0x3f00000000037423 */ /* 0x000fc80000000003 */
[----:B------:R-:W-:-:S05]  /*8710*/  FFMA R3, R0, R3, R0 ;  /* 0x0000000300037223 */ /* 0x000fca0000000000 */
[----:B------:R-:W-:-:S04]  /*8720*/  FSEL R3, R3, RZ, P0 ;  /* 0x000000ff03037208 */ /* 0x000fc80000000000 */
[----:B------:R-:W-:Y:S02]  /*8730*/  FSEL R16, R3, |R4|, P1 ;  /* 0x4000000403107208 */ /* 0x000fe40000800000 */
[----:B------:R-:W-:-:S03]  /*8740*/  MOV R3, 0x3d4dd2f7 ;  /* 0x3d4dd2f700037802 */ /* 0x000fc60000000f00 */
[----:B------:R-:W-:-:S04]  /*8750*/  FMUL R0, R16, R16 ;  /* 0x0000001010007220 */ /* 0x000fc80000400000 */
[----:B------:R-:W-:-:S04]  /*8760*/  FFMA R3, R0, R3, 0.018773360177874565125 ;  /* 0x3c99ca9700037423 */ /* 0x000fc80000000003 */
[----:B------:R-:W-:-:S04]  /*8770*/  FFMA R3, R0, R3, 0.046769052743911743164 ;  /* 0x3d3f90e800037423 */ /* 0x000fc80000000003 */
[----:B------:R-:W-:-:S04]  /*8780*/  FFMA R3, R0, R3, 0.074823014438152313232 ;  /* 0x3d993ccf00037423 */ /* 0x000fc80000000003 */
[----:B------:R-:W-:-:S04]  /*8790*/  FFMA R3, R0, R3, 0.16667181253433227539 ;  /* 0x3e2aac0400037423 */ /* 0x000fc80000000003 */
[----:B------:R-:W-:-:S04]  /*87a0*/  FMUL R3, R0, R3 ;  /* 0x0000000300037220 */ /* 0x000fc80000400000 */
[----:B------:R-:W-:Y:S01]  /*87b0*/  FFMA R15, R16, R3, R16 ;  /* 0x00000003100f7223 */ /* 0x000fe20000000010 */
[----:B------:R-:W-:-:S03]  /*87c0*/  FMUL R3, R2, R17 ;  /* 0x0000001102037220 */ /* 0x000fc60000400000 */
[----:B------:R-:W-:-:S04]  /*87d0*/  FMUL R0, R15, -2 ;  /* 0xc00000000f007820 */ /* 0x000fc80000400000 */
[----:B------:R-:W-:Y:S01]  /*87e0*/  @P1 FFMA R15, R19, 0.93318945169448852539, R0 ;  /* 0x3f6ee581130f1823 */ /* 0x000fe20000000000 */
[----:B------:R-:W-:-:S04]  /*87f0*/  FMUL R0, R18, R3 ;  /* 0x0000000312007220 */ /* 0x000fc80000400000 */
[----:B------:R-:W-:Y:S01]  /*8800*/  FSETP.NAN.AND P0, PT, R15, R15, PT ;  /* 0x0000000f0f00720b */ /* 0x000fe20003f08000 */
[----:B------:R-:W-:Y:S01]  /*8810*/  FFMA R0, R21, R17, R0 ;  /* 0x0000001115007223 */ /* 0x000fe20000000000 */
[----:B------:R-:W-:-:S03]  /*8820*/  LOP3.LUT R4, R15, 0x80000000, R4, 0xb8, !PT ;  /* 0x800000000f047812 */ /* 0x000fc600078eb804 */
[----:B------:R-:W-:Y:S01]  /*8830*/  FMUL R16, R0, 0.5 ;  /* 0x3f00000000107820 */ /* 0x000fe20000400000 */
[----:B------:R-:W-:Y:S01]  /*8840*/  FSEL R15, R4, R15, !P0 ;  /* 0x0000000f040f7208 */ /* 0x000fe20004000000 */
[----:B------:R-:W-:Y:S06]  /*8850*/  BRA `(.L_x_83) ;  /* 0x0000001c003c7947 */ /* 0x000fec0003800000 */
.L_x_102:
[----:B0-----:R-:W-:-:S04]  /*8860*/  MOV R3, 0xffffffe3 ;  /* 0xffffffe300037802 */ /* 0x001fc80000000f00 */
[----:B------:R-:W-:-:S04]  /*8870*/  VIADDMNMX.U32 R0, R0, R3, 0x3, PT ;  /* 0x0000000300007446 */ /* 0x000fc80003800003 */
[----:B------:R-:W-:-:S04]  /*8880*/  SHF.L.U32 R0, R0, 0x2, RZ ;  /* 0x0000000200007819 */ /* 0x000fc800000006ff */
[----:B------:R-:W0:Y:S02]  /*8890*/  LDC R2, c[0x2][R0+0x98] ;  /* 0x0080260000027b82 */ /* 0x000e240000000800 */
[----:B0-----:R-:W-:-:S04]  /*88a0*/  SHF.R.S32.HI R3, RZ, 0x1f, R2 ;  /* 0x0000001fff037819 */ /* 0x001fc80000011402 */
.L_x_214:
[----:B------:R-:W-:Y:S05]  /*88b0*/  BRX R2 -0x88c0                                                          (*"BRANCH_TARGETS .L_x_215,.L_x_216,.L_x_217,.L_x_83"*) ;  /* 0xffffff7402d07949 */ /* 0x000fea000383ffff */
.L_x_217:
[C---:B-----5:R-:W-:Y:S01]  /*88c0*/  FMUL R0, |R4|.reuse, 1.4426950216293334961 ;  /* 0x3fb8aa3b04007820 */ /* 0x060fe20000400200 */
[----:B------:R-:W-:Y:S01]  /*88d0*/  HFMA2 R3, -RZ, RZ, 3.4921875, 0 ;  /* 0x42fc0000ff037431 */ /* 0x000fe200000001ff */
[----:B------:R-:W-:Y:S01]  /*88e0*/  MOV R15, 0x363d0ada ;  /* 0x363d0ada000f7802 */ /* 0x000fe20000000f00 */
[----:B------:R-:W-:Y:S01]  /*88f0*/  FMUL R8, R4, R4 ;  /* 0x0000000404087220 */ /* 0x000fe20000400000 */
[----:B------:R-:W-:Y:S02]  /*8900*/  FADD R21, R21, R21 ;  /* 0x0000001515157221 */ /* 0x000fe40000000000 */
[----:B------:R-:W0:Y:S01]  /*8910*/  FRND.TRUNC R0, R0 ;  /* 0x0000000000007307 */ /* 0x000e22000020d000 */
[----:B------:R-:W-:-:S04]  /*8920*/  FFMA R15, R8, R15, 0.00019836159481201320887 ;  /* 0x394fff49080f7423 */ /* 0x000fc8000000000f */
[----:B------:R-:W-:-:S04]  /*8930*/  FFMA R15, R8, R15, 0.0083333496004343032837 ;  /* 0x3c08889a080f7423 */ /* 0x000fc8000000000f */
[----:B------:R-:W-:-:S04]  /*8940*/  FFMA R19, R8, R15, 0.16666667163372039795 ;  /* 0x3e2aaaab08137423 */ /* 0x000fc8000000000f */
[----:B------:R-:W-:Y:S01]  /*8950*/  FMUL R19, R8, R19 ;  /* 0x0000001308137220 */ /* 0x000fe20000400000 */
[----:B0-----:R-:W-:Y:S02]  /*8960*/  FSETP.GT.AND P0, PT, |R0|, 126, PT ;  /* 0x42fc00000000780b */ /* 0x001fe40003f04200 */
[----:B------:R-:W-:-:S04]  /*8970*/  LOP3.LUT R3, R3, 0x80000000, R0, 0xb8, !PT ;  /* 0x8000000003037812 */ /* 0x000fc800078eb800 */
[----:B------:R-:W-:Y:S02]  /*8980*/  FSEL R3, R3, R0, P0 ;  /* 0x0000000003037208 */ /* 0x000fe40000000000 */
[----:B------:R-:W-:-:S03]  /*8990*/  FSETP.GE.AND P0, PT, |R4|, 1, PT ;  /* 0x3f8000000400780b */ /* 0x000fc60003f06200 */
[----:B------:R-:W-:-:S04]  /*89a0*/  FFMA R2, R3, -0.69314718246459960938, |R4| ;  /* 0xbf31721803027823 */ /* 0x000fc80000000404 */
[C---:B------:R-:W-:Y:S01]  /*89b0*/  FFMA R2, R3.reuse, 1.9046542121259335545e-09, R2 ;  /* 0x3102e30803027823 */ /* 0x040fe20000000002 */
[----:B------:R-:W-:-:S03]  /*89c0*/  FADD R3, R3, 12583037 ;  /* 0x4b40007d03037421 */ /* 0x000fc60000000000 */
[----:B------:R-:W-:Y:S02]  /*89d0*/  FMUL R2, R2, 1.4426950216293334961 ;  /* 0x3fb8aa3b02027820 */ /* 0x000fe40000400000 */
[----:B------:R-:W-:-:S04]  /*89e0*/  SHF.L.U32 R3, R3, 0x17, RZ ;  /* 0x0000001703037819 */ /* 0x000fc800000006ff */
[----:B------:R-:W0:Y:S02]  /*89f0*/  MUFU.EX2 R2, R2 ;  /* 0x0000000200027308 */ /* 0x000e240000000800 */
[----:B0-----:R-:W-:-:S06]  /*8a00*/  FMUL R3, R3, R2 ;  /* 0x0000000203037220 */ /* 0x001fcc0000400000 */
[----:B------:R-:W0:Y:S02]  /*8a10*/  MUFU.RCP R16, R3 ;  /* 0x0000000300107308 */ /* 0x000e240000001000 */
[C---:B0-----:R-:W-:Y:S01]  /*8a20*/  FMUL.FTZ R2, R16.reuse, 0.125 ;  /* 0x3e00000010027820 */ /* 0x041fe20000410000 */
[----:B------:R-:W-:-:S03]  /*8a30*/  FMUL.FTZ R0, R16, -0.125 ;  /* 0xbe00000010007820 */ /* 0x000fc60000410000 */
[C---:B------:R-:W-:Y:S01]  /*8a40*/  FFMA R15, R3.reuse, 2, R2 ;  /* 0x40000000030f7823 */ /* 0x040fe20000000002 */
[----:B------:R-:W-:-:S03]  /*8a50*/  FFMA R17, R3, 2, R0 ;  /* 0x4000000003117823 */ /* 0x000fc60000000000 */
[----:B------:R-:W-:Y:S02]  /*8a60*/  FMUL R3, R18, R15 ;  /* 0x0000000f12037220 */ /* 0x000fe40000400000 */
[--C-:B------:R-:W-:Y:S01]  /*8a70*/  LOP3.LUT R17, R17, 0x80000000, R4.reuse, 0xb8, !PT ;  /* 0x8000000011117812 */ /* 0x100fe200078eb804 */
[----:B------:R-:W-:Y:S01]  /*8a80*/  @!P0 FFMA R17, R4, R19, R4 ;  /* 0x0000001304118223 */ /* 0x000fe20000000004 */
[----:B------:R-:W-:-:S03]  /*8a90*/  FMUL R0, R18, R3 ;  /* 0x0000000312007220 */ /* 0x000fc60000400000 */
[----:B------:R-:W-:Y:S01]  /*8aa0*/  FMUL R8, R18, R17 ;  /* 0x0000001112087220 */ /* 0x000fe20000400000 */
[----:B------:R-:W-:-:S04]  /*8ab0*/  FFMA R0, R17, R21, R0 ;  /* 0x0000001511007223 */ /* 0x000fc80000000000 */
[----:B------:R-:W-:Y:S01]  /*8ac0*/  FMUL R16, R0, 0.5 ;  /* 0x3f00000000107820 */ /* 0x000fe20000400000 */
[----:B------:R-:W-:Y:S06]  /*8ad0*/  BRA `(.L_x_83) ;  /* 0x00000018009c7947 */ /* 0x000fec0003800000 */
.L_x_215:
[C---:B-----5:R-:W-:Y:S01]  /*8ae0*/  FFMA R8, R4.reuse, R4, 1 ;  /* 0x3f80000004087423 */ /* 0x060fe20000000004 */
[-C--:B------:R-:W-:Y:S01]  /*8af0*/  FMUL R3, R4, R18.reuse ;  /* 0x0000001204037220 */ /* 0x080fe20000400000 */
[----:B------:R-:W-:Y:S03]  /*8b00*/  BSSY.RECONVERGENT B2, `(.L_x_119) ;  /* 0x000000e000027945 */ /* 0x000fe60003800200 */
[----:B------:R-:W-:Y:S01]  /*8b10*/  IADD3 R0, PT, PT, R8, 0x1800000, RZ ;  /* 0x0180000008007810 */ /* 0x000fe20007ffe0ff */
[----:B------:R-:W-:-:S03]  /*8b20*/  FFMA R2, R4, R18, R3 ;  /* 0x0000001204027223 */ /* 0x000fc60000000003 */
[----:B------:R-:W-:-:S04]  /*8b30*/  LOP3.LUT R0, R0, 0x7f800000, RZ, 0xc0, !PT ;  /* 0x7f80000000007812 */ /* 0x000fc800078ec0ff */
[----:B------:R-:W-:-:S13]  /*8b40*/  ISETP.GT.U32.AND P0, PT, R0, 0x1ffffff, PT ;  /* 0x01ffffff0000780c */ /* 0x000fda0003f04070 */
[----:B------:R-:W-:Y:S05]  /*8b50*/  @P0 BRA `(.L_x_120) ;  /* 0x0000000000100947 */ /* 0x000fea0003800000 */
[----:B------:R-:W-:Y:S02]  /*8b60*/  MOV R0, R8 ;  /* 0x0000000800007202 */ /* 0x000fe40000000f00 */
[----:B------:R-:W-:-:S07]  /*8b70*/  MOV R8, 0x8b90 ;  /* 0x00008b9000087802 */ /* 0x000fce0000000f00 */
[----:B------:R-:W-:Y:S05]  /*8b80*/  CALL.REL.NOINC `($__internal_0_$__cuda_sm20_rcp_rn_f32_slowpath) ;  /* 0x00000024006c7944 */ /* 0x000fea0003c00000 */
[----:B------:R-:W-:Y:S05]  /*8b90*/  BRA `(.L_x_121) ;  /* 0x0000000000107947 */ /* 0x000fea0003800000 */
.L_x_120:
[----:B------:R-:W0:Y:S02]  /*8ba0*/  MUFU.RCP R17, R8 ;  /* 0x0000000800117308 */ /* 0x000e240000001000 */
[----:B0-----:R-:W-:-:S04]  /*8bb0*/  FFMA R0, R8, R17, -1 ;  /* 0xbf80000008007423 */ /* 0x001fc80000000011 */
[----:B------:R-:W-:-:S04]  /*8bc0*/  FADD.FTZ R0, -R0, -RZ ;  /* 0x800000ff00007221 */ /* 0x000fc80000010100 */
[----:B------:R-:W-:-:S07]  /*8bd0*/  FFMA R17, R17, R0, R17 ;  /* 0x0000000011117223 */ /* 0x000fce0000000011 */
.L_x_121:
[----:B------:R-:W-:Y:S05]  /*8be0*/  BSYNC.RECONVERGENT B2 ;  /* 0x0000000000027941 */ /* 0x000fea0003800200 */
.L_x_119:
[----:B------:R-:W0:Y:S01]  /*8bf0*/  MUFU.RCP R3, |R4| ;  /* 0x4000000400037308 */ /* 0x000e220000001000 */
[----:B------:R-:W-:Y:S01]  /*8c00*/  FSETP.GT.AND P0, PT, |R4|, 1, PT ;  /* 0x3f8000000400780b */ /* 0x000fe20003f04200 */
[----:B------:R-:W-:Y:S02]  /*8c10*/  HFMA2 R8, -RZ, RZ, 0.890625, -0.00056934356689453125 ;  /* 0x3b2090aaff087431 */ /* 0x000fe400000001ff */
[----:B------:R-:W-:Y:S01]  /*8c20*/  FMUL R2, R2, R17 ;  /* 0x0000001102027220 */ /* 0x000fe20000400000 */
[----:B------:R-:W-:Y:S01]  /*8c30*/  FADD R21, R21, R21 ;  /* 0x0000001515157221 */ /* 0x000fe20000000000 */
[----:B0-----:R-:W-:-:S05]  /*8c40*/  FSEL R0, R3, |R4|, P0 ;  /* 0x4000000403007208 */ /* 0x001fca0000000000 */
[----:B------:R-:W-:-:S04]  /*8c50*/  FMUL R3, R0, R0 ;  /* 0x0000000000037220 */ /* 0x000fc80000400000 */
[----:B------:R-:W-:-:S04]  /*8c60*/  FFMA R8, R3, R8, -0.014396979473531246185 ;  /* 0xbc6be14f03087423 */ /* 0x000fc80000000008 */
[----:B------:R-:W-:-:S04]  /*8c70*/  FFMA R8, R3, R8, 0.039849750697612762451 ;  /* 0x3d23397e03087423 */ /* 0x000fc80000000008 */
[----:B------:R-:W-:-:S04]  /*8c80*/  FFMA R8, R3, R8, -0.072529748082160949707 ;  /* 0xbd948a7a03087423 */ /* 0x000fc80000000008 */
[----:B------:R-:W-:-:S04]  /*8c90*/  FFMA R8, R3, R8, 0.10518480092287063599 ;  /* 0x3dd76b2103087423 */ /* 0x000fc80000000008 */
[----:B------:R-:W-:-:S04]  /*8ca0*/  FFMA R8, R3, R8, -0.14171802997589111328 ;  /* 0xbe111e8803087423 */ /* 0x000fc80000000008 */
[----:B------:R-:W-:-:S04]  /*8cb0*/  FFMA R8, R3, R8, 0.19988775253295898438 ;  /* 0x3e4caf6003087423 */ /* 0x000fc80000000008 */
[----:B------:R-:W-:-:S04]  /*8cc0*/  FFMA R8, R3, R8, -0.33332940936088562012 ;  /* 0xbeaaaa2703087423 */ /* 0x000fc80000000008 */
[----:B------:R-:W-:Y:S01]  /*8cd0*/  FMUL R15, R3, R8 ;  /* 0x00000008030f7220 */ /* 0x000fe20000400000 */
[----:B------:R-:W-:Y:S01]  /*8ce0*/  MOV R8, 0x3f6ee581 ;  /* 0x3f6ee58100087802 */ /* 0x000fe20000000f00 */
[----:B------:R-:W-:Y:S02]  /*8cf0*/  FMUL R3, R2, R17 ;  /* 0x0000001102037220 */ /* 0x000fe40000400000 */
[----:B------:R-:W-:Y:S02]  /*8d00*/  FFMA R15, R0, R15, R0 ;  /* 0x0000000f000f7223 */ /* 0x000fe40000000000 */
[----:B------:R-:W-:Y:S02]  /*8d10*/  FMUL R0, R18, R3 ;  /* 0x0000000312007220 */ /* 0x000fe40000400000 */
[----:B------:R-:W-:Y:S01]  /*8d20*/  @P0 FFMA R15, R8, 1.6832555532455444336, -R15 ;  /* 0x3fd774eb080f0823 */ /* 0x000fe2000000080f */
[----:B------:R-:W-:Y:S01]  /*8d30*/  FSETP.NAN.AND P0, PT, |R4|, |R4|, PT ;  /* 0x400000040400720b */ /* 0x000fe20003f08200 */
[-C--:B------:R-:W-:Y:S01]  /*8d40*/  FFMA R0, R21, R17.reuse, -R0 ;  /* 0x0000001115007223 */ /* 0x080fe20000000800 */
[----:B------:R-:W-:-:S02]  /*8d50*/  FMUL R8, R18, R17 ;  /* 0x0000001112087220 */ /* 0x000fc40000400000 */
[----:B------:R-:W-:Y:S01]  /*8d60*/  LOP3.LUT R4, R15, 0x80000000, R4, 0xb8, !PT ;  /* 0x800000000f047812 */ /* 0x000fe200078eb804 */
[----:B------:R-:W-:-:S03]  /*8d70*/  FMUL R16, R0, 0.5 ;  /* 0x3f00000000107820 */ /* 0x000fc60000400000 */
[----:B------:R-:W-:Y:S01]  /*8d80*/  FSEL R15, R4, R15, !P0 ;  /* 0x0000000f040f7208 */ /* 0x000fe20004000000 */
[----:B------:R-:W-:Y:S06]  /*8d90*/  BRA `(.L_x_83) ;  /* 0x0000001400ec7947 */ /* 0x000fec0003800000 */
.L_x_216:
[C---:B-----5:R-:W-:Y:S01]  /*8da0*/  FMUL R0, |R4|.reuse, 1.4426950216293334961 ;  /* 0x3fb8aa3b04007820 */ /* 0x060fe20000400200 */
[----:B------:R-:W-:Y:S02]  /*8db0*/  HFMA2 R3, -RZ, RZ, 3.4921875, 0 ;  /* 0x42fc0000ff037431 */ /* 0x000fe400000001ff */
[----:B------:R-:W-:Y:S02]  /*8dc0*/  IMAD.MOV.U32 R15, RZ, RZ, 0x363d0ada ;  /* 0x363d0adaff0f7424 */ /* 0x000fe400078e00ff */
[----:B------:R-:W-:Y:S01]  /*8dd0*/  FMUL R16, R4, R4 ;  /* 0x0000000404107220 */ /* 0x000fe20000400000 */
[----:B------:R-:W-:Y:S01]  /*8de0*/  FADD R21, R21, R21 ;  /* 0x0000001515157221 */ /* 0x000fe20000000000 */
[----:B------:R-:W0:Y:S02]  /*8df0*/  FRND.TRUNC R0, R0 ;  /* 0x0000000000007307 */ /* 0x000e24000020d000 */
        /* <DEDUP_REMOVED lines=16> */
[C---:B0-----:R-:W-:Y:S01]  /*8f00*/  FMUL.FTZ R8, R0.reuse, -0.125 ;  /* 0xbe00000000087820 */ /* 0x041fe20000410000 */
[----:B------:R-:W-:-:S03]  /*8f10*/  FMUL.FTZ R0, R0, 0.125 ;  /* 0x3e00000000007820 */ /* 0x000fc60000410000 */
[C---:B------:R-:W-:Y:S01]  /*8f20*/  FFMA R15, R3.reuse, 2, R8 ;  /* 0x40000000030f7823 */ /* 0x040fe20000000008 */
[----:B------:R-:W-:-:S04]  /*8f30*/  FFMA R3, R3, 2, R0 ;  /* 0x4000000003037823 */ /* 0x000fc80000000000 */
[--C-:B------:R-:W-:Y:S01]  /*8f40*/  LOP3.LUT R15, R15, 0x80000000, R4.reuse, 0xb8, !PT ;  /* 0x800000000f0f7812 */ /* 0x100fe200078eb804 */
[----:B------:R-:W-:Y:S01]  /*8f50*/  @!P0 FFMA R15, R4, R17, R4 ;  /* 0x00000011040f8223 */ /* 0x000fe20000000004 */
[----:B------:R-:W-:-:S03]  /*8f60*/  FMUL R8, R18, R3 ;  /* 0x0000000312087220 */ /* 0x000fc60000400000 */
[----:B------:R-:W-:-:S04]  /*8f70*/  FMUL R17, R18, R15 ;  /* 0x0000000f12117220 */ /* 0x000fc80000400000 */
[----:B------:R-:W-:-:S04]  /*8f80*/  FMUL R0, R18, R17 ;  /* 0x0000001112007220 */ /* 0x000fc80000400000 */
[----:B------:R-:W-:-:S04]  /*8f90*/  FFMA R0, R3, R21, R0 ;  /* 0x0000001503007223 */ /* 0x000fc80000000000 */
[----:B------:R-:W-:Y:S01]  /*8fa0*/  FMUL R16, R0, 0.5 ;  /* 0x3f00000000107820 */ /* 0x000fe20000400000 */
[----:B------:R-:W-:Y:S06]  /*8fb0*/  BRA `(.L_x_83) ;  /* 0x0000001400647947 */ /* 0x000fec0003800000 */
.L_x_77:
        /* <DEDUP_REMOVED lines=9> */
.L_x_219:
[----:B------:R-:W-:Y:S05]  /*9050*/  BRX R2 -0x9060                                                          (*"BRANCH_TARGETS .L_x_220,.L_x_221,.L_x_83"*) ;  /* 0xffffff6c02e87949 */ /* 0x000fea000383ffff */
.L_x_221:
[C---:B-----5:R-:W-:Y:S01]  /*9060*/  FFMA R2, R4.reuse, R4, 1 ;  /* 0x3f80000004027423 */ /* 0x060fe20000000004 */
[-C--:B------:R-:W-:Y:S01]  /*9070*/  FMUL R3, R4, R18.reuse ;  /* 0x0000001204037220 */ /* 0x080fe20000400000 */
[----:B------:R-:W-:Y:S02]  /*9080*/  BSSY.RECONVERGENT B0, `(.L_x_124) ;  /* 0x000000f000007945 */ /* 0x000fe40003800200 */
[----:B------:R0:W1:Y:S01]  /*9090*/  MUFU.RSQ R17, R2 ;  /* 0x0000000200117308 */ /* 0x0000620000001400 */
[----:B------:R-:W-:Y:S01]  /*90a0*/  IADD3 R0, PT, PT, R2, -0xd000000, RZ ;  /* 0xf300000002007810 */ /* 0x000fe20007ffe0ff */
[----:B------:R-:W-:-:S03]  /*90b0*/  FFMA R3, R4, R18, R3 ;  /* 0x0000001204037223 */ /* 0x000fc60000000003 */
[----:B------:R-:W-:-:S13]  /*90c0*/  ISETP.GT.U32.AND P0, PT, R0, 0x727fffff, PT ;  /* 0x727fffff0000780c */ /* 0x000fda0003f04070 */
[----:B01----:R-:W-:Y:S05]  /*90d0*/  @!P0 BRA `(.L_x_125) ;  /* 0x0000000000148947 */ /* 0x003fea0003800000 */
[----:B------:R-:W-:Y:S02]  /*90e0*/  MOV R0, R2 ;  /* 0x0000000200007202 */ /* 0x000fe40000000f00 */
[----:B------:R-:W-:-:S07]  /*90f0*/  MOV R22, 0x9110 ;  /* 0x0000911000167802 */ /* 0x000fce0000000f00 */
[----:B------:R-:W-:Y:S05]  /*9100*/  CALL.REL.NOINC `($__internal_1_$__cuda_sm20_sqrt_rn_f32_slowpath) ;  /* 0x0000002000e07944 */ /* 0x000fea0003c00000 */
[----:B------:R-:W-:Y:S01]  /*9110*/  MOV R8, R17 ;  /* 0x0000001100087202 */ /* 0x000fe20000000f00 */
[----:B------:R-:W-:Y:S06]  /*9120*/  BRA `(.L_x_126) ;  /* 0x0000000000107947 */ /* 0x000fec0003800000 */
.L_x_125:
[----:B------:R-:W-:Y:S01]  /*9130*/  FMUL.FTZ R15, R2, R17 ;  /* 0x00000011020f7220 */ /* 0x000fe20000410000 */
[----:B------:R-:W-:-:S03]  /*9140*/  FMUL.FTZ R0, R17, 0.5 ;  /* 0x3f00000011007820 */ /* 0x000fc60000410000 */
[----:B------:R-:W-:-:S04]  /*9150*/  FFMA R8, -R15, R15, R2 ;  /* 0x0000000f0f087223 */ /* 0x000fc80000000102 */
[----:B------:R-:W-:-:S07]  /*9160*/  FFMA R8, R8, R0, R15 ;  /* 0x0000000008087223 */ /* 0x000fce000000000f */
.L_x_126:
[----:B------:R-:W-:Y:S05]  /*9170*/  BSYNC.RECONVERGENT B0 ;  /* 0x0000000000007941 */ /* 0x000fea0003800200 */
.L_x_124:
[----:B------:R-:W0:Y:S01]  /*9180*/  MUFU.RCP R15, R8 ;  /* 0x00000008000f7308 */ /* 0x000e220000001000 */
[----:B------:R-:W-:Y:S01]  /*9190*/  UMOV UR4, 0x3f000000 ;  /* 0x3f00000000047882 */ /* 0x000fe20000000000 */
[----:B------:R-:W-:Y:S01]  /*91a0*/  BSSY.RECONVERGENT B0, `(.L_x_127) ;  /* 0x000000d000007945 */ /* 0x000fe20003800200 */
[----:B------:R-:W-:-:S05]  /*91b0*/  MOV R17, UR4 ;  /* 0x0000000400117c02 */ /* 0x000fca0008000f00 */
[----:B------:R-:W1:Y:S01]  /*91c0*/  FCHK P0, -R17, R8 ;  /* 0x0000000811007302 */ /* 0x000e620000000100 */
[----:B0-----:R-:W-:-:S04]  /*91d0*/  FFMA R0, R15, -R8, 1 ;  /* 0x3f8000000f007423 */ /* 0x001fc80000000808 */
[----:B------:R-:W-:-:S04]  /*91e0*/  FFMA R0, R15, R0, R15 ;  /* 0x000000000f007223 */ /* 0x000fc8000000000f */
[----:B------:R-:W-:-:S04]  /*91f0*/  FFMA R15, R0, -0.5, RZ ;  /* 0xbf000000000f7823 */ /* 0x000fc800000000ff */
[----:B------:R-:W-:-:S04]  /*9200*/  FFMA R16, R15, -R8, -0.5 ;  /* 0xbf0000000f107423 */ /* 0x000fc80000000808 */
[----:B------:R-:W-:Y:S01]  /*9210*/  FFMA R0, R0, R16, R15 ;  /* 0x0000001000007223 */ /* 0x000fe2000000000f */
[----:B-1----:R-:W-:Y:S06]  /*9220*/  @!P0 BRA `(.L_x_128) ;  /* 0x0000000000108947 */ /* 0x002fec0003800000 */
[----:B------:R-:W-:Y:S01]  /*9230*/  HFMA2 R0, -RZ, RZ, -1.75, 0 ;  /* 0xbf000000ff007431 */ /* 0x000fe200000001ff */
[----:B------:R-:W-:Y:S02]  /*9240*/  MOV R25, R8 ;  /* 0x0000000800197202 */ /* 0x000fe40000000f00 */
[----:B------:R-:W-:-:S07]  /*9250*/  MOV R20, 0x9270 ;  /* 0x0000927000147802 */ /* 0x000fce0000000f00 */
[----:B------:R-:W-:Y:S05]  /*9260*/  CALL.REL.NOINC `($__internal_2_$__cuda_sm3x_div_rn_noftz_f32_slowpath) ;  /* 0x0000002000dc7944 */ /* 0x000fea0003c00000 */
.L_x_128:
[----:B------:R-:W-:Y:S05]  /*9270*/  BSYNC.RECONVERGENT B0 ;  /* 0x0000000000007941 */ /* 0x000fea0003800200 */
.L_x_127:
        /* <DEDUP_REMOVED lines=10> */
.L_x_130:
[----:B------:R-:W0:Y:S02]  /*9320*/  MUFU.RCP R17, R8 ;  /* 0x0000000800117308 */ /* 0x000e240000001000 */
[----:B0-----:R-:W-:-:S04]  /*9330*/  FFMA R0, R17, R8, -1 ;  /* 0xbf80000011007423 */ /* 0x001fc80000000008 */
[----:B------:R-:W-:-:S04]  /*9340*/  FADD.FTZ R0, -R0, -RZ ;  /* 0x800000ff00007221 */ /* 0x000fc80000010100 */
[----:B------:R-:W-:-:S07]  /*9350*/  FFMA R17, R17, R0, R17 ;  /* 0x0000000011117223 */ /* 0x000fce0000000011 */
.L_x_131:
[----:B------:R-:W-:Y:S05]  /*9360*/  BSYNC.RECONVERGENT B2 ;  /* 0x0000000000027941 */ /* 0x000fea0003800200 */
.L_x_129:
[----:B------:R-:W0:Y:S01]  /*9370*/  MUFU.RSQ R15, R2 ;  /* 0x00000002000f7308 */ /* 0x000e220000001400 */
[----:B------:R-:W-:Y:S01]  /*9380*/  FSETP.GT.AND P2, PT, |R4|, 8388608, PT ;  /* 0x4b0000000400780b */ /* 0x000fe20003f44200 */
[----:B------:R-:W-:Y:S01]  /*9390*/  HFMA2 R19, -RZ, RZ, 1.625, 0 ;  /* 0x3e800000ff137431 */ /* 0x000fe200000001ff */
[----:B------:R-:W-:Y:S01]  /*93a0*/  MOV R23, 0x3d39bf78 ;  /* 0x3d39bf7800177802 */ /* 0x000fe20000000f00 */
[----:B------:R-:W-:Y:S01]  /*93b0*/  FADD R21, R21, R21 ;  /* 0x0000001515157221 */ /* 0x000fe20000000000 */
[----:B0-----:R-:W-:-:S04]  /*93c0*/  FFMA R8, R2, R15, 1 ;  /* 0x3f80000002087423 */ /* 0x001fc8000000000f */
[----:B------:R0:W1:Y:S02]  /*93d0*/  MUFU.RCP R15, R8 ;  /* 0x00000008000f7308 */ /* 0x0000640000001000 */
[----:B0-----:R-:W-:Y:S01]  /*93e0*/  FMUL R8, R18, R17 ;  /* 0x0000001112087220 */ /* 0x001fe20000400000 */
[----:B-1----:R-:W-:-:S04]  /*93f0*/  FMUL R15, |R4|, R15 ;  /* 0x0000000f040f7220 */ /* 0x002fc80000400200 */
[----:B------:R-:W-:-:S05]  /*9400*/  FFMA R15, |R4|, R15, |R4| ;  /* 0x0000000f040f7223 */ /* 0x000fca0000000604 */
[----:B------:R-:W-:-:S04]  /*9410*/  FSEL R0, |R4|, R15, P2 ;  /* 0x0000000f04007208 */ /* 0x000fc80001000200 */
[C---:B------:R-:W-:Y:S01]  /*9420*/  ISETP.GE.U32.AND P0, PT, R0.reuse, 0x7f800000, PT ;  /* 0x7f8000000000780c */ /* 0x040fe20003f06070 */
[----:B------:R-:W-:-:S03]  /*9430*/  FADD.RZ R15, R0, 1 ;  /* 0x3f800000000f7421 */ /* 0x000fc6000000c000 */
[----:B------:R-:W-:Y:S02]  /*9440*/  ISETP.GT.AND P1, PT, R0, -0x40800000, P0 ;  /* 0xbf8000000000780c */ /* 0x000fe40000724270 */
[----:B------:R-:W-:-:S04]  /*9450*/  IADD3 R15, PT, PT, R15, -0x3f400000, RZ ;  /* 0xc0c000000f0f7810 */ /* 0x000fc80007ffe0ff */
[----:B------:R-:W-:-:S04]  /*9460*/  LOP3.LUT R15, R15, 0xff800000, RZ, 0xc0, !PT ;  /* 0xff8000000f0f7812 */ /* 0x000fc800078ec0ff */
[----:B------:R-:W-:Y:S02]  /*9470*/  IADD3 R16, PT, PT, -R15, 0x40800000, RZ ;  /* 0x408000000f107810 */ /* 0x000fe40007ffe1ff */
[-C--:B------:R-:W-:Y:S02]  /*9480*/  IADD3 R2, PT, PT, R0, -R15.reuse, RZ ;  /* 0x8000000f00027210 */ /* 0x080fe40007ffe0ff */
[----:B------:R-:W-:Y:S01]  /*9490*/  I2FP.F32.S32 R15, R15 ;  /* 0x0000000f000f7245 */ /* 0x000fe20000201400 */
[----:B------:R-:W-:-:S04]  /*94a0*/  FFMA R19, R16, R19, -1 ;  /* 0xbf80000010137423 */ /* 0x000fc80000000013 */
        /* <DEDUP_REMOVED lines=9> */
[----:B------:R-:W-:-:S04]  /*9540*/  FFMA R19, R2, R19, -0.5 ;  /* 0xbf00000002137423 */ /* 0x000fc80000000013 */
[----:B------:R-:W-:-:S04]  /*9550*/  FMUL R19, R2, R19 ;  /* 0x0000001302137220 */ /* 0x000fc80000400000 */
[----:B------:R-:W-:Y:S01]  /*9560*/  FFMA R2, R2, R19, R2 ;  /* 0x0000001302027223 */ /* 0x000fe20000000002 */
[----:B------:R-:W-:-:S03]  /*9570*/  @P0 MOV R19, 0x7f800000 ;  /* 0x7f80000000130802 */ /* 0x000fc60000000f00 */
[----:B------:R-:W-:Y:S02]  /*9580*/  FFMA R2, R15, 0.69314718246459960938, R2 ;  /* 0x3f3172180f027823 */ /* 0x000fe40000000002 */
[C---:B------:R-:W-:Y:S01]  /*9590*/  @P1 FFMA R2, R0.reuse, R19, +INF ;  /* 0x7f80000000021423 */ /* 0x040fe20000000013 */
[----:B------:R-:W-:Y:S01]  /*95a0*/  @P0 FSETP.NEU.AND P1, PT, R0, RZ, PT ;  /* 0x000000ff0000020b */ /* 0x000fe20003f2d000 */
[----:B------:R-:W-:-:S03]  /*95b0*/  FMUL R0, R3, R17 ;  /* 0x0000001103007220 */ /* 0x000fc60000400000 */
[----:B------:R-:W-:Y:S01]  /*95c0*/  @P0 FSEL R2, R2, -RZ, P1 ;  /* 0x800000ff02020208 */ /* 0x000fe20000800000 */
[----:B------:R-:W-:Y:S01]  /*95d0*/  FMUL R3, R0, R17 ;  /* 0x0000001100037220 */ /* 0x000fe20000400000 */
[----:B------:R-:W-:-:S03]  /*95e0*/  FSETP.NAN.AND P0, PT, |R4|, |R4|, PT ;  /* 0x400000040400720b */ /* 0x000fc60003f08200 */
[----:B------:R-:W-:Y:S01]  /*95f0*/  @P2 FADD R2, R2, 0.69314718246459960938 ;  /* 0x3f31721802022421 */ /* 0x000fe20000000000 */
[----:B------:R-:W-:-:S04]  /*9600*/  FMUL R0, R18, R3 ;  /* 0x0000000312007220 */ /* 0x000fc80000400000 */
[----:B------:R-:W-:Y:S01]  /*9610*/  FFMA R0, R21, R17, R0 ;  /* 0x0000001115007223 */ /* 0x000fe20000000000 */
[----:B------:R-:W-:-:S03]  /*9620*/  LOP3.LUT R4, R2, 0x80000000, R4, 0xb8, !PT ;  /* 0x8000000002047812 */ /* 0x000fc600078eb804 */
[----:B------:R-:W-:Y:S01]  /*9630*/  FMUL R16, R0, 0.5 ;  /* 0x3f00000000107820 */ /* 0x000fe20000400000 */
[----:B------:R-:W-:Y:S01]  /*9640*/  FSEL R15, R4, R2, !P0 ;  /* 0x00000002040f7208 */ /* 0x000fe20004000000 */
[----:B------:R-:W-:Y:S06]  /*9650*/  BRA `(.L_x_83) ;  /* 0x0000000c00bc7947 */ /* 0x000fec0003800000 */
.L_x_220:
[C---:B-----5:R-:W-:Y:S01]  /*9660*/  FMUL R0, |R4|.reuse, 2.8853900432586669922 ;  /* 0x4038aa3b04007820 */ /* 0x060fe20000400200 */
[----:B------:R-:W-:Y:S02]  /*9670*/  HFMA2 R8, -RZ, RZ, 1.125, -9232 ;  /* 0x3c80f082ff087431 */ /* 0x000fe400000001ff */
[C---:B------:R-:W-:Y:S01]  /*9680*/  FMUL R17, R4.reuse, R4 ;  /* 0x0000000404117220 */ /* 0x040fe20000400000 */
[----:B------:R-:W-:Y:S01]  /*9690*/  MOV R3, 0x3f800000 ;  /* 0x3f80000000037802 */ /* 0x000fe20000000f00 */
[----:B------:R-:W-:Y:S01]  /*96a0*/  FADD R21, R21, R21 ;  /* 0x0000001515157221 */ /* 0x000fe20000000000 */
[C---:B------:R-:W-:Y:S01]  /*96b0*/  FSETP.GE.AND P0, PT, |R4|.reuse, 9.010913848876953125, PT ;  /* 0x41102cb40400780b */ /* 0x040fe20003f06200 */
[----:B------:R-:W0:Y:S01]  /*96c0*/  MUFU.EX2 R0, R0 ;  /* 0x0000000000007308 */ /* 0x000e220000000800 */
[----:B------:R-:W-:Y:S01]  /*96d0*/  FSETP.GE.AND P1, PT, |R4|, 0.60000002384185791016, PT ;  /* 0x3f19999a0400780b */ /* 0x000fe20003f26200 */
[----:B------:R-:W-:-:S04]  /*96e0*/  FFMA R8, R17, R8, -0.052303962409496307373 ;  /* 0xbd563cae11087423 */ /* 0x000fc80000000008 */
[----:B------:R-:W-:Y:S01]  /*96f0*/  FFMA R8, R17, R8, 0.1331529766321182251 ;  /* 0x3e08594111087423 */ /* 0x000fe20000000008 */
[----:B0-----:R-:W-:-:S03]  /*9700*/  FADD R2, R0, 1 ;  /* 0x3f80000000027421 */ /* 0x001fc60000000000 */
[----:B------:R-:W-:-:S03]  /*9710*/  FFMA R0, R17, R8, -0.33332768082618713379 ;  /* 0xbeaaa9ed11007423 */ /* 0x000fc60000000008 */
[----:B------:R-:W0:Y:S02]  /*9720*/  MUFU.RCP R2, R2 ;  /* 0x0000000200027308 */ /* 0x000e240000001000 */
[----:B0-----:R-:W-:-:S05]  /*9730*/  FFMA R3, R2, -2, R3 ;  /* 0xc000000002037823 */ /* 0x001fca0000000003 */
[----:B------:R-:W-:-:S04]  /*9740*/  FSEL R3, R3, 1, !P0 ;  /* 0x3f80000003037808 */ /* 0x000fc80004000000 */
[----:B------:R-:W-:Y:S01]  /*9750*/  LOP3.LUT R15, R3, 0x80000000, R4, 0xb8, !PT ;  /* 0x80000000030f7812 */ /* 0x000fe200078eb804 */
[----:B------:R-:W-:-:S04]  /*9760*/  FFMA R3, R17, R0, RZ ;  /* 0x0000000011037223 */ /* 0x000fc800000000ff */
[----:B------:R-:W-:-:S04]  /*9770*/  @!P1 FFMA R15, R4, R3, R4 ;  /* 0x00000003040f9223 */ /* 0x000fc80000000004 */
[C---:B------:R-:W-:Y:S01]  /*9780*/  FFMA R3, -R15.reuse, R15, 1 ;  /* 0x3f8000000f037423 */ /* 0x040fe2000000010f */
[----:B------:R-:W-:-:S03]  /*9790*/  FADD R17, R15, R15 ;  /* 0x0000000f0f117221 */ /* 0x000fc60000000000 */
[----:B------:R-:W-:-:S04]  /*97a0*/  FMUL R8, R18, R3 ;  /* 0x0000000312087220 */ /* 0x000fc80000400000 */
[----:B------:R-:W-:-:S04]  /*97b0*/  FMUL R17, R8, R17 ;  /* 0x0000001108117220 */ /* 0x000fc80000400000 */
[----:B------:R-:W-:-:S04]  /*97c0*/  FMUL R0, R18, R17 ;  /* 0x0000001112007220 */ /* 0x000fc80000400000 */
[----:B------:R-:W-:-:S04]  /*97d0*/  FFMA R0, R21, R3, -R0 ;  /* 0x0000000315007223 */ /* 0x000fc80000000800 */
[----:B------:R-:W-:Y:S01]  /*97e0*/  FMUL R16, R0, 0.5 ;  /* 0x3f00000000107820 */ /* 0x000fe20000400000 */
[----:B------:R-:W-:Y:S06]  /*97f0*/  BRA `(.L_x_83) ;  /* 0x0000000c00547947 */ /* 0x000fec0003800000 */
.L_x_123:
[----:B0-----:R-:W-:-:S04]  /*9800*/  MOV R3, 0xffffffde ;  /* 0xffffffde00037802 */ /* 0x001fc80000000f00 */
[----:B------:R-:W-:-:S04]  /*9810*/  VIADDMNMX.U32 R0, R0, R3, 0x3, PT ;  /* 0x0000000300007446 */ /* 0x000fc80003800003 */
[----:B------:R-:W-:-:S04]  /*9820*/  SHF.L.U32 R0, R0, 0x2, RZ ;  /* 0x0000000200007819 */ /* 0x000fc800000006ff */
[----:B------:R-:W0:Y:S02]  /*9830*/  LDC R2, c[0x2][R0+0xb4] ;  /* 0x00802d0000027b82 */ /* 0x000e240000000800 */
[----:B0-----:R-:W-:-:S04]  /*9840*/  SHF.R.S32.HI R3, RZ, 0x1f, R2 ;  /* 0x0000001fff037819 */ /* 0x001fc80000011402 */
.L_x_223:
[----:B------:R-:W-:Y:S05]  /*9850*/  BRX R2 -0x9860                                                          (*"BRANCH_TARGETS .L_x_224,.L_x_225,.L_x_226,.L_x_83"*) ;  /* 0xffffff6402e87949 */ /* 0x000fea000383ffff */
.L_x_226:
[C---:B-----5:R-:W-:Y:S01]  /*9860*/  FSETP.GT.AND P0, PT, R4.reuse, RZ, PT ;  /* 0x000000ff0400720b */ /* 0x060fe20003f04000 */
[----:B------:R-:W-:Y:S01]  /*9870*/  HFMA2 R0, -RZ, RZ, 0, 0 ;  /* 0x00000000ff007431 */ /* 0x000fe200000001ff */
[C---:B------:R-:W-:Y:S01]  /*9880*/  FSETP.GEU.AND P1, PT, R4.reuse, RZ, PT ;  /* 0x000000ff0400720b */ /* 0x040fe20003f2e000 */
[----:B------:R-:W-:Y:S01]  /*9890*/  FADD R15, |R4|, -RZ ;  /* 0x800000ff040f7221 */ /* 0x000fe20000000200 */
[----:B------:R-:W-:-:S09]  /*98a0*/  SEL R2, RZ, 0x1, !P0 ;  /* 0x00000001ff027807 */ /* 0x000fd20004000000 */
[----:B------:R-:W-:Y:S02]  /*98b0*/  @!P0 IADD3 R0, PT, PT, RZ, -0x1, RZ ;  /* 0xffffffffff008810 */ /* 0x000fe40007ffe0ff */
[----:B------:R-:W-:-:S04]  /*98c0*/  @P1 IADD3 R0, PT, PT, R2, RZ, RZ ;  /* 0x000000ff02001210 */ /* 0x000fc80007ffe0ff */
[----:B------:R-:W-:-:S05]  /*98d0*/  I2FP.F32.S32 R0, R0 ;  /* 0x0000000000007245 */ /* 0x000fca0000201400 */
[-C--:B------:R-:W-:Y:S01]  /*98e0*/  FMUL R8, R18, R0.reuse ;  /* 0x0000000012087220 */ /* 0x080fe20000400000 */
[----:B------:R-:W-:Y:S01]  /*98f0*/  FMUL R16, R21, R0 ;  /* 0x0000000015107220 */ /* 0x000fe20000400000 */
[----:B------:R-:W-:Y:S06]  /*9900*/  BRA `(.L_x_83) ;  /* 0x0000000c00107947 */ /* 0x000fec0003800000 */
.L_x_224:
[C---:B-----5:R-:W-:Y:S01]  /*9910*/  FFMA R3, R4.reuse, R4, -1 ;  /* 0xbf80000004037423 */ /* 0x060fe20000000004 */
[----:B------:R-:W-:Y:S01]  /*9920*/  FMUL R15, R4, R18 ;  /* 0x00000012040f7220 */ /* 0x000fe20000400000 */
[----:B------:R-:W-:Y:S02]  /*9930*/  BSSY.RECONVERGENT B0, `(.L_x_132) ;  /* 0x000000f000007945 */ /* 0x000fe40003800200 */
[----:B------:R0:W1:Y:S01]  /*9940*/  MUFU.RSQ R0, R3 ;  /* 0x0000000300007308 */ /* 0x0000620000001400 */
[----:B------:R-:W-:-:S04]  /*9950*/  IADD3 R2, PT, PT, R3, -0xd000000, RZ ;  /* 0xf300000003027810 */ /* 0x000fc80007ffe0ff */
[----:B------:R-:W-:Y:S01]  /*9960*/  ISETP.GT.U32.AND P0, PT, R2, 0x727fffff, PT ;  /* 0x727fffff0200780c */ /* 0x000fe20003f04070 */
[----:B------:R-:W-:-:S12]  /*9970*/  FFMA R2, R4, R18, R15 ;  /* 0x0000001204027223 */ /* 0x000fd8000000000f */
[----:B01----:R-:W-:Y:S05]  /*9980*/  @!P0 BRA `(.L_x_133) ;  /* 0x0000000000148947 */ /* 0x003fea0003800000 */
[----:B------:R-:W-:Y:S02]  /*9990*/  MOV R0, R3 ;  /* 0x0000000300007202 */ /* 0x000fe40000000f00 */
[----:B------:R-:W-:-:S07]  /*99a0*/  MOV R22, 0x99c0 ;  /* 0x000099c000167802 */ /* 0x000fce0000000f00 */
[----:B------:R-:W-:Y:S05]  /*99b0*/  CALL.REL.NOINC `($__internal_1_$__cuda_sm20_sqrt_rn_f32_slowpath) ;  /* 0x0000001800b47944 */ /* 0x000fea0003c00000 */
[----:B------:R-:W-:Y:S01]  /*99c0*/  MOV R8, R17 ;  /* 0x0000001100087202 */ /* 0x000fe20000000f00 */
[----:B------:R-:W-:Y:S06]  /*99d0*/  BRA `(.L_x_134) ;  /* 0x0000000000107947 */ /* 0x000fec0003800000 */
.L_x_133:
[----:B------:R-:W-:Y:S01]  /*99e0*/  FMUL.FTZ R8, R3, R0 ;  /* 0x0000000003087220 */ /* 0x000fe20000410000 */
[----:B------:R-:W-:-:S03]  /*99f0*/  FMUL.FTZ R0, R0, 0.5 ;  /* 0x3f00000000007820 */ /* 0x000fc60000410000 */
[----:B------:R-:W-:-:S04]  /*9a00*/  FFMA R15, -R8, R8, R3 ;  /* 0x00000008080f7223 */ /* 0x000fc80000000103 */
[----:B------:R-:W-:-:S07]  /*9a10*/  FFMA R8, R15, R0, R8 ;  /* 0x000000000f087223 */ /* 0x000fce0000000008 */
.L_x_134:
[----:B------:R-:W-:Y:S05]  /*9a20*/  BSYNC.RECONVERGENT B0 ;  /* 0x0000000000007941 */ /* 0x000fea0003800200 */
.L_x_132:
        /* <DEDUP_REMOVED lines=15> */
.L_x_136:
[----:B------:R-:W-:Y:S05]  /*9b20*/  BSYNC.RECONVERGENT B0 ;  /* 0x0000000000007941 */ /* 0x000fea0003800200 */
.L_x_135:
        /* <DEDUP_REMOVED lines=10> */
.L_x_138:
[----:B------:R-:W0:Y:S02]  /*9bd0*/  MUFU.RCP R17, R8 ;  /* 0x0000000800117308 */ /* 0x000e240000001000 */
[----:B0-----:R-:W-:-:S04]  /*9be0*/  FFMA R0, R17, R8, -1 ;  /* 0xbf80000011007423 */ /* 0x001fc80000000008 */
[----:B------:R-:W-:-:S04]  /*9bf0*/  FADD.FTZ R0, -R0, -RZ ;  /* 0x800000ff00007221 */ /* 0x000fc80000010100 */
[----:B------:R-:W-:-:S07]  /*9c00*/  FFMA R17, R17, R0, R17 ;  /* 0x0000000011117223 */ /* 0x000fce0000000011 */
.L_x_139:
[----:B------:R-:W-:Y:S05]  /*9c10*/  BSYNC.RECONVERGENT B2 ;  /* 0x0000000000027941 */ /* 0x000fea0003800200 */
.L_x_137:
[----:B------:R-:W0:Y:S01]  /*9c20*/  MUFU.RSQ R0, R3 ;  /* 0x0000000300007308 */ /* 0x000e220000001400 */
[----:B------:R-:W-:Y:S01]  /*9c30*/  FSETP.NEU.AND P0, PT, R3, RZ, PT ;  /* 0x000000ff0300720b */ /* 0x000fe20003f0d000 */
[----:B------:R-:W-:Y:S01]  /*9c40*/  FMUL R2, R2, R17 ;  /* 0x0000001102027220 */ /* 0x000fe20000400000 */
[----:B------:R-:W-:Y:S01]  /*9c50*/  MOV R19, 0x3d39bf78 ;  /* 0x3d39bf7800137802 */ /* 0x000fe20000000f00 */
[----:B------:R-:W-:Y:S01]  /*9c60*/  FADD R21, R21, R21 ;  /* 0x0000001515157221 */ /* 0x000fe20000000000 */
[----:B0-----:R-:W-:Y:S01]  /*9c70*/  FMUL R8, R3, R0 ;  /* 0x0000000003087220 */ /* 0x001fe20000400000 */
[----:B------:R-:W-:Y:S01]  /*9c80*/  FMUL R15, R0, 0.5 ;  /* 0x3f000000000f7820 */ /* 0x000fe20000400000 */
[----:B------:R-:W-:Y:S02]  /*9c90*/  FADD R0, R4, -1 ;  /* 0xbf80000004007421 */ /* 0x000fe40000000000 */
[----:B------:R-:W-:-:S03]  /*9ca0*/  FFMA R16, -R8, R8, R3 ;  /* 0x0000000808107223 */ /* 0x000fc60000000103 */
[----:B------:R-:W-:Y:S01]  /*9cb0*/  ISETP.GT.U32.AND P2, PT, R0, 0x4b000000, PT ;  /* 0x4b0000000000780c */ /* 0x000fe20003f44070 */
[----:B------:R-:W-:-:S05]  /*9cc0*/  FFMA R15, R15, R16, R8 ;  /* 0x000000100f0f7223 */ /* 0x000fca0000000008 */
[----:B------:R-:W-:-:S04]  /*9cd0*/  FSEL R15, R15, RZ, P0 ;  /* 0x000000ff0f0f7208 */ /* 0x000fc80000000000 */
[----:B------:R-:W-:-:S05]  /*9ce0*/  FSEL R15, R15, -1.0000001192092895508, !P2 ;  /* 0xbf8000010f0f7808 */ /* 0x000fca0005000000 */
[----:B------:R-:W-:Y:S01]  /*9cf0*/  FADD R0, R0, R15 ;  /* 0x0000000f00007221 */ /* 0x000fe20000000000 */
[----:B------:R-:W-:-:S03]  /*9d00*/  HFMA2 R15, -RZ, RZ, 1.625, 0 ;  /* 0x3e800000ff0f7431 */ /* 0x000fc600000001ff */
[C---:B------:R-:W-:Y:S01]  /*9d10*/  FADD.RZ R3, R0.reuse, 1 ;  /* 0x3f80000000037421 */ /* 0x040fe2000000c000 */
[----:B------:R-:W-:-:S04]  /*9d20*/  ISETP.GE.U32.AND P0, PT, R0, 0x7f800000, PT ;  /* 0x7f8000000000780c */ /* 0x000fc80003f06070 */
[----:B------:R-:W-:Y:S02]  /*9d30*/  IADD3 R3, PT, PT, R3, -0x3f400000, RZ ;  /* 0xc0c0000003037810 */ /* 0x000fe40007ffe0ff */
[----:B------:R-:W-:Y:S02]  /*9d40*/  ISETP.GT.AND P1, PT, R0, -0x40800000, P0 ;  /* 0xbf8000000000780c */ /* 0x000fe40000724270 */
[----:B------:R-:W-:-:S04]  /*9d50*/  LOP3.LUT R3, R3, 0xff800000, RZ, 0xc0, !PT ;  /* 0xff80000003037812 */ /* 0x000fc800078ec0ff */
[----:B------:R-:W-:Y:S01]  /*9d60*/  IADD3 R8, PT, PT, -R3, 0x40800000, RZ ;  /* 0x4080000003087810 */ /* 0x000fe20007ffe1ff */
[----:B------:R-:W-:Y:S01]  /*9d70*/  IMAD.IADD R4, R0, 0x1, -R3 ;  /* 0x0000000100047824 */ /* 0x000fe200078e0a03 */
[----:B------:R-:W-:-:S03]  /*9d80*/  I2FP.F32.S32 R3, R3 ;  /* 0x0000000300037245 */ /* 0x000fc60000201400 */
[----:B------:R-:W-:Y:S01]  /*9d90*/  FFMA R15, R8, R15, -1 ;  /* 0xbf800000080f7423 */ /* 0x000fe2000000000f */
[----:B------:R-:W-:Y:S01]  /*9da0*/  FMUL R8, R18, R17 ;  /* 0x0000001112087220 */ /* 0x000fe20000400000 */
[----:B------:R-:W-:Y:S02]  /*9db0*/  FMUL R3, R3, 1.1920928955078125e-07 ;  /* 0x3400000003037820 */ /* 0x000fe40000400000 */
[----:B------:R-:W-:-:S04]  /*9dc0*/  FADD R4, R4, R15 ;  /* 0x0000000f04047221 */ /* 0x000fc80000000000 */
[----:B------:R-:W-:Y:S01]  /*9dd0*/  FFMA R15, R4, -R19, 0.10546888411045074463 ;  /* 0x3dd80012040f7423 */ /* 0x000fe20000000813 */
[----:B------:R-:W-:-:S03]  /*9de0*/  @P0 MOV R19, 0x7f800000 ;  /* 0x7f80000000130802 */ /* 0x000fc60000000f00 */
        /* <DEDUP_REMOVED lines=8> */
[----:B------:R-:W-:-:S04]  /*9e70*/  FFMA R4, R4, R15, R4 ;  /* 0x0000000f04047223 */ /* 0x000fc80000000004 */
[----:B------:R-:W-:Y:S01]  /*9e80*/  FFMA R15, R3, 0.69314718246459960938, R4 ;  /* 0x3f317218030f7823 */ /* 0x000fe20000000004 */
[----:B------:R-:W-:Y:S01]  /*9e90*/  FMUL R3, R2, R17 ;  /* 0x0000001102037220 */ /* 0x000fe20000400000 */
[C---:B------:R-:W-:Y:S01]  /*9ea0*/  @P1 FFMA R15, R0.reuse, R19, +INF ;  /* 0x7f800000000f1423 */ /* 0x040fe20000000013 */
[----:B------:R-:W-:Y:S02]  /*9eb0*/  @P0 FSETP.NEU.AND P1, PT, R0, RZ, PT ;  /* 0x000000ff0000020b */ /* 0x000fe40003f2d000 */
[----:B------:R-:W-:Y:S02]  /*9ec0*/  FMUL R0, R18, R3 ;  /* 0x0000000312007220 */ /* 0x000fe40000400000 */
[----:B------:R-:W-:Y:S02]  /*9ed0*/  @P0 FSEL R15, R15, -RZ, P1 ;  /* 0x800000ff0f0f0208 */ /* 0x000fe40000800000 */
[----:B------:R-:W-:-:S03]  /*9ee0*/  FFMA R0, R21, R17, R0 ;  /* 0x0000001115007223 */ /* 0x000fc60000000000 */
[----:B------:R-:W-:Y:S01]  /*9ef0*/  @P2 FADD R15, R15, 0.69314718246459960938 ;  /* 0x3f3172180f0f2421 */ /* 0x000fe20000000000 */
[----:B------:R-:W-:Y:S01]  /*9f00*/  FMUL R16, R0, 0.5 ;  /* 0x3f00000000107820 */ /* 0x000fe20000400000 */
[----:B------:R-:W-:Y:S06]  /*9f10*/  BRA `(.L_x_83) ;  /* 0x00000004008c7947 */ /* 0x000fec0003800000 */
.L_x_225:
[C---:B-----5:R-:W-:Y:S01]  /*9f20*/  FFMA R8, -R4.reuse, R4, 1 ;  /* 0x3f80000004087423 */ /* 0x060fe20000000104 */
        /* <DEDUP_REMOVED lines=11> */
.L_x_141:
[----:B------:R-:W0:Y:S02]  /*9fe0*/  MUFU.RCP R17, R8 ;  /* 0x0000000800117308 */ /* 0x000e240000001000 */
[----:B0-----:R-:W-:-:S04]  /*9ff0*/  FFMA R0, R8, R17, -1 ;  /* 0xbf80000008007423 */ /* 0x001fc80000000011 */
[----:B------:R-:W-:-:S04]  /*a000*/  FADD.FTZ R0, -R0, -RZ ;  /* 0x800000ff00007221 */ /* 0x000fc80000010100 */
[----:B------:R-:W-:-:S07]  /*a010*/  FFMA R17, R17, R0, R17 ;  /* 0x0000000011117223 */ /* 0x000fce0000000011 */
.L_x_142:
[----:B------:R-:W-:Y:S05]  /*a020*/  BSYNC.RECONVERGENT B2 ;  /* 0x0000000000027941 */ /* 0x000fea0003800200 */
.L_x_140:
[C---:B------:R-:W-:Y:S01]  /*a030*/  FADD R8, -|R4|.reuse, 1 ;  /* 0x3f80000004087421 */ /* 0x040fe20000000300 */
[----:B------:R-:W-:Y:S01]  /*a040*/  FSETP.GT.AND P0, PT, |R4|, 8.50705917302346158658e+37, PT ;  /* 0x7e8000000400780b */ /* 0x000fe20003f04200 */
[----:B------:R-:W-:Y:S02]  /*a050*/  HFMA2 R19, -RZ, RZ, 1.625, 0 ;  /* 0x3e800000ff137431 */ /* 0x000fe400000001ff */
[----:B------:R-:W-:Y:S01]  /*a060*/  FMUL R2, R2, R17 ;  /* 0x0000001102027220 */ /* 0x000fe20000400000 */
[----:B------:R-:W-:Y:S01]  /*a070*/  FADD R21, R21, R21 ;  /* 0x0000001515157221 */ /* 0x000fe20000000000 */
[----:B------:R-:W0:Y:S02]  /*a080*/  MUFU.RCP R8, R8 ;  /* 0x0000000800087308 */ /* 0x000e240000001000 */
[----:B0-----:R-:W-:Y:S01]  /*a090*/  FADD R3, R8, R8 ;  /* 0x0000000808037221 */ /* 0x001fe20000000000 */
[----:B------:R-:W-:-:S03]  /*a0a0*/  MOV R8, 0x3d39bf78 ;  /* 0x3d39bf7800087802 */ /* 0x000fc60000000f00 */
[----:B------:R-:W-:-:S05]  /*a0b0*/  FMUL R0, |R4|, R3 ;  /* 0x0000000304007220 */ /* 0x000fca0000400200 */
[----:B------:R-:W-:-:S04]  /*a0c0*/  FSEL R0, R0, -2, !P0 ;  /* 0xc000000000007808 */ /* 0x000fc80004000000 */
        /* <DEDUP_REMOVED lines=8> */
[----:B------:R-:W-:Y:S01]  /*a150*/  FFMA R16, R16, R19, -1 ;  /* 0xbf80000010107423 */ /* 0x000fe20000000013 */
[----:B------:R-:W-:-:S03]  /*a160*/  @P0 MOV R19, 0x7f800000 ;  /* 0x7f80000000130802 */ /* 0x000fc60000000f00 */
        /* <DEDUP_REMOVED lines=13> */
[----:B------:R-:W-:Y:S01]  /*a240*/  @P1 FFMA R15, R0, R19, +INF ;  /* 0x7f800000000f1423 */ /* 0x000fe20000000013 */
[----:B------:R-:W-:Y:S02]  /*a250*/  HFMA2 R19, -RZ, RZ, 1.75, 0 ;  /* 0x3f000000ff137431 */ /* 0x000fe400000001ff */
[-C--:B------:R-:W-:Y:S01]  /*a260*/  FMUL R3, R2, R17.reuse ;  /* 0x0000001102037220 */ /* 0x080fe20000400000 */
[----:B------:R-:W-:Y:S01]  /*a270*/  @P0 FSETP.NEU.AND P1, PT, R0, RZ, PT ;  /* 0x000000ff0000020b */ /* 0x000fe20003f2d000 */
[C---:B------:R-:W-:Y:S02]  /*a280*/  FMUL R8, R18.reuse, R17 ;  /* 0x0000001112087220 */ /* 0x040fe40000400000 */
[----:B------:R-:W-:Y:S01]  /*a290*/  FMUL R2, R18, R3 ;  /* 0x0000000312027220 */ /* 0x000fe20000400000 */
[----:B------:R-:W-:-:S03]  /*a2a0*/  @P0 FSEL R15, R15, -RZ, P1 ;  /* 0x800000ff0f0f0208 */ /* 0x000fc60000800000 */
[----:B------:R-:W-:Y:S01]  /*a2b0*/  FFMA R2, R21, R17, R2 ;  /* 0x0000001115027223 */ /* 0x000fe20000000002 */
[----:B------:R-:W-:-:S03]  /*a2c0*/  LOP3.LUT R4, R19, 0x80000000, R4, 0xb8, !PT ;  /* 0x8000000013047812 */ /* 0x000fc600078eb804 */
[----:B------:R-:W-:Y:S02]  /*a2d0*/  FMUL R16, R2, 0.5 ;  /* 0x3f00000002107820 */ /* 0x000fe40000400000 */
[----:B------:R-:W-:Y:S01]  /*a2e0*/  FMUL R15, R4, R15 ;  /* 0x0000000f040f7220 */ /* 0x000fe20000400000 */
[----:B------:R-:W-:Y:S06]  /*a2f0*/  BRA `(.L_x_83) ;  /* 0x0000000000947947 */ /* 0x000fec0003800000 */
.L_x_122:
[----:B------:R-:W-:-:S13]  /*a300*/  ISETP.GT.AND P0, PT, R0, 0x27, PT ;  /* 0x000000270000780c */ /* 0x000fda0003f04270 */
[----:B------:R-:W-:Y:S05]  /*a310*/  @P0 BRA `(.L_x_143) ;  /* 0x0000000000480947 */ /* 0x000fea0003800000 */
[----:B0-----:R-:W-:-:S04]  /*a320*/  MOV R3, 0xffffffdb ;  /* 0xffffffdb00037802 */ /* 0x001fc80000000f00 */
[----:B------:R-:W-:-:S04]  /*a330*/  VIADDMNMX.U32 R0, R0, R3, 0x3, PT ;  /* 0x0000000300007446 */ /* 0x000fc80003800003 */
[----:B------:R-:W-:-:S04]  /*a340*/  SHF.L.U32 R0, R0, 0x2, RZ ;  /* 0x0000000200007819 */ /* 0x000fc800000006ff */
[----:B------:R-:W0:Y:S02]  /*a350*/  LDC R2, c[0x2][R0+0xc4] ;  /* 0x0080310000027b82 */ /* 0x000e240000000800 */
[----:B0-----:R-:W-:-:S04]  /*a360*/  SHF.R.S32.HI R3, RZ, 0x1f, R2 ;  /* 0x0000001fff037819 */ /* 0x001fc80000011402 */
.L_x_228:
[----:B------:R-:W-:Y:S05]  /*a370*/  BRX R2 -0xa380                                                          (*"BRANCH_TARGETS .L_x_229,.L_x_230,.L_x_231,.L_x_83"*) ;  /* 0xffffff5c02207949 */ /* 0x000fea000383ffff */
.L_x_231:
[----:B-----5:R0:W1:Y:S01]  /*a380*/  FRND.CEIL R15, R4 ;  /* 0x00000004000f7307 */ /* 0x0200620000209000 */
[----:B------:R-:W-:Y:S05]  /*a390*/  BRA `(.L_x_83) ;  /* 0x00000000006c7947 */ /* 0x000fea0003800000 */
.L_x_229:
[C---:B-----5:R-:W-:Y:S01]  /*a3a0*/  FSETP.GT.AND P0, PT, R4.reuse, RZ, PT ;  /* 0x000000ff0400720b */ /* 0x060fe20003f04000 */
[----:B------:R-:W-:Y:S01]  /*a3b0*/  HFMA2 R15, -RZ, RZ, 0, 0 ;  /* 0x00000000ff0f7431 */ /* 0x000fe200000001ff */
[----:B------:R-:W-:Y:S02]  /*a3c0*/  FSETP.GEU.AND P1, PT, R4, RZ, PT ;  /* 0x000000ff0400720b */ /* 0x000fe40003f2e000 */
[----:B------:R-:W-:-:S09]  /*a3d0*/  SEL R0, RZ, 0x1, !P0 ;  /* 0x00000001ff007807 */ /* 0x000fd20004000000 */
[----:B------:R-:W-:Y:S02]  /*a3e0*/  @!P0 IADD3 R15, PT, PT, RZ, -0x1, RZ ;  /* 0xffffffffff0f8810 */ /* 0x000fe40007ffe0ff */
[----:B------:R-:W-:-:S04]  /*a3f0*/  @P1 IADD3 R15, PT, PT, R0, RZ, RZ ;  /* 0x000000ff000f1210 */ /* 0x000fc80007ffe0ff */
[----:B------:R-:W-:Y:S01]  /*a400*/  I2FP.F32.S32 R15, R15 ;  /* 0x0000000f000f7245 */ /* 0x000fe20000201400 */
[----:B------:R-:W-:Y:S06]  /*a410*/  BRA `(.L_x_83) ;  /* 0x00000000004c7947 */ /* 0x000fec0003800000 */
.L_x_230:
[----:B-----5:R4:W0:Y:S01]  /*a420*/  FRND.FLOOR R15, R4 ;  /* 0x00000004000f7307 */ /* 0x0208220000205000 */
[----:B------:R-:W-:Y:S05]  /*a430*/  BRA `(.L_x_83) ;  /* 0x0000000000447947 */ /* 0x000fea0003800000 */
.L_x_143:
[----:B0-----:R-:W-:-:S04]  /*a440*/  MOV R3, 0xffffffd8 ;  /* 0xffffffd800037802 */ /* 0x001fc80000000f00 */
[----:B------:R-:W-:-:S04]  /*a450*/  VIADDMNMX.U32 R0, R0, R3, 0x3, PT ;  /* 0x0000000300007446 */ /* 0x000fc80003800003 */
[----:B------:R-:W-:-:S04]  /*a460*/  SHF.L.U32 R0, R0, 0x2, RZ ;  /* 0x0000000200007819 */ /* 0x000fc800000006ff */
[----:B------:R-:W0:Y:S02]  /*a470*/  LDC R2, c[0x2][R0+0xd4] ;  /* 0x0080350000027b82 */ /* 0x000e240000000800 */
[----:B0-----:R-:W-:-:S04]  /*a480*/  SHF.R.S32.HI R3, RZ, 0x1f, R2 ;  /* 0x0000001fff037819 */ /* 0x001fc80000011402 */
.L_x_233:
[----:B------:R-:W-:Y:S05]  /*a490*/  BRX R2 -0xa4a0                                                          (*"BRANCH_TARGETS .L_x_234,.L_x_235,.L_x_236,.L_x_83"*) ;  /* 0xffffff5802d87949 */ /* 0x000fea000383ffff */
.L_x_236:
[----:B-----5:R-:W0:Y:S01]  /*a4a0*/  FRND.FLOOR R15, R4 ;  /* 0x00000004000f7307 */ /* 0x020e220000205000 */
[----:B------:R-:W-:Y:S02]  /*a4b0*/  MOV R8, R18 ;  /* 0x0000001200087202 */ /* 0x000fe40000000f00 */
[----:B------:R-:W-:Y:S01]  /*a4c0*/  MOV R16, R21 ;  /* 0x0000001500107202 */ /* 0x000fe20000000f00 */
[----:B0-----:R-:W-:Y:S01]  /*a4d0*/  FADD R15, R4, -R15 ;  /* 0x8000000f040f7221 */ /* 0x001fe20000000000 */
[----:B------:R-:W-:Y:S06]  /*a4e0*/  BRA `(.L_x_83) ;  /* 0x0000000000187947 */ /* 0x000fec0003800000 */
.L_x_234:
[----:B------:R-:W-:-:S05]  /*a4f0*/  HFMA2 R3, -RZ, RZ, 1.75, 0 ;  /* 0x3f000000ff037431 */ /* 0x000fca00000001ff */
[----:B-----5:R-:W-:-:S05]  /*a500*/  LOP3.LUT R3, R3, 0x80000000, R4, 0xb8, !PT ;  /* 0x8000000003037812 */ /* 0x020fca00078eb804 */
[----:B------:R-:W-:-:S04]  /*a510*/  FADD.RZ R4, R4, R3 ;  /* 0x0000000304047221 */ /* 0x000fc8000000c000 */
[----:B------:R2:W3:Y:S01]  /*a520*/  FRND.TRUNC R15, R4 ;  /* 0x00000004000f7307 */ /* 0x0004e2000020d000 */
[----:B------:R-:W-:Y:S05]  /*a530*/  BRA `(.L_x_83) ;  /* 0x0000000000047947 */ /* 0x000fea0003800000 */
.L_x_235:
[----:B-----5:R0:W1:Y:S02]  /*a540*/  FRND.TRUNC R15, R4 ;  /* 0x00000004000f7307 */ /* 0x020064000020d000 */
.L_x_83:
[----:B------:R-:W-:Y:S05]  /*a550*/  BSYNC.RECONVERGENT B1 ;  /* 0x0000000000017941 */ /* 0x000fea0003800200 */
.L_x_16:
[----:B01---5:R-:W0:Y:S01]  /*a560*/  LDC.64 R2, c[0x0][0x3b0] ;  /* 0x0000ec00ff027b82 */ /* 0x023e220000000a00 */
[----:B------:R-:W-:-:S05]  /*a570*/  IMAD R21, R6, 0x3, R5 ;  /* 0x0000000306157824 */ /* 0x000fca00078e0205 */
[C---:B------:R-:W-:Y:S02]  /*a580*/  IADD3 R19, PT, PT, R21.reuse, 0x1, RZ ;  /* 0x0000000115137810 */ /* 0x040fe40007ffe0ff */
[C---:B------:R-:W-:Y:S01]  /*a590*/  IADD3 R17, PT, PT, R21.reuse, 0x2, RZ ;  /* 0x0000000215117810 */ /* 0x040fe20007ffe0ff */
[----:B0-----:R-:W-:-:S04]  /*a5a0*/  IMAD.WIDE.U32 R20, R21, 0x4, R2 ;  /* 0x0000000415147825 */ /* 0x001fc800078e0002 */
[--C-:B------:R-:W-:Y:S01]  /*a5b0*/  IMAD.WIDE.U32 R18, R19, 0x4, R2.reuse ;  /* 0x0000000413127825 */ /* 0x100fe200078e0002 */
[----:B---3--:R0:W-:Y:S03]  /*a5c0*/  STG.E desc[UR8][R20.64], R15 ;  /* 0x0000000f14007986 */ /* 0x0081e6000c101908 */
[----:B------:R-:W-:Y:S01]  /*a5d0*/  IMAD.WIDE.U32 R2, R17, 0x4, R2 ;  /* 0x0000000411027825 */ /* 0x000fe200078e0002 */
[----:B------:R0:W-:Y:S04]  /*a5e0*/  STG.E desc[UR8][R18.64], R8 ;  /* 0x0000000812007986 */ /* 0x0001e8000c101908 */
[----:B------:R0:W-:Y:S02]  /*a5f0*/  STG.E desc[UR8][R2.64], R16 ;  /* 0x0000001002007986 */ /* 0x0001e4000c101908 */
.L_x_11:
[----:B------:R-:W1:Y:S01]  /*a600*/  LDCU UR4, c[0x0][0x3c8] ;  /* 0x00007900ff0477ac */ /* 0x000e620008000800 */
[----:B------:R-:W-:-:S04]  /*a610*/  IADD3 R6, PT, PT, R6, 0x1, RZ ;  /* 0x0000000106067810 */ /* 0x000fc80007ffe0ff */
[----:B-1----:R-:W-:-:S13]  /*a620*/  ISETP.NE.AND P0, PT, R6, UR4, PT ;  /* 0x0000000406007c0c */ /* 0x002fda000bf05270 */
[----:B------:R-:W-:Y:S05]  /*a630*/  @P0 BRA `(.L_x_144) ;  /* 0xffffff7000d40947 */ /* 0x000fea000383ffff */
.L_x_10:
[----:B--2-4-:R-:W2:Y:S02]  /*a640*/  LDC R4, c[0x0][0x3d4] ;  /* 0x0000f500ff047b82 */ /* 0x014ea40000000800 */
[----:B--2---:R-:W-:-:S13]  /*a650*/  ISETP.NE.AND P0, PT, R4, RZ, PT ;  /* 0x000000ff0400720c */ /* 0x004fda0003f05270 */
[----:B------:R-:W-:Y:S05]  /*a660*/  @!P0 EXIT ;  /* 0x000000000000894d */ /* 0x000fea0003800000 */
[C---:B------:R-:W-:Y:S01]  /*a670*/  ISETP.GE.U32.AND P0, PT, R4.reuse, 0x4, PT ;  /* 0x000000040400780c */ /* 0x040fe20003f06070 */
[----:B------:R-:W-:Y:S01]  /*a680*/  IMAD R0, R7, R4, RZ ;  /* 0x0000000407007224 */ /* 0x000fe200078e02ff */
[----:B01----:R-:W-:Y:S02]  /*a690*/  LOP3.LUT R12, R4, 0x3, RZ, 0xc0, !PT ;  /* 0x00000003040c7812 */ /* 0x003fe400078ec0ff */
[----:B------:R-:W-:Y:S02]  /*a6a0*/  MOV R11, RZ ;  /* 0x000000ff000b7202 */ /* 0x000fe40000000f00 */
[----:B------:R-:W-:-:S07]  /*a6b0*/  ISETP.NE.AND P1, PT, R12, RZ, PT ;  /* 0x000000ff0c00720c */ /* 0x000fce0003f25270 */
[----:B------:R-:W-:Y:S06]  /*a6c0*/  @!P0 BRA `(.L_x_145) ;  /* 0x0000000400708947 */ /* 0x000fec0003800000 */
[----:B------:R-:W0:Y:S01]  /*a6d0*/  LDCU.64 UR4, c[0x0][0x3c0] ;  /* 0x00007800ff0477ac */ /* 0x000e220008000a00 */
[----:B------:R-:W1:Y:S01]  /*a6e0*/  LDC.64 R2, c[0x0][0x3b0] ;  /* 0x0000ec00ff027b82 */ /* 0x000e620000000a00 */
[----:B------:R-:W-:Y:S01]  /*a6f0*/  HFMA2 R13, -RZ, RZ, 0, 1.78813934326171875e-07 ;  /* 0x00000003ff0d7431 */ /* 0x000fe200000001ff */
[----:B------:R-:W-:-:S04]  /*a700*/  LOP3.LUT R11, R4, 0xfffffffc, RZ, 0xc0, !PT ;  /* 0xfffffffc040b7812 */ /* 0x000fc800078ec0ff */
[----:B------:R-:W-:Y:S02]  /*a710*/  IADD3 R10, PT, PT, -R11, RZ, RZ ;  /* 0x000000ff0b0a7210 */ /* 0x000fe40007ffe1ff */
[----:B------:R-:W2:Y:S01]  /*a720*/  LDC.64 R6, c[0x0][0x3b8] ;  /* 0x0000ee00ff067b82 */ /* 0x000ea20000000a00 */
[----:B------:R-:W-:Y:S01]  /*a730*/  IMAD R13, R0, R13, 0x5 ;  /* 0x00000005000d7424 */ /* 0x000fe200078e020d */
[----:B0-----:R-:W-:-:S04]  /*a740*/  UIADD3 UR4, UP0, UPT, UR4, 0x8, URZ ;  /* 0x0000000804047890 */ /* 0x001fc8000ff1e0ff */
[----:B------:R-:W-:Y:S02]  /*a750*/  UIADD3.X UR5, UPT, UPT, URZ, UR5, URZ, UP0, !UPT ;  /* 0x00000005ff057290 */ /* 0x000fe400087fe4ff */
[----:B---3--:R-:W-:-:S04]  /*a760*/  MOV R8, UR4 ;  /* 0x0000000400087c02 */ /* 0x008fc80008000f00 */
[----:B------:R-:W-:-:S07]  /*a770*/  MOV R9, UR5 ;  /* 0x0000000500097c02 */ /* 0x000fce0008000f00 */
.L_x_146:
[----:B0-----:R-:W3:Y:S01]  /*a780*/  LDG.E.CONSTANT R14, desc[UR8][R8.64+-0x8] ;  /* 0xfffff808080e7981 */ /* 0x001ee2000c1e9900 */
[C---:B------:R-:W-:Y:S02]  /*a790*/  IADD3 R15, PT, PT, R13.reuse, -0x5, RZ ;  /* 0xfffffffb0d0f7810 */ /* 0x040fe40007ffe0ff */
[----:B------:R-:W-:Y:S01]  /*a7a0*/  IADD3 R27, PT, PT, R13, -0x4, RZ ;  /* 0xfffffffc0d1b7810 */ /* 0x000fe20007ffe0ff */
[----:B------:R-:W4:Y:S04]  /*a7b0*/  LDG.E.CONSTANT R22, desc[UR8][R8.64+-0x4] ;  /* 0xfffffc0808167981 */ /* 0x000f28000c1e9900 */
[----:B------:R-:W5:Y:S01]  /*a7c0*/  LDG.E.CONSTANT R28, desc[UR8][R8.64] ;  /* 0x00000008081c7981 */ /* 0x000f62000c1e9900 */
[----:B---3--:R-:W-:-:S04]  /*a7d0*/  IMAD R17, R14, 0x3, R5 ;  /* 0x000000030e117824 */ /* 0x008fc800078e0205 */
[----:B-1----:R-:W-:-:S05]  /*a7e0*/  IMAD.WIDE.U32 R18, R17, 0x4, R2 ;  /* 0x0000000411127825 */ /* 0x002fca00078e0002 */
[----:B------:R-:W3:Y:S01]  /*a7f0*/  LDG.E R23, desc[UR8][R18.64] ;  /* 0x0000000812177981 */ /* 0x000ee2000c1e1900 */
[----:B------:R-:W-:Y:S01]  /*a800*/  IADD3 R21, PT, PT, R17, 0x1, RZ ;  /* 0x0000000111157810 */ /* 0x000fe20007ffe0ff */
[----:B--2---:R-:W-:-:S04]  /*a810*/  IMAD.WIDE.U32 R14, R15, 0x4, R6 ;  /* 0x000000040f0e7825 */ /* 0x004fc800078e0006 */
[----:B------:R-:W-:Y:S01]  /*a820*/  IMAD.WIDE.U32 R20, R21, 0x4, R2 ;  /* 0x0000000415147825 */ /* 0x000fe200078e0002 */
[----:B------:R-:W-:Y:S01]  /*a830*/  IADD3 R29, PT, PT, R17, 0x2, RZ ;  /* 0x00000002111d7810 */ /* 0x000fe20007ffe0ff */
[----:B---3--:R0:W-:Y:S04]  /*a840*/  STG.E desc[UR8][R14.64], R23 ;  /* 0x000000170e007986 */ /* 0x0081e8000c101908 */
[----:B------:R-:W2:Y:S01]  /*a850*/  LDG.E R25, desc[UR8][R20.64] ;  /* 0x0000000814197981 */ /* 0x000ea2000c1e1900 */
[----:B------:R-:W-:-:S04]  /*a860*/  IMAD.WIDE.U32 R16, R27, 0x4, R6 ;  /* 0x000000041b107825 */ /* 0x000fc800078e0006 */
[----:B------:R-:W-:Y:S01]  /*a870*/  IMAD.WIDE.U32 R18, R29, 0x4, R2 ;  /* 0x000000041d127825 */ /* 0x000fe200078e0002 */
[----:B--2---:R1:W-:Y:S05]  /*a880*/  STG.E desc[UR8][R16.64], R25 ;  /* 0x0000001910007986 */ /* 0x0043ea000c101908 */
[----:B------:R-:W2:Y:S01]  /*a890*/  LDG.E R19, desc[UR8][R18.64] ;  /* 0x0000000812137981 */ /* 0x000ea2000c1e1900 */
[----:B------:R-:W-:Y:S02]  /*a8a0*/  VIADD R27, R13, 0xfffffffd ;  /* 0xfffffffd0d1b7836 */ /* 0x000fe40000000000 */
[----:B----4-:R-:W-:Y:S02]  /*a8b0*/  IMAD R29, R22, 0x3, R5 ;  /* 0x00000003161d7824 */ /* 0x010fe400078e0205 */
[----:B0-----:R-:W-:-:S04]  /*a8c0*/  IMAD.WIDE.U32 R22, R27, 0x4, R6 ;  /* 0x000000041b167825 */ /* 0x001fc800078e0006 */
[----:B------:R-:W-:Y:S01]  /*a8d0*/  IMAD.WIDE.U32 R20, R29, 0x4, R2 ;  /* 0x000000041d147825 */ /* 0x000fe200078e0002 */
[----:B--2---:R0:W-:Y:S04]  /*a8e0*/  STG.E desc[UR8][R22.64], R19 ;  /* 0x0000001316007986 */ /* 0x0041e8000c101908 */
[----:B------:R-:W2:Y:S01]  /*a8f0*/  LDG.E R27, desc[UR8][R20.64] ;  /* 0x00000008141b7981 */ /* 0x000ea2000c1e1900 */
[----:B------:R-:W-:Y:S02]  /*a900*/  IADD3 R15, PT, PT, R13, -0x2, RZ ;  /* 0xfffffffe0d0f7810 */ /* 0x000fe40007ffe0ff */
[----:B------:R-:W-:-:S03]  /*a910*/  IADD3 R24, PT, PT, R29, 0x1, RZ ;  /* 0x000000011d187810 */ /* 0x000fc60007ffe0ff */
[----:B------:R-:W-:-:S04]  /*a920*/  IMAD.WIDE.U32 R14, R15, 0x4, R6 ;  /* 0x000000040f0e7825 */ /* 0x000fc800078e0006 */
[----:B-1----:R-:W-:Y:S01]  /*a930*/  IMAD.WIDE.U32 R24, R24, 0x4, R2 ;  /* 0x0000000418187825 */ /* 0x002fe200078e0002 */
[----:B--2---:R1:W-:Y:S04]  /*a940*/  STG.E desc[UR8][R14.64], R27 ;  /* 0x0000001b0e007986 */ /* 0x0043e8000c101908 */
[----:B------:R-:W2:Y:S01]  /*a950*/  LDG.E R26, desc[UR8][R24.64] ;  /* 0x00000008181a7981 */ /* 0x000ea2000c1e1900 */
[----:B------:R-:W-:Y:S02]  /*a960*/  IADD3 R17, PT, PT, R13, -0x1, RZ ;  /* 0xffffffff0d117810 */ /* 0x000fe40007ffe0ff */
[----:B------:R-:W-:-:S03]  /*a970*/  IADD3 R29, PT, PT, R29, 0x2, RZ ;  /* 0x000000021d1d7810 */ /* 0x000fc60007ffe0ff */
[----:B------:R-:W-:-:S04]  /*a980*/  IMAD.WIDE.U32 R16, R17, 0x4, R6 ;  /* 0x0000000411107825 */ /* 0x000fc800078e0006 */
[----:B0-----:R-:W-:Y:S01]  /*a990*/  IMAD.WIDE.U32 R18, R29, 0x4, R2 ;  /* 0x000000041d127825 */ /* 0x001fe200078e0002 */
[----:B--2---:R0:W-:Y:S05]  /*a9a0*/  STG.E desc[UR8][R16.64], R26 ;  /* 0x0000001a10007986 */ /* 0x0041ea000c101908 */
[----:B------:R-:W2:Y:S01]  /*a9b0*/  LDG.E R19, desc[UR8][R18.64] ;  /* 0x0000000812137981 */ /* 0x000ea2000c1e1900 */
[----:B-----5:R-:W-:Y:S02]  /*a9c0*/  IMAD R29, R28, 0x3, R5 ;  /* 0x000000031c1d7824 */ /* 0x020fe400078e0205 */
[----:B------:R-:W-:-:S04]  /*a9d0*/  IMAD.WIDE.U32 R20, R13, 0x4, R6 ;  /* 0x000000040d147825 */ /* 0x000fc800078e0006 */
[----:B------:R-:W-:Y:S01]  /*a9e0*/  IMAD.WIDE.U32 R22, R29, 0x4, R2 ;  /* 0x000000041d167825 */ /* 0x000fe200078e0002 */
[----:B-1----:R-:W-:Y:S01]  /*a9f0*/  IADD3 R15, PT, PT, R13, 0x1, RZ ;  /* 0x000000010d0f7810 */ /* 0x002fe20007ffe0ff */
[----:B0-----:R-:W3:Y:S04]  /*aa00*/  LDG.E.CONSTANT R26, desc[UR8][R8.64+0x4] ;  /* 0x00000408081a7981 */ /* 0x001ee8000c1e9900 */
[----:B--2---:R0:W-:Y:S04]  /*aa10*/  STG.E desc[UR8][R20.64], R19 ;  /* 0x0000001314007986 */ /* 0x0041e8000c101908 */
[----:B------:R-:W2:Y:S01]  /*aa20*/  LDG.E R23, desc[UR8][R22.64] ;  /* 0x0000000816177981 */ /* 0x000ea2000c1e1900 */
[----:B------:R-:W-:Y:S01]  /*aa30*/  IADD3 R25, PT, PT, R29, 0x1, RZ ;  /* 0x000000011d197810 */ /* 0x000fe20007ffe0ff */
[----:B------:R-:W-:-:S04]  /*aa40*/  IMAD.WIDE.U32 R14, R15, 0x4, R6 ;  /* 0x000000040f0e7825 */ /* 0x000fc800078e0006 */
[----:B------:R-:W-:Y:S01]  /*aa50*/  IMAD.WIDE.U32 R24, R25, 0x4, R2 ;  /* 0x0000000419187825 */ /* 0x000fe200078e0002 */
[----:B------:R-:W-:Y:S01]  /*aa60*/  IADD3 R17, PT, PT, R13, 0x2, RZ ;  /* 0x000000020d117810 */ /* 0x000fe20007ffe0ff */
[----:B--2---:R1:W-:Y:S04]  /*aa70*/  STG.E desc[UR8][R14.64], R23 ;  /* 0x000000170e007986 */ /* 0x0043e8000c101908 */
[----:B------:R-:W2:Y:S01]  /*aa80*/  LDG.E R25, desc[UR8][R24.64] ;  /* 0x0000000818197981 */ /* 0x000ea2000c1e1900 */
[----:B------:R-:W-:Y:S01]  /*aa90*/  IADD3 R29, PT, PT, R29, 0x2, RZ ;  /* 0x000000021d1d7810 */ /* 0x000fe20007ffe0ff */
[----:B------:R-:W-:-:S04]  /*aaa0*/  IMAD.WIDE.U32 R16, R17, 0x4, R6 ;  /* 0x0000000411107825 */ /* 0x000fc800078e0006 */
[----:B0-----:R-:W-:Y:S01]  /*aab0*/  IMAD.WIDE.U32 R18, R29, 0x4, R2 ;  /* 0x000000041d127825 */ /* 0x001fe200078e0002 */
[----:B------:R-:W-:Y:S01]  /*aac0*/  IADD3 R21, PT, PT, R13, 0x3, RZ ;  /* 0x000000030d157810 */ /* 0x000fe20007ffe0ff */
[----:B--2---:R0:W-:Y:S04]  /*aad0*/  STG.E desc[UR8][R16.64], R25 ;  /* 0x0000001910007986 */ /* 0x0041e8000c101908 */
[----:B------:R-:W2:Y:S01]  /*aae0*/  LDG.E R27, desc[UR8][R18.64] ;  /* 0x00000008121b7981 */ /* 0x000ea2000c1e1900 */
[----:B---3--:R-:W-:Y:S02]  /*aaf0*/  IMAD R29, R26, 0x3, R5 ;  /* 0x000000031a1d7824 */ /* 0x008fe400078e0205 */
[----:B------:R-:W-:-:S04]  /*ab00*/  IMAD.WIDE.U32 R20, R21, 0x4, R6 ;  /* 0x0000000415147825 */ /* 0x000fc800078e0006 */
[----:B-1----:R-:W-:Y:S01]  /*ab10*/  IMAD.WIDE.U32 R22, R29, 0x4, R2 ;  /* 0x000000041d167825 */ /* 0x002fe200078e0002 */
[----:B------:R-:W-:Y:S01]  /*ab20*/  IADD3 R15, PT, PT, R13, 0x4, RZ ;  /* 0x000000040d0f7810 */ /* 0x000fe20007ffe0ff */
[----:B--2---:R1:W-:Y:S04]  /*ab30*/  STG.E desc[UR8][R20.64], R27 ;  /* 0x0000001b14007986 */ /* 0x0043e8000c101908 */
[----:B------:R-:W2:Y:S01]  /*ab40*/  LDG.E R24, desc[UR8][R22.64] ;  /* 0x0000000816187981 */ /* 0x000ea2000c1e1900 */
[----:B------:R-:W-:Y:S01]  /*ab50*/  IADD3 R26, PT, PT, R29, 0x1, RZ ;  /* 0x000000011d1a7810 */ /* 0x000fe20007ffe0ff */
[----:B------:R-:W-:-:S04]  /*ab60*/  IMAD.WIDE.U32 R14, R15, 0x4, R6 ;  /* 0x000000040f0e7825 */ /* 0x000fc800078e0006 */
[----:B0-----:R-:W-:Y:S01]  /*ab70*/  IMAD.WIDE.U32 R16, R26, 0x4, R2 ;  /* 0x000000041a107825 */ /* 0x001fe200078e0002 */
[----:B------:R-:W-:Y:S02]  /*ab80*/  IADD3 R19, PT, PT, R13, 0x5, RZ ;  /* 0x000000050d137810 */ /* 0x000fe40007ffe0ff */
[----:B------:R-:W-:Y:S01]  /*ab90*/  IADD3 R29, PT, PT, R29, 0x2, RZ ;  /* 0x000000021d1d7810 */ /* 0x000fe20007ffe0ff */
[----:B--2---:R0:W-:Y:S04]  /*aba0*/  STG.E desc[UR8][R14.64], R24 ;  /* 0x000000180e007986 */ /* 0x0041e8000c101908 */
[----:B------:R-:W2:Y:S01]  /*abb0*/  LDG.E R17, desc[UR8][R16.64] ;  /* 0x0000000810117981 */ /* 0x000ea2000c1e1900 */
[----:B------:R-:W-:-:S04]  /*abc0*/  IMAD.WIDE.U32 R18, R19, 0x4, R6 ;  /* 0x0000000413127825 */ /* 0x000fc800078e0006 */
[----:B-1----:R-:W-:Y:S01]  /*abd0*/  IMAD.WIDE.U32 R20, R29, 0x4, R2 ;  /* 0x000000041d147825 */ /* 0x002fe200078e0002 */
[----:B------:R-:W-:Y:S01]  /*abe0*/  IADD3 R23, PT, PT, R13, 0x6, RZ ;  /* 0x000000060d177810 */ /* 0x000fe20007ffe0ff */
[----:B--2---:R0:W-:Y:S04]  /*abf0*/  STG.E desc[UR8][R18.64], R17 ;  /* 0x0000001112007986 */ /* 0x0041e8000c101908 */
[----:B------:R-:W2:Y:S01]  /*ac00*/  LDG.E R21, desc[UR8][R20.64] ;  /* 0x0000000814157981 */ /* 0x000ea2000c1e1900 */
[----:B------:R-:W-:Y:S01]  /*ac10*/  IMAD.WIDE.U32 R22, R23, 0x4, R6 ;  /* 0x0000000417167825 */ /* 0x000fe200078e0006 */
[----:B------:R-:W-:-:S04]  /*ac20*/  IADD3 R10, PT, PT, R10, 0x4, RZ ;  /* 0x000000040a0a7810 */ /* 0x000fc80007ffe0ff */
[----:B------:R-:W-:Y:S02]  /*ac30*/  ISETP.NE.AND P0, PT, R10, RZ, PT ;  /* 0x000000ff0a00720c */ /* 0x000fe40003f05270 */
[----:B------:R-:W-:Y:S02]  /*ac40*/  IADD3 R8, P2, PT, R8, 0x10, RZ ;  /* 0x0000001008087810 */ /* 0x000fe40007f5e0ff */
[----:B------:R-:W-:Y:S02]  /*ac50*/  IADD3 R13, PT, PT, R13, 0xc, RZ ;  /* 0x0000000c0d0d7810 */ /* 0x000fe40007ffe0ff */
[----:B------:R-:W-:Y:S01]  /*ac60*/  IADD3.X R9, PT, PT, RZ, R9, RZ, P2, !PT ;  /* 0x00000009ff097210 */ /* 0x000fe200017fe4ff */
[----:B--2---:R0:W-:Y:S06]  /*ac70*/  STG.E desc[UR8][R22.64], R21 ;  /* 0x0000001516007986 */ /* 0x0041ec000c101908 */
[----:B------:R-:W-:Y:S05]  /*ac80*/  @P0 BRA `(.L_x_146) ;  /* 0xfffffff800bc0947 */ /* 0x000fea000383ffff */
.L_x_145:
[----:B------:R-:W-:Y:S05]  /*ac90*/  @!P1 EXIT ;  /* 0x000000000000994d */ /* 0x000fea0003800000 */
[----:B------:R-:W-:Y:S02]  /*aca0*/  ISETP.NE.AND P0, PT, R12, 0x1, PT ;  /* 0x000000010c00780c */ /* 0x000fe40003f05270 */
[----:B------:R-:W-:-:S04]  /*acb0*/  LOP3.LUT R4, R4, 0x1, RZ, 0xc0, !PT ;  /* 0x0000000104047812 */ /* 0x000fc800078ec0ff */
[----:B------:R-:W-:-:S07]  /*acc0*/  ISETP.NE.U32.AND P1, PT, R4, 0x1, PT ;  /* 0x000000010400780c */ /* 0x000fce0003f25070 */
[----:B------:R-:W-:Y:S06]  /*acd0*/  @!P0 BRA `(.L_x_147) ;  /* 0x0000000000b08947 */ /* 0x000fec0003800000 */
[----:B------:R-:W1:Y:S08]  /*ace0*/  LDC.64 R12, c[0x0][0x3c0] ;  /* 0x0000f000ff0c7b82 */ /* 0x000e700000000a00 */
[----:B------:R-:W2:Y:S08]  /*acf0*/  LDC.64 R2, c[0x0][0x3b0] ;  /* 0x0000ec00ff027b82 */ /* 0x000eb00000000a00 */
[----:B------:R-:W4:Y:S01]  /*ad00*/  LDC.64 R6, c[0x0][0x3b8] ;  /* 0x0000ee00ff067b82 */ /* 0x000f220000000a00 */
[----:B-1----:R-:W-:-:S05]  /*ad10*/  IMAD.WIDE.U32 R12, R11, 0x4, R12 ;  /* 0x000000040b0c7825 */ /* 0x002fca00078e000c */
[----:B------:R-:W0:Y:S01]  /*ad20*/  LDG.E.CONSTANT R4, desc[UR8][R12.64] ;  /* 0x000000080c047981 */ /* 0x000e22000c1e9900 */
[----:B---3--:R-:W-:-:S03]  /*ad30*/  IADD3 R9, PT, PT, R0, R11, RZ ;  /* 0x0000000b00097210 */ /* 0x008fc60007ffe0ff */
[----:B------:R-:W3:Y:S01]  /*ad40*/  LDG.E.CONSTANT R12, desc[UR8][R12.64+0x4] ;  /* 0x000004080c0c7981 */ /* 0x000ee2000c1e9900 */
[----:B0-----:R-:W-:-:S04]  /*ad50*/  IMAD R21, R4, 0x3, R5 ;  /* 0x0000000304157824 */ /* 0x001fc800078e0205 */
[----:B--2---:R-:W-:-:S05]  /*ad60*/  IMAD.WIDE.U32 R14, R21, 0x4, R2 ;  /* 0x00000004150e7825 */ /* 0x004fca00078e0002 */
[----:B------:R-:W2:Y:S01]  /*ad70*/  LDG.E R23, desc[UR8][R14.64] ;  /* 0x000000080e177981 */ /* 0x000ea2000c1e1900 */
[----:B------:R-:W-:Y:S01]  /*ad80*/  IMAD R9, R9, 0x3, RZ ;  /* 0x0000000309097824 */ /* 0x000fe200078e02ff */
[----:B------:R-:W-:-:S03]  /*ad90*/  IADD3 R19, PT, PT, R21, 0x1, RZ ;  /* 0x0000000115137810 */ /* 0x000fc60007ffe0ff */
[----:B----4-:R-:W-:-:S04]  /*ada0*/  IMAD.WIDE.U32 R16, R9, 0x4, R6 ;  /* 0x0000000409107825 */ /* 0x010fc800078e0006 */
[----:B------:R-:W-:Y:S01]  /*adb0*/  IMAD.WIDE.U32 R18, R19, 0x4, R2 ;  /* 0x0000000413127825 */ /* 0x000fe200078e0002 */
[----:B--2---:R0:W-:Y:S04]  /*adc0*/  STG.E desc[UR8][R16.64], R23 ;  /* 0x0000001710007986 */ /* 0x0041e8000c101908 */
[----:B------:R-:W2:Y:S01]  /*add0*/  LDG.E R25, desc[UR8][R18.64] ;  /* 0x0000000812197981 */ /* 0x000ea2000c1e1900 */
[----:B------:R-:W-:Y:S02]  /*ade0*/  IADD3 R27, PT, PT, R9, 0x1, RZ ;  /* 0x00000001091b7810 */ /* 0x000fe40007ffe0ff */
[----:B------:R-:W-:-:S03]  /*adf0*/  IADD3 R21, PT, PT, R21, 0x2, RZ ;  /* 0x0000000215157810 */ /* 0x000fc60007ffe0ff */
[----:B------:R-:W-:-:S04]  /*ae00*/  IMAD.WIDE.U32 R14, R27, 0x4, R6 ;  /* 0x000000041b0e7825 */ /* 0x000fc800078e0006 */
[----:B------:R-:W-:Y:S01]  /*ae10*/  IMAD.WIDE.U32 R20, R21, 0x4, R2 ;  /* 0x0000000415147825 */ /* 0x000fe200078e0002 */
[----:B--2---:R1:W-:Y:S04]  /*ae20*/  STG.E desc[UR8][R14.64], R25 ;  /* 0x000000190e007986 */ /* 0x0043e8000c101908 */
[----:B------:R-:W2:Y:S01]  /*ae30*/  LDG.E R27, desc[UR8][R20.64] ;  /* 0x00000008141b7981 */ /* 0x000ea2000c1e1900 */
[----:B------:R-:W-:Y:S01]  /*ae40*/  IADD3 R29, PT, PT, R9, 0x2, RZ ;  /* 0x00000002091d7810 */ /* 0x000fe20007ffe0ff */
[----:B---3--:R-:W-:-:S04]  /*ae50*/  IMAD R4, R12, 0x3, R5 ;  /* 0x000000030c047824 */ /* 0x008fc800078e0205 */
[----:B0-----:R-:W-:-:S04]  /*ae60*/  IMAD.WIDE.U32 R16, R29, 0x4, R6 ;  /* 0x000000041d107825 */ /* 0x001fc800078e0006 */
[C---:B------:R-:W-:Y:S01]  /*ae70*/  IMAD.WIDE.U32 R18, R4.reuse, 0x4, R2 ;  /* 0x0000000404127825 */ /* 0x040fe200078e0002 */
[----:B--2---:R2:W-:Y:S05]  /*ae80*/  STG.E desc[UR8][R16.64], R27 ;  /* 0x0000001b10007986 */ /* 0x0045ea000c101908 */
[----:B------:R-:W3:Y:S01]  /*ae90*/  LDG.E R19, desc[UR8][R18.64] ;  /* 0x0000000812137981 */ /* 0x000ee2000c1e1900 */
[----:B------:R-:W-:Y:S02]  /*aea0*/  IADD3 R13, PT, PT, R9, 0x3, RZ ;  /* 0x00000003090d7810 */ /* 0x000fe40007ffe0ff */
[----:B------:R-:W-:-:S03]  /*aeb0*/  IADD3 R23, PT, PT, R4, 0x1, RZ ;  /* 0x0000000104177810 */ /* 0x000fc60007ffe0ff */
[----:B------:R-:W-:-:S04]  /*aec0*/  IMAD.WIDE.U32 R12, R13, 0x4, R6 ;  /* 0x000000040d0c7825 */ /* 0x000fc800078e0006 */
[----:B-1----:R-:W-:Y:S01]  /*aed0*/  IMAD.WIDE.U32 R14, R23, 0x4, R2 ;  /* 0x00000004170e7825 */ /* 0x002fe200078e0002 */
[----:B---3--:R2:W-:Y:S05]  /*aee0*/  STG.E desc[UR8][R12.64], R19 ;  /* 0x000000130c007986 */ /* 0x0085ea000c101908 */
[----:B------:R-:W3:Y:S01]  /*aef0*/  LDG.E R15, desc[UR8][R14.64] ;  /* 0x000000080e0f7981 */ /* 0x000ee2000c1e1900 */
[----:B------:R-:W-:Y:S02]  /*af00*/  IADD3 R21, PT, PT, R9, 0x4, RZ ;  /* 0x0000000409157810 */ /* 0x000fe40007ffe0ff */
[----:B------:R-:W-:-:S03]  /*af10*/  IADD3 R23, PT, PT, R4, 0x2, RZ ;  /* 0x0000000204177810 */ /* 0x000fc60007ffe0ff */
[----:B------:R-:W-:-:S04]  /*af20*/  IMAD.WIDE.U32 R20, R21, 0x4, R6 ;  /* 0x0000000415147825 */ /* 0x000fc800078e0006 */
[----:B------:R-:W-:Y:S01]  /*af30*/  IMAD.WIDE.U32 R2, R23, 0x4, R2 ;  /* 0x0000000417027825 */ /* 0x000fe200078e0002 */
[----:B---3--:R2:W-:Y:S05]  /*af40*/  STG.E desc[UR8][R20.64], R15 ;  /* 0x0000000f14007986 */ /* 0x0085ea000c101908 */
[----:B------:R-:W3:Y:S01]  /*af50*/  LDG.E R3, desc[UR8][R2.64] ;  /* 0x0000000802037981 */ /* 0x000ee2000c1e1900 */
[----:B------:R-:W-:-:S05]  /*af60*/  IADD3 R9, PT, PT, R9, 0x5, RZ ;  /* 0x0000000509097810 */ /* 0x000fca0007ffe0ff */
[----:B------:R-:W-:Y:S01]  /*af70*/  IMAD.WIDE.U32 R6, R9, 0x4, R6 ;  /* 0x0000000409067825 */ /* 0x000fe200078e0006 */
[----:B------:R-:W-:-:S04]  /*af80*/  IADD3 R11, PT, PT, R11, 0x2, RZ ;  /* 0x000000020b0b7810 */ /* 0x000fc80007ffe0ff */
[----:B---3--:R2:W-:Y:S03]  /*af90*/  STG.E desc[UR8][R6.64], R3 ;  /* 0x0000000306007986 */ /* 0x0085e6000c101908 */
.L_x_147:
[----:B------:R-:W-:Y:S05]  /*afa0*/  @P1 EXIT ;  /* 0x000000000000194d */ /* 0x000fea0003800000 */
[----:B--2---:R-:W1:Y:S08]  /*afb0*/  LDC.64 R6, c[0x0][0x3c0] ;  /* 0x0000f000ff067b82 */ /* 0x004e700000000a00 */
[----:B------:R-:W2:Y:S01]  /*afc0*/  LDC.64 R2, c[0x0][0x3b0] ;  /* 0x0000ec00ff027b82 */ /* 0x000ea20000000a00 */
[----:B-1----:R-:W-:-:S06]  /*afd0*/  IMAD.WIDE.U32 R6, R11, 0x4, R6 ;  /* 0x000000040b067825 */ /* 0x002fcc00078e0006 */
[----:B------:R-:W0:Y:S01]  /*afe0*/  LDG.E.CONSTANT R6, desc[UR8][R6.64] ;  /* 0x0000000806067981 */ /* 0x000e22000c1e9900 */
[----:B------:R-:W-:Y:S01]  /*aff0*/  IADD3 R0, PT, PT, R0, R11, RZ ;  /* 0x0000000b00007210 */ /* 0x000fe20007ffe0ff */
[----:B0--3--:R-:W-:Y:S02]  /*b000*/  IMAD R15, R6, 0x3, R5 ;  /* 0x00000003060f7824 */ /* 0x009fe400078e0205 */
[----:B------:R-:W0:Y:S02]  /*b010*/  LDC.64 R4, c[0x0][0x3b8] ;  /* 0x0000ee00ff047b82 */ /* 0x000e240000000a00 */
[----:B--2---:R-:W-:-:S06]  /*b020*/  IMAD.WIDE.U32 R8, R15, 0x4, R2 ;  /* 0x000000040f087825 */ /* 0x004fcc00078e0002 */
[----:B------:R-:W2:Y:S01]  /*b030*/  LDG.E R9, desc[UR8][R8.64] ;  /* 0x0000000808097981 */ /* 0x000ea2000c1e1900 */
[----:B------:R-:W-:Y:S01]  /*b040*/  IADD3 R13, PT, PT, R15, 0x1, RZ ;  /* 0x000000010f0d7810 */ /* 0x000fe20007ffe0ff */
[----:B------:R-:W-:-:S04]  /*b050*/  IMAD R17, R0, 0x3, RZ ;  /* 0x0000000300117824 */ /* 0x000fc800078e02ff */
[----:B------:R-:W-:-:S04]  /*b060*/  IMAD.WIDE.U32 R12, R13, 0x4, R2 ;  /* 0x000000040d0c7825 */ /* 0x000fc800078e0002 */
[----:B0-----:R-:W-:-:S05]  /*b070*/  IMAD.WIDE.U32 R10, R17, 0x4, R4 ;  /* 0x00000004110a7825 */ /* 0x001fca00078e0004 */
[----:B--2---:R-:W-:Y:S04]  /*b080*/  STG.E desc[UR8][R10.64], R9 ;  /* 0x000000090a007986 */ /* 0x004fe8000c101908 */
[----:B------:R-:W2:Y:S01]  /*b090*/  LDG.E R13, desc[UR8][R12.64] ;  /* 0x000000080c0d7981 */ /* 0x000ea2000c1e1900 */
[----:B------:R-:W-:Y:S02]  /*b0a0*/  IADD3 R7, PT, PT, R17, 0x1, RZ ;  /* 0x0000000111077810 */ /* 0x000fe40007ffe0ff */
[----:B------:R-:W-:-:S03]  /*b0b0*/  IADD3 R15, PT, PT, R15, 0x2, RZ ;  /* 0x000000020f0f7810 */ /* 0x000fc60007ffe0ff */
[----:B------:R-:W-:-:S04]  /*b0c0*/  IMAD.WIDE.U32 R6, R7, 0x4, R4 ;  /* 0x0000000407067825 */ /* 0x000fc800078e0004 */
[----:B------:R-:W-:Y:S01]  /*b0d0*/  IMAD.WIDE.U32 R2, R15, 0x4, R2 ;  /* 0x000000040f027825 */ /* 0x000fe200078e0002 */
[----:B--2---:R-:W-:Y:S05]  /*b0e0*/  STG.E desc[UR8][R6.64], R13 ;  /* 0x0000000d06007986 */ /* 0x004fea000c101908 */
[----:B------:R-:W2:Y:S01]  /*b0f0*/  LDG.E R3, desc[UR8][R2.64] ;  /* 0x0000000802037981 */ /* 0x000ea2000c1e1900 */
[----:B------:R-:W-:-:S04]  /*b100*/  VIADD R17, R17, 0x2 ;  /* 0x0000000211117836 */ /* 0x000fc80000000000 */
[----:B------:R-:W-:-:S05]  /*b110*/  IMAD.WIDE.U32 R4, R17, 0x4, R4 ;  /* 0x0000000411047825 */ /* 0x000fca00078e0004 */
[----:B--2---:R-:W-:Y:S01]  /*b120*/  STG.E desc[UR8][R4.64], R3 ;  /* 0x0000000304007986 */ /* 0x004fe2000c101908 */
[----:B------:R-:W-:Y:S05]  /*b130*/  EXIT ;  /* 0x000000000000794d */ /* 0x000fea0003800000 */
        .weak           $__internal_0_$__cuda_sm20_rcp_rn_f32_slowpath
        .type           $__internal_0_$__cuda_sm20_rcp_rn_f32_slowpath,@function
        .size           $__internal_0_$__cuda_sm20_rcp_rn_f32_slowpath,($__internal_1_$__cuda_sm20_sqrt_rn_f32_slowpath - $__internal_0_$__cuda_sm20_rcp_rn_f32_slowpath)
$__internal_0_$__cuda_sm20_rcp_rn_f32_slowpath:
[----:B------:R-:W-:Y:S01]  /*b140*/  SHF.L.U32 R15, R0, 0x1, RZ ;  /* 0x00000001000f7819 */ /* 0x000fe200000006ff */
[----:B------:R-:W-:Y:S03]  /*b150*/  BSSY.RECONVERGENT B0, `(.L_x_148) ;  /* 0x0000030000007945 */ /* 0x000fe60003800200 */
[----:B------:R-:W-:-:S04]  /*b160*/  SHF.R.U32.HI R15, RZ, 0x18, R15 ;  /* 0x00000018ff0f7819 */ /* 0x000fc8000001160f */
[----:B------:R-:W-:-:S13]  /*b170*/  ISETP.NE.U32.AND P0, PT, R15, RZ, PT ;  /* 0x000000ff0f00720c */ /* 0x000fda0003f05070 */
[----:B------:R-:W-:Y:S05]  /*b180*/  @P0 BRA `(.L_x_149) ;  /* 0x0000000000280947 */ /* 0x000fea0003800000 */
[----:B------:R-:W-:-:S04]  /*b190*/  SHF.L.U32 R15, R0, 0x1, RZ ;  /* 0x00000001000f7819 */ /* 0x000fc800000006ff */
[----:B------:R-:W-:-:S13]  /*b1a0*/  ISETP.NE.AND P0, PT, R15, RZ, PT ;  /* 0x000000ff0f00720c */ /* 0x000fda0003f05270 */
[----:B------:R-:W-:Y:S01]  /*b1b0*/  @P0 FFMA R16, R0, 1.84467440737095516160e+19, RZ ;  /* 0x5f80000000100823 */ /* 0x000fe200000000ff */
[----:B------:R-:W-:Y:S08]  /*b1c0*/  @!P0 MUFU.RCP R17, R0 ;  /* 0x0000000000118308 */ /* 0x000ff00000001000 */
[----:B------:R-:W0:Y:S02]  /*b1d0*/  @P0 MUFU.RCP R15, R16 ;  /* 0x00000010000f0308 */ /* 0x000e240000001000 */
[----:B0-----:R-:W-:-:S04]  /*b1e0*/  @P0 FFMA R24, R16, R15, -1 ;  /* 0xbf80000010180423 */ /* 0x001fc8000000000f */
[----:B------:R-:W-:-:S04]  /*b1f0*/  @P0 FADD.FTZ R24, -R24, -RZ ;  /* 0x800000ff18180221 */ /* 0x000fc80000010100 */
[----:B------:R-:W-:-:S04]  /*b200*/  @P0 FFMA R24, R15, R24, R15 ;  /* 0x000000180f180223 */ /* 0x000fc8000000000f */
[----:B------:R-:W-:Y:S01]  /*b210*/  @P0 FFMA R17, R24, 1.84467440737095516160e+19, RZ ;  /* 0x5f80000018110823 */ /* 0x000fe200000000ff */
[----:B------:R-:W-:Y:S06]  /*b220*/  BRA `(.L_x_150) ;  /* 0x0000000000887947 */ /* 0x000fec0003800000 */
.L_x_149:
[----:B------:R-:W-:-:S04]  /*b230*/  IADD3 R16, PT, PT, R15, -0xfd, RZ ;  /* 0xffffff030f107810 */ /* 0x000fc80007ffe0ff */
[----:B------:R-:W-:-:S13]  /*b240*/  ISETP.GT.U32.AND P0, PT, R16, 0x1, PT ;  /* 0x000000011000780c */ /* 0x000fda0003f04070 */
[----:B------:R-:W-:Y:S05]  /*b250*/  @P0 BRA `(.L_x_151) ;  /* 0x0000000000780947 */ /* 0x000fea0003800000 */
[----:B------:R-:W-:Y:S02]  /*b260*/  LOP3.LUT R25, R0, 0x7fffff, RZ, 0xc0, !PT ;  /* 0x007fffff00197812 */ /* 0x000fe400078ec0ff */
[----:B------:R-:W-:Y:S02]  /*b270*/  MOV R19, 0x3 ;  /* 0x0000000300137802 */ /* 0x000fe40000000f00 */
[----:B------:R-:W-:Y:S02]  /*b280*/  LOP3.LUT R25, R25, 0x3f800000, RZ, 0xfc, !PT ;  /* 0x3f80000019197812 */ /* 0x000fe400078efcff */
[----:B------:R-:W-:Y:S02]  /*b290*/  SHF.L.U32 R19, R19, R16, RZ ;  /* 0x0000001013137219 */ /* 0x000fe400000006ff */
[----:B------:R-:W0:Y:S02]  /*b2a0*/  MUFU.RCP R24, R25 ;  /* 0x0000001900187308 */ /* 0x000e240000001000 */
[----:B0-----:R-:W-:-:S04]  /*b2b0*/  FFMA R23, R25, R24, -1 ;  /* 0xbf80000019177423 */ /* 0x001fc80000000018 */
[----:B------:R-:W-:-:S04]  /*b2c0*/  FADD.FTZ R23, -R23, -RZ ;  /* 0x800000ff17177221 */ /* 0x000fc80000010100 */
[CCC-:B------:R-:W-:Y:S01]  /*b2d0*/  FFMA.RM R17, R24.reuse, R23.reuse, R24.reuse ;  /* 0x0000001718117223 */ /* 0x1c0fe20000004018 */
[----:B------:R-:W-:-:S04]  /*b2e0*/  FFMA.RP R24, R24, R23, R24 ;  /* 0x0000001718187223 */ /* 0x000fc80000008018 */
[C---:B------:R-:W-:Y:S02]  /*b2f0*/  LOP3.LUT R23, R17.reuse, 0x7fffff, RZ, 0xc0, !PT ;  /* 0x007fffff11177812 */ /* 0x040fe400078ec0ff */
[----:B------:R-:W-:Y:S02]  /*b300*/  FSETP.NEU.FTZ.AND P0, PT, R17, R24, PT ;  /* 0x000000181100720b */ /* 0x000fe40003f1d000 */
[----:B------:R-:W-:Y:S02]  /*b310*/  LOP3.LUT R23, R23, 0x800000, RZ, 0xfc, !PT ;  /* 0x0080000017177812 */ /* 0x000fe400078efcff */
[----:B------:R-:W-:Y:S02]  /*b320*/  SEL R17, RZ, 0xffffffff, !P0 ;  /* 0xffffffffff117807 */ /* 0x000fe40004000000 */
[----:B------:R-:W-:Y:S02]  /*b330*/  LOP3.LUT R19, R19, R23, RZ, 0xc0, !PT ;  /* 0x0000001713137212 */ /* 0x000fe400078ec0ff */
[----:B------:R-:W-:-:S02]  /*b340*/  IADD3 R17, PT, PT, -R17, RZ, RZ ;  /* 0x000000ff11117210 */ /* 0x000fc40007ffe1ff */
[-C--:B------:R-:W-:Y:S02]  /*b350*/  SHF.R.U32.HI R19, RZ, R16.reuse, R19 ;  /* 0x00000010ff137219 */ /* 0x080fe40000011613 */
[----:B------:R-:W-:Y:S02]  /*b360*/  LOP3.LUT P1, RZ, R17, R16, R23, 0xf8, !PT ;  /* 0x0000001011ff7212 */ /* 0x000fe4000782f817 */
[C---:B------:R-:W-:Y:S02]  /*b370*/  LOP3.LUT P0, RZ, R19.reuse, 0x1, RZ, 0xc0, !PT ;  /* 0x0000000113ff7812 */ /* 0x040fe4000780c0ff */
[----:B------:R-:W-:-:S04]  /*b380*/  LOP3.LUT P2, RZ, R19, 0x2, RZ, 0xc0, !PT ;  /* 0x0000000213ff7812 */ /* 0x000fc8000784c0ff */
[----:B------:R-:W-:Y:S02]  /*b390*/  PLOP3.LUT P0, PT, P0, P1, P2, 0xe0, 0x0 ;  /* 0x000000000000781c */ /* 0x000fe40000703c20 */
[----:B------:R-:W-:Y:S02]  /*b3a0*/  LOP3.LUT P1, RZ, R0, 0x7fffff, RZ, 0xc0, !PT ;  /* 0x007fffff00ff7812 */ /* 0x000fe4000782c0ff */
[----:B------:R-:W-:-:S04]  /*b3b0*/  SEL R16, RZ, 0x1, !P0 ;  /* 0x00000001ff107807 */ /* 0x000fc80004000000 */
[----:B------:R-:W-:-:S04]  /*b3c0*/  IADD3 R16, PT, PT, -R16, RZ, RZ ;  /* 0x000000ff10107210 */ /* 0x000fc80007ffe1ff */
[----:B------:R-:W-:Y:S02]  /*b3d0*/  ISETP.GE.AND P0, PT, R16, RZ, PT ;  /* 0x000000ff1000720c */ /* 0x000fe40003f06270 */
[----:B------:R-:W-:-:S04]  /*b3e0*/  IADD3 R16, PT, PT, R15, -0xfc, RZ ;  /* 0xffffff040f107810 */ /* 0x000fc80007ffe0ff */
[----:B------:R-:W-:-:S07]  /*b3f0*/  SHF.R.U32.HI R17, RZ, R16, R23 ;  /* 0x00000010ff117219 */ /* 0x000fce0000011617 */
[----:B------:R-:W-:-:S04]  /*b400*/  @!P0 IADD3 R17, PT, PT, R17, 0x1, RZ ;  /* 0x0000000111118810 */ /* 0x000fc80007ffe0ff */
[----:B------:R-:W-:-:S04]  /*b410*/  @!P1 SHF.L.U32 R17, R17, 0x1, RZ ;  /* 0x0000000111119819 */ /* 0x000fc800000006ff */
[----:B------:R-:W-:Y:S01]  /*b420*/  LOP3.LUT R17, R17, 0x80000000, R0, 0xf8, !PT ;  /* 0x8000000011117812 */ /* 0x000fe200078ef800 */
[----:B------:R-:W-:Y:S06]  /*b430*/  BRA `(.L_x_150) ;  /* 0x0000000000047947 */ /* 0x000fec0003800000 */
.L_x_151:
[----:B------:R0:W1:Y:S02]  /*b440*/  MUFU.RCP R17, R0 ;  /* 0x0000000000117308 */ /* 0x0000640000001000 */
.L_x_150:
[----:B------:R-:W-:Y:S05]  /*b450*/  BSYNC.RECONVERGENT B0 ;  /* 0x0000000000007941 */ /* 0x000fea0003800200 */
.L_x_148:
[----:B------:R-:W-:Y:S01]  /*b460*/  HFMA2 R25, -RZ, RZ, 0, 0 ;  /* 0x00000000ff197431 */ /* 0x000fe200000001ff */
[----:B------:R-:W-:-:S04]  /*b470*/  MOV R24, R8 ;  /* 0x0000000800187202 */ /* 0x000fc80000000f00 */
[----:B01----:R-:W-:Y:S05]  /*b480*/  RET.REL.NODEC R24 `(taylor_forward_2nd) ;  /* 0xffffff4818dc7950 */ /* 0x003fea0003c3ffff */
        .weak           $__internal_1_$__cuda_sm20_sqrt_rn_f32_slowpath
        .type           $__internal_1_$__cuda_sm20_sqrt_rn_f32_slowpath,@function
        .size           $__internal_1_$__cuda_sm20_sqrt_rn_f32_slowpath,($__internal_2_$__cuda_sm3x_div_rn_noftz_f32_slowpath - $__internal_1_$__cuda_sm20_sqrt_rn_f32_slowpath)
$__internal_1_$__cuda_sm20_sqrt_rn_f32_slowpath:
[----:B------:R-:W-:-:S13]  /*b490*/  LOP3.LUT P0, RZ, R0, 0x7fffffff, RZ, 0xc0, !PT ;  /* 0x7fffffff00ff7812 */ /* 0x000fda000780c0ff */
[----:B------:R-:W-:Y:S01]  /*b4a0*/  @!P0 MOV R17, R0 ;  /* 0x0000000000118202 */ /* 0x000fe20000000f00 */
[----:B------:R-:W-:Y:S06]  /*b4b0*/  @!P0 BRA `(.L_x_152) ;  /* 0x0000000000408947 */ /* 0x000fec0003800000 */
[----:B------:R-:W-:-:S13]  /*b4c0*/  FSETP.GEU.FTZ.AND P0, PT, R0, RZ, PT ;  /* 0x000000ff0000720b */ /* 0x000fda0003f1e000 */
[----:B------:R-:W-:Y:S01]  /*b4d0*/  @!P0 MOV R17, 0x7fffffff ;  /* 0x7fffffff00118802 */ /* 0x000fe20000000f00 */
[----:B------:R-:W-:Y:S06]  /*b4e0*/  @!P0 BRA `(.L_x_152) ;  /* 0x0000000000348947 */ /* 0x000fec0003800000 */
[----:B------:R-:W-:-:S13]  /*b4f0*/  FSETP.GTU.FTZ.AND P0, PT, |R0|, +INF , PT ;  /* 0x7f8000000000780b */ /* 0x000fda0003f1c200 */
[----:B------:R-:W-:Y:S01]  /*b500*/  @P0 FADD.FTZ R17, R0, 1 ;  /* 0x3f80000000110421 */ /* 0x000fe20000010000 */
[----:B------:R-:W-:Y:S06]  /*b510*/  @P0 BRA `(.L_x_152) ;  /* 0x0000000000280947 */ /* 0x000fec0003800000 */
[----:B------:R-:W-:-:S13]  /*b520*/  FSETP.NEU.FTZ.AND P0, PT, |R0|, +INF , PT ;  /* 0x7f8000000000780b */ /* 0x000fda0003f1d200 */
[----:B------:R-:W-:-:S04]  /*b530*/  @P0 FFMA R24, R0, 1.84467440737095516160e+19, RZ ;  /* 0x5f80000000180823 */ /* 0x000fc800000000ff */
[----:B------:R-:W0:Y:S02]  /*b540*/  @P0 MUFU.RSQ R19, R24 ;  /* 0x0000001800130308 */ /* 0x000e240000001400 */
[----:B0-----:R-:W-:Y:S01]  /*b550*/  @P0 FMUL.FTZ R15, R24, R19 ;  /* 0x00000013180f0220 */ /* 0x001fe20000410000 */
[----:B------:R-:W-:-:S03]  /*b560*/  @P0 FMUL.FTZ R20, R19, 0.5 ;  /* 0x3f00000013140820 */ /* 0x000fc60000410000 */
[----:B------:R-:W-:-:S04]  /*b570*/  @P0 FADD.FTZ R17, -R15, -RZ ;  /* 0x800000ff0f110221 */ /* 0x000fc80000010100 */
[----:B------:R-:W-:Y:S01]  /*b580*/  @P0 FFMA R26, R15, R17, R24 ;  /* 0x000000110f1a0223 */ /* 0x000fe20000000018 */
[----:B------:R-:W-:-:S03]  /*b590*/  @!P0 MOV R17, R0 ;  /* 0x0000000000118202 */ /* 0x000fc60000000f00 */
[----:B------:R-:W-:-:S04]  /*b5a0*/  @P0 FFMA R20, R26, R20, R15 ;  /* 0x000000141a140223 */ /* 0x000fc8000000000f */
[----:B------:R-:W-:-:S07]  /*b5b0*/  @P0 FMUL.FTZ R17, R20, 2.3283064365386962891e-10 ;  /* 0x2f80000014110820 */ /* 0x000fce0000410000 */
.L_x_152:
[----:B------:R-:W-:-:S04]  /*b5c0*/  HFMA2 R23, -RZ, RZ, 0, 0 ;  /* 0x00000000ff177431 */ /* 0x000fc800000001ff */
[----:B------:R-:W-:Y:S05]  /*b5d0*/  RET.REL.NODEC R22 `(taylor_forward_2nd) ;  /* 0xffffff4816887950 */ /* 0x000fea0003c3ffff */
        .weak           $__internal_2_$__cuda_sm3x_div_rn_noftz_f32_slowpath
        .type           $__internal_2_$__cuda_sm3x_div_rn_noftz_f32_slowpath,@function
        .size           $__internal_2_$__cuda_sm3x_div_rn_noftz_f32_slowpath,(.L_x_240 - $__internal_2_$__cuda_sm3x_div_rn_noftz_f32_slowpath)
$__internal_2_$__cuda_sm3x_div_rn_noftz_f32_slowpath:
[----:B------:R-:W-:Y:S01]  /*b5e0*/  SHF.R.U32.HI R22, RZ, 0x17, R25 ;  /* 0x00000017ff167819 */ /* 0x000fe20000011619 */
[----:B------:R-:W-:Y:S01]  /*b5f0*/  BSSY.RECONVERGENT B2, `(.L_x_153) ;  /* 0x0000062000027945 */ /* 0x000fe20003800200 */
[----:B------:R-:W-:Y:S02]  /*b600*/  SHF.R.U32.HI R19, RZ, 0x17, R0 ;  /* 0x00000017ff137819 */ /* 0x000fe40000011600 */
[----:B------:R-:W-:Y:S02]  /*b610*/  LOP3.LUT R22, R22, 0xff, RZ, 0xc0, !PT ;  /* 0x000000ff16167812 */ /* 0x000fe400078ec0ff */
[----:B------:R-:W-:Y:S02]  /*b620*/  LOP3.LUT R19, R19, 0xff, RZ, 0xc0, !PT ;  /* 0x000000ff13137812 */ /* 0x000fe400078ec0ff */
[----:B------:R-:W-:Y:S02]  /*b630*/  IADD3 R17, PT, PT, R22, -0x1, RZ ;  /* 0xffffffff16117810 */ /* 0x000fe40007ffe0ff */
[----:B------:R-:W-:-:S02]  /*b640*/  IADD3 R24, PT, PT, R19, -0x1, RZ ;  /* 0xffffffff13187810 */ /* 0x000fc40007ffe0ff */
[----:B------:R-:W-:-:S04]  /*b650*/  ISETP.GT.U32.AND P0, PT, R17, 0xfd, PT ;  /* 0x000000fd1100780c */ /* 0x000fc80003f04070 */
[----:B------:R-:W-:-:S13]  /*b660*/  ISETP.GT.U32.OR P0, PT, R24, 0xfd, P0 ;  /* 0x000000fd1800780c */ /* 0x000fda0000704470 */
[----:B------:R-:W-:Y:S01]  /*b670*/  @!P0 MOV R23, RZ ;  /* 0x000000ff00178202 */ /* 0x000fe20000000f00 */
[----:B------:R-:W-:Y:S06]  /*b680*/  @!P0 BRA `(.L_x_154) ;  /* 0x00000000005c8947 */ /* 0x000fec0003800000 */
[----:B------:R-:W-:Y:S02]  /*b690*/  FSETP.GTU.FTZ.AND P0, PT, |R0|, +INF , PT ;  /* 0x7f8000000000780b */ /* 0x000fe40003f1c200 */
[----:B------:R-:W-:-:S04]  /*b6a0*/  FSETP.GTU.FTZ.AND P1, PT, |R25|, +INF , PT ;  /* 0x7f8000001900780b */ /* 0x000fc80003f3c200 */
[----:B------:R-:W-:-:S13]  /*b6b0*/  PLOP3.LUT P0, PT, P0, P1, PT, 0xf8, 0x8f ;  /* 0x00000000008f781c */ /* 0x000fda0000703f70 */
[----:B------:R-:W-:Y:S05]  /*b6c0*/  @P0 BRA `(.L_x_155) ;  /* 0x00000004004c0947 */ /* 0x000fea0003800000 */
[----:B------:R-:W-:-:S13]  /*b6d0*/  LOP3.LUT P0, RZ, R25, 0x7fffffff, R0, 0xc8, !PT ;  /* 0x7fffffff19ff7812 */ /* 0x000fda000780c800 */
[----:B------:R-:W-:Y:S05]  /*b6e0*/  @!P0 BRA `(.L_x_156) ;  /* 0x00000004003c8947 */ /* 0x000fea0003800000 */
[C---:B------:R-:W-:Y:S02]  /*b6f0*/  FSETP.NEU.FTZ.AND P0, PT, |R0|.reuse, +INF , PT ;  /* 0x7f8000000000780b */ /* 0x040fe40003f1d200 */
[----:B------:R-:W-:Y:S02]  /*b700*/  FSETP.NEU.FTZ.AND P3, PT, |R25|, +INF , PT ;  /* 0x7f8000001900780b */ /* 0x000fe40003f7d200 */
[----:B------:R-:W-:-:S11]  /*b710*/  FSETP.NEU.FTZ.AND P1, PT, |R0|, +INF , PT ;  /* 0x7f8000000000780b */ /* 0x000fd60003f3d200 */
[----:B------:R-:W-:Y:S05]  /*b720*/  @!P3 BRA !P0, `(.L_x_156) ;  /* 0x00000004002cb947 */ /* 0x000fea0004000000 */
[----:B------:R-:W-:-:S04]  /*b730*/  LOP3.LUT P0, RZ, R0, 0x7fffffff, RZ, 0xc0, !PT ;  /* 0x7fffffff00ff7812 */ /* 0x000fc8000780c0ff */
[----:B------:R-:W-:-:S13]  /*b740*/  PLOP3.LUT P0, PT, P3, P0, PT, 0x2f, 0xf2 ;  /* 0x0000000000f2781c */ /* 0x000fda0001f00577 */
[----:B------:R-:W-:Y:S05]  /*b750*/  @P0 BRA `(.L_x_157) ;  /* 0x0000000400180947 */ /* 0x000fea0003800000 */
[----:B------:R-:W-:-:S04]  /*b760*/  LOP3.LUT P0, RZ, R25, 0x7fffffff, RZ, 0xc0, !PT ;  /* 0x7fffffff19ff7812 */ /* 0x000fc8000780c0ff */
[----:B------:R-:W-:-:S13]  /*b770*/  PLOP3.LUT P0, PT, P1, P0, PT, 0x2f, 0xf2 ;  /* 0x0000000000f2781c */ /* 0x000fda0000f00577 */
[----:B------:R-:W-:Y:S05]  /*b780*/  @P0 BRA `(.L_x_158) ;  /* 0x0000000400000947 */ /* 0x000fea0003800000 */
[----:B------:R-:W-:Y:S02]  /*b790*/  ISETP.GE.AND P0, PT, R24, RZ, PT ;  /* 0x000000ff1800720c */ /* 0x000fe40003f06270 */
[----:B------:R-:W-:-:S11]  /*b7a0*/  ISETP.GE.AND P1, PT, R17, RZ, PT ;  /* 0x000000ff1100720c */ /* 0x000fd60003f26270 */
[----:B------:R-:W-:Y:S01]  /*b7b0*/  @P0 MOV R23, RZ ;  /* 0x000000ff00170202 */ /* 0x000fe20000000f00 */
[----:B------:R-:W-:Y:S01]  /*b7c0*/  @!P0 FFMA R0, R0, 1.84467440737095516160e+19, RZ ;  /* 0x5f80000000008823 */ /* 0x000fe200000000ff */
[----:B------:R-:W-:Y:S01]  /*b7d0*/  @!P0 MOV R23, 0xffffffc0 ;  /* 0xffffffc000178802 */ /* 0x000fe20000000f00 */
[----:B------:R-:W-:-:S03]  /*b7e0*/  @!P1 FFMA R25, R25, 1.84467440737095516160e+19, RZ ;  /* 0x5f80000019199823 */ /* 0x000fc600000000ff */
[----:B------:R-:W-:-:S07]  /*b7f0*/  @!P1 IADD3 R23, PT, PT, R23, 0x40, RZ ;  /* 0x0000004017179810 */ /* 0x000fce0007ffe0ff */
.L_x_154:
[----:B------:R-:W-:Y:S01]  /*b800*/  LEA R24, R22, 0xc0800000, 0x17 ;  /* 0xc080000016187811 */ /* 0x000fe200078eb8ff */
[----:B------:R-:W-:Y:S01]  /*b810*/  BSSY.RECONVERGENT B3, `(.L_x_159) ;  /* 0x0000036000037945 */ /* 0x000fe20003800200 */
[----:B------:R-:W-:Y:S02]  /*b820*/  IADD3 R19, PT, PT, R19, -0x7f, RZ ;  /* 0xffffff8113137810 */ /* 0x000fe40007ffe0ff */
[----:B------:R-:W-:Y:S02]  /*b830*/  IADD3 R27, PT, PT, -R24, R25, RZ ;  /* 0x00000019181b7210 */ /* 0x000fe40007ffe1ff */
[C---:B------:R-:W-:Y:S01]  /*b840*/  IADD3 R22, PT, PT, R19.reuse, 0x7f, -R22 ;  /* 0x0000007f13167810 */ /* 0x040fe20007ffe816 */
[----:B------:R-:W-:Y:S01]  /*b850*/  IMAD R0, R19, -0x800000, R0 ;  /* 0xff80000013007824 */ /* 0x000fe200078e0200 */
[----:B------:R-:W0:Y:S01]  /*b860*/  MUFU.RCP R24, R27 ;  /* 0x0000001b00187308 */ /* 0x000e220000001000 */
[----:B------:R-:W-:Y:S01]  /*b870*/  FADD.FTZ R17, -R27, -RZ ;  /* 0x800000ff1b117221 */ /* 0x000fe20000010100 */
[----:B------:R-:W-:-:S03]  /*b880*/  IADD3 R23, PT, PT, R22, R23, RZ ;  /* 0x0000001716177210 */ /* 0x000fc60007ffe0ff */
[----:B0-----:R-:W-:-:S04]  /*b890*/  FFMA R25, R24, R17, 1 ;  /* 0x3f80000018197423 */ /* 0x001fc80000000011 */
[----:B------:R-:W-:-:S04]  /*b8a0*/  FFMA R25, R24, R25, R24 ;  /* 0x0000001918197223 */ /* 0x000fc80000000018 */
[----:B------:R-:W-:-:S04]  /*b8b0*/  FFMA R24, R0, R25, RZ ;  /* 0x0000001900187223 */ /* 0x000fc800000000ff */
[----:B------:R-:W-:-:S04]  /*b8c0*/  FFMA R26, R17, R24, R0 ;  /* 0x00000018111a7223 */ /* 0x000fc80000000000 */
[----:B------:R-:W-:-:S04]  /*b8d0*/  FFMA R26, R25, R26, R24 ;  /* 0x0000001a191a7223 */ /* 0x000fc80000000018 */
[----:B------:R-:W-:-:S04]  /*b8e0*/  FFMA R17, R17, R26, R0 ;  /* 0x0000001a11117223 */ /* 0x000fc80000000000 */
[----:B------:R-:W-:-:S05]  /*b8f0*/  FFMA R0, R25, R17, R26 ;  /* 0x0000001119007223 */ /* 0x000fca000000001a */
[----:B------:R-:W-:-:S04]  /*b900*/  SHF.R.U32.HI R19, RZ, 0x17, R0 ;  /* 0x00000017ff137819 */ /* 0x000fc80000011600 */
[----:B------:R-:W-:-:S04]  /*b910*/  LOP3.LUT R22, R19, 0xff, RZ, 0xc0, !PT ;  /* 0x000000ff13167812 */ /* 0x000fc800078ec0ff */
[----:B------:R-:W-:-:S04]  /*b920*/  IADD3 R19, PT, PT, R22, R23, RZ ;  /* 0x0000001716137210 */ /* 0x000fc80007ffe0ff */
[----:B------:R-:W-:-:S04]  /*b930*/  IADD3 R22, PT, PT, R19, -0x1, RZ ;  /* 0xffffffff13167810 */ /* 0x000fc80007ffe0ff */
[----:B------:R-:W-:-:S13]  /*b940*/  ISETP.GE.U32.AND P0, PT, R22, 0xfe, PT ;  /* 0x000000fe1600780c */ /* 0x000fda0003f06070 */
[----:B------:R-:W-:Y:S05]  /*b950*/  @!P0 BRA `(.L_x_160) ;  /* 0x0000000000808947 */ /* 0x000fea0003800000 */
[----:B------:R-:W-:-:S13]  /*b960*/  ISETP.GT.AND P0, PT, R19, 0xfe, PT ;  /* 0x000000fe1300780c */ /* 0x000fda0003f04270 */
[----:B------:R-:W-:Y:S05]  /*b970*/  @P0 BRA `(.L_x_161) ;  /* 0x00000000006c0947 */ /* 0x000fea0003800000 */
[----:B------:R-:W-:-:S13]  /*b980*/  ISETP.GE.AND P0, PT, R19, 0x1, PT ;  /* 0x000000011300780c */ /* 0x000fda0003f06270 */
[----:B------:R-:W-:Y:S05]  /*b990*/  @P0 BRA `(.L_x_162) ;  /* 0x0000000000740947 */ /* 0x000fea0003800000 */
[----:B------:R-:W-:Y:S02]  /*b9a0*/  ISETP.GE.AND P0, PT, R19, -0x18, PT ;  /* 0xffffffe81300780c */ /* 0x000fe40003f06270 */
[----:B------:R-:W-:-:S11]  /*b9b0*/  LOP3.LUT R0, R0, 0x80000000, RZ, 0xc0, !PT ;  /* 0x8000000000007812 */ /* 0x000fd600078ec0ff */
[----:B------:R-:W-:Y:S05]  /*b9c0*/  @!P0 BRA `(.L_x_162) ;  /* 0x0000000000688947 */ /* 0x000fea0003800000 */
[CCC-:B------:R-:W-:Y:S01]  /*b9d0*/  FFMA.RZ R22, R25.reuse, R17.reuse, R26.reuse ;  /* 0x0000001119167223 */ /* 0x1c0fe2000000c01a */
[CCC-:B------:R-:W-:Y:S01]  /*b9e0*/  FFMA.RP R23, R25.reuse, R17.reuse, R26.reuse ;  /* 0x0000001119177223 */ /* 0x1c0fe2000000801a */
[----:B------:R-:W-:Y:S01]  /*b9f0*/  FFMA.RM R26, R25, R17, R26 ;  /* 0x00000011191a7223 */ /* 0x000fe2000000401a */
[C---:B------:R-:W-:Y:S02]  /*ba00*/  IADD3 R17, PT, PT, R19.reuse, 0x20, RZ ;  /* 0x0000002013117810 */ /* 0x040fe40007ffe0ff */
[----:B------:R-:W-:Y:S02]  /*ba10*/  LOP3.LUT R22, R22, 0x7fffff, RZ, 0xc0, !PT ;  /* 0x007fffff16167812 */ /* 0x000fe400078ec0ff */
[C---:B------:R-:W-:Y:S02]  /*ba20*/  ISETP.NE.AND P3, PT, R19.reuse, RZ, PT ;  /* 0x000000ff1300720c */ /* 0x040fe40003f65270 */
[----:B------:R-:W-:Y:S02]  /*ba30*/  LOP3.LUT R22, R22, 0x800000, RZ, 0xfc, !PT ;  /* 0x0080000016167812 */ /* 0x000fe400078efcff */
[----:B------:R-:W-:-:S02]  /*ba40*/  ISETP.NE.AND P1, PT, R19, RZ, PT ;  /* 0x000000ff1300720c */ /* 0x000fc40003f25270 */
[----:B------:R-:W-:Y:S02]  /*ba50*/  IADD3 R19, PT, PT, -R19, RZ, RZ ;  /* 0x000000ff13137210 */ /* 0x000fe40007ffe1ff */
[----:B------:R-:W-:Y:S02]  /*ba60*/  SHF.L.U32 R17, R22, R17, RZ ;  /* 0x0000001116117219 */ /* 0x000fe400000006ff */
[----:B------:R-:W-:Y:S02]  /*ba70*/  FSETP.NEU.FTZ.AND P0, PT, R23, R26, PT ;  /* 0x0000001a1700720b */ /* 0x000fe40003f1d000 */
[----:B------:R-:W-:Y:S02]  /*ba80*/  SEL R19, R19, RZ, P3 ;  /* 0x000000ff13137207 */ /* 0x000fe40001800000 */
[----:B------:R-:W-:Y:S02]  /*ba90*/  ISETP.NE.AND P1, PT, R17, RZ, P1 ;  /* 0x000000ff1100720c */ /* 0x000fe40000f25270 */
[----:B------:R-:W-:-:S02]  /*baa0*/  SHF.R.U32.HI R22, RZ, R19, R22 ;  /* 0x00000013ff167219 */ /* 0x000fc40000011616 */
[----:B------:R-:W-:Y:S02]  /*bab0*/  PLOP3.LUT P0, PT, P0, P1, PT, 0xf8, 0x8f ;  /* 0x00000000008f781c */ /* 0x000fe40000703f70 */
[----:B------:R-:W-:Y:S02]  /*bac0*/  SHF.R.U32.HI R19, RZ, 0x1, R22 ;  /* 0x00000001ff137819 */ /* 0x000fe40000011616 */
[----:B------:R-:W-:-:S04]  /*bad0*/  SEL R24, RZ, 0x1, !P0 ;  /* 0x00000001ff187807 */ /* 0x000fc80004000000 */
[----:B------:R-:W-:-:S04]  /*bae0*/  LOP3.LUT R17, R24, 0x1, R19, 0xf8, !PT ;  /* 0x0000000118117812 */ /* 0x000fc800078ef813 */
[----:B------:R-:W-:-:S04]  /*baf0*/  LOP3.LUT R22, R17, R22, RZ, 0xc0, !PT ;  /* 0x0000001611167212 */ /* 0x000fc800078ec0ff */
[----:B------:R-:W-:-:S04]  /*bb00*/  IADD3 R19, PT, PT, R19, R22, RZ ;  /* 0x0000001613137210 */ /* 0x000fc80007ffe0ff */
[----:B------:R-:W-:Y:S01]  /*bb10*/  LOP3.LUT R0, R19, R0, RZ, 0xfc, !PT ;  /* 0x0000000013007212 */ /* 0x000fe200078efcff */
[----:B------:R-:W-:Y:S06]  /*bb20*/  BRA `(.L_x_162) ;  /* 0x0000000000107947 */ /* 0x000fec0003800000 */
.L_x_161:
[----:B------:R-:W-:-:S04]  /*bb30*/  LOP3.LUT R0, R0, 0x80000000, RZ, 0xc0, !PT ;  /* 0x8000000000007812 */ /* 0x000fc800078ec0ff */
[----:B------:R-:W-:Y:S01]  /*bb40*/  LOP3.LUT R0, R0, 0x7f800000, RZ, 0xfc, !PT ;  /* 0x7f80000000007812 */ /* 0x000fe200078efcff */
[----:B------:R-:W-:Y:S06]  /*bb50*/  BRA `(.L_x_162) ;  /* 0x0000000000047947 */ /* 0x000fec0003800000 */
.L_x_160:
[----:B------:R-:W-:-:S07]  /*bb60*/  LEA R0, R23, R0, 0x17 ;  /* 0x0000000017007211 */ /* 0x000fce00078eb8ff */
.L_x_162:
[----:B------:R-:W-:Y:S05]  /*bb70*/  BSYNC.RECONVERGENT B3 ;  /* 0x0000000000037941 */ /* 0x000fea0003800200 */
.L_x_159:
[----:B------:R-:W-:Y:S05]  /*bb80*/  BRA `(.L_x_163) ;  /* 0x0000000000207947 */ /* 0x000fea0003800000 */
.L_x_158:
[----:B------:R-:W-:-:S04]  /*bb90*/  LOP3.LUT R0, R25, 0x80000000, R0, 0x48, !PT ;  /* 0x8000000019007812 */ /* 0x000fc800078e4800 */
[----:B------:R-:W-:Y:S01]  /*bba0*/  LOP3.LUT R0, R0, 0x7f800000, RZ, 0xfc, !PT ;  /* 0x7f80000000007812 */ /* 0x000fe200078efcff */
[----:B------:R-:W-:Y:S06]  /*bbb0*/  BRA `(.L_x_163) ;  /* 0x0000000000147947 */ /* 0x000fec0003800000 */
.L_x_157:
[----:B------:R-:W-:Y:S01]  /*bbc0*/  LOP3.LUT R0, R25, 0x80000000, R0, 0x48, !PT ;  /* 0x8000000019007812 */ /* 0x000fe200078e4800 */
[----:B------:R-:W-:Y:S06]  /*bbd0*/  BRA `(.L_x_163) ;  /* 0x00000000000c7947 */ /* 0x000fec0003800000 */
.L_x_156:
[----:B------:R-:W0:Y:S01]  /*bbe0*/  MUFU.RSQ R0, -QNAN ;  /* 0xffc0000000007908 */ /* 0x000e220000001400 */
[----:B------:R-:W-:Y:S05]  /*bbf0*/  BRA `(.L_x_163) ;  /* 0x0000000000047947 */ /* 0x000fea0003800000 */
.L_x_155:
[----:B------:R-:W-:-:S07]  /*bc00*/  FADD.FTZ R0, R0, R25 ;  /* 0x0000001900007221 */ /* 0x000fce0000010000 */
.L_x_163:
[----:B------:R-:W-:Y:S05]  /*bc10*/  BSYNC.RECONVERGENT B2 ;  /* 0x0000000000027941 */ /* 0x000fea0003800200 */
.L_x_153:
[----:B------:R-:W-:Y:S01]  /*bc20*/  HFMA2 R23, -RZ, RZ, 0, 0 ;  /* 0x00000000ff177431 */ /* 0x000fe200000001ff */
[----:B------:R-:W-:-:S04]  /*bc30*/  MOV R22, R20 ;  /* 0x0000001400167202 */ /* 0x000fc80000000f00 */
[----:B0-----:R-:W-:Y:S05]  /*bc40*/  RET.REL.NODEC R22 `(taylor_forward_2nd) ;  /* 0xffffff4016ec7950 */ /* 0x001fea0003c3ffff */
.L_x_164:
[----:B------:R-:W-:-:S00]  /*bc50*/  BRA `(.L_x_164) ;  /* 0xfffffffc00fc7947 */ /* 0x000fc0000383ffff */
[----:B------:R-:W-:-:S00]  /*bc60*/  NOP ;  /* 0x0000000000007918 */ /* 0x000fc00000000000 */
        /* <DEDUP_REMOVED lines=9> */
.L_x_240:


//--------------------- .nv.global.init           --------------------------
	.section	.nv.global.init,"aw",@progbits
	.align	4
.nv.global.init:
	.type		__cudart_i2opi_f,@object
	.size		__cudart_i2opi_f,(.L_0 - __cudart_i2opi_f)
__cudart_i2opi_f:
        /*0000*/ 	.byte	0x41, 0x90, 0x43, 0x3c, 0x99, 0x95, 0x62, 0xdb, 0xc0, 0xdd, 0x34, 0xf5, 0xd1, 0x57, 0x27, 0xfc
        /*0010*/ 	.byte	0x29, 0x15, 0x44, 0x4e, 0x6e, 0x83, 0xf9, 0xa2
.L_0:


//--------------------- .nv.shared.reserved.0     --------------------------
	.section	.nv.shared.reserved.0,"aw",@nobits
	.weak		__nv_reservedSMEM_offset_0_alias
	.size		__nv_reservedSMEM_offset_0_alias, 0, 64
	.other		__nv_reservedSMEM_offset_0_alias,@"STO_CUDA_RESERVED_SHARED STV_DEFAULT"
__nv_reservedSMEM_offset_0_alias:
	.zero		0
	.zero		64


//--------------------- .nv.constant0.taylor_forward_2nd --------------------------
	.section	.nv.constant0.taylor_forward_2nd,"a",@progbits
	.sectionflags	@""
	.align	4
.nv.constant0.taylor_forward_2nd:
	.zero		988


//--------------------- SYMBOLS --------------------------

	.type		.nv.reservedSmem.offset0,@object
	.size		.nv.reservedSmem.offset0,0x4
